	.target	sm_100a

	.elftype	@"ET_EXEC"


//--------------------- .note.nv.tkinfo           --------------------------
	.section	.note.nv.tkinfo,"",@"SHT_NOTE"
	.sectionflags	@"SHF_NOTE_NV_TKINFO"
	.tkinfo
        /*0018*/ 	.word	0x00000002
        /*0030*/ 	.string	""
        /*0030*/ 	.string	"ptxas"
        /*0030*/ 	.string	"Cuda compilation tools, release 13.0, V13.0.88"
        /*0030*/ 	.string	"Build cuda_13.0.r13.0/compiler.36424714_0"
        /*0030*/ 	.string	"-arch sm_100a -m 64 "



//--------------------- .note.nv.cuinfo           --------------------------
	.section	.note.nv.cuinfo,"",@"SHT_NOTE"
	.sectionflags	@"SHF_NOTE_NV_CUINFO"
        /*0018*/ 	.short	0x0002
        /*001a*/ 	.short	0x0064
        /*001c*/ 	.short	0x0082
	.zero		2


//--------------------- .nv.info                  --------------------------
	.section	.nv.info,"",@"SHT_CUDA_INFO"
	.align	4


	//----- nvinfo : EIATTR_REGCOUNT
	.align		4
        /*0000*/ 	.byte	0x04, 0x2f
        /*0002*/ 	.short	(.L_34 - .L_33)
	.align		4
.L_33:
        /*0004*/ 	.word	index@(_ZN7cutlass13device_kernelINS_4fmha6kernel36Sm100FmhaFwdKernelTmaWarpspecializedIN4cute5tupleIJiiiNS5_IJNS5_IJiiEEEiEEEEEENS1_10collective38Sm100FmhaFwdMainloopTmaWarpspecializedINS_6half_tEffNS5_IJNS4_1CILi256EEENSC_ILi128EEENSC_ILi32EEEEEENS5_IJiNSC_ILi1EEES7_EEENS5_IJiSH_NS5_IJNS5_IJNSC_ILi0EEEiEEEiEEEEEESM_NS9_12ResidualMaskENS5_IJNSC_ILi2EEESH_SH_EEENSC_ILb0EEEEENS9_38Sm100FmhaFwdEpilogueTmaWarpspecializedISB_fNS5_IJSE_SF_SE_EEESI_NS5_IJSH_S7_EEESQ_EENS2_23PersistentTileSchedulerENS2_41Sm100FmhaCtxKernelWarpspecializedScheduleEEEEEvNT_6ParamsE)
        /*0008*/ 	.word	0x00000080


	//----- nvinfo : EIATTR_FRAME_SIZE
	.align		4
.L_34:
        /*000c*/ 	.byte	0x04, 0x11
        /*000e*/ 	.short	(.L_36 - .L_35)
	.align		4
.L_35:
        /*0010*/ 	.word	index@($__internal_3_$__cuda_sm3x_div_rn_noftz_f32_slowpath)
        /*0014*/ 	.word	0x00000070


	//----- nvinfo : EIATTR_FRAME_SIZE
	.align		4
.L_36:
        /*0018*/ 	.byte	0x04, 0x11
        /*001a*/ 	.short	(.L_38 - .L_37)
	.align		4
.L_37:
        /*001c*/ 	.word	index@($__internal_2_$__cuda_sm10x_tcgen05_guardrail_trap_unallocated_columns_being_dealloced)
        /*0020*/ 	.word	0x00000070


	//----- nvinfo : EIATTR_FRAME_SIZE
	.align		4
.L_38:
        /*0024*/ 	.byte	0x04, 0x11
        /*0026*/ 	.short	(.L_40 - .L_39)
	.align		4
.L_39:
        /*0028*/ 	.word	index@($__internal_1_$__cuda_sm10x_tcgen05_guardrail_trap_phase_invalid_during_alloc)
        /*002c*/ 	.word	0x00000070


	//----- nvinfo : EIATTR_FRAME_SIZE
	.align		4
.L_40:
        /*0030*/ 	.byte	0x04, 0x11
        /*0032*/ 	.short	(.L_42 - .L_41)
	.align		4
.L_41:
        /*0034*/ 	.word	index@($__internal_0_$__cuda_sm10x_tcgen05_guardrail_trap_col_being_dealloced_not_returned_by_alloc)
        /*0038*/ 	.word	0x00000070


	//----- nvinfo : EIATTR_FRAME_SIZE
	.align		4
.L_42:
        /*003c*/ 	.byte	0x04, 0x11
        /*003e*/ 	.short	(.L_44 - .L_43)
	.align		4
.L_43:
        /*0040*/ 	.word	index@(_ZN7cutlass13device_kernelINS_4fmha6kernel36Sm100FmhaFwdKernelTmaWarpspecializedIN4cute5tupleIJiiiNS5_IJNS5_IJiiEEEiEEEEEENS1_10collective38Sm100FmhaFwdMainloopTmaWarpspecializedINS_6half_tEffNS5_IJNS4_1CILi256EEENSC_ILi128EEENSC_ILi32EEEEEENS5_IJiNSC_ILi1EEES7_EEENS5_IJiSH_NS5_IJNS5_IJNSC_ILi0EEEiEEEiEEEEEESM_NS9_12ResidualMaskENS5_IJNSC_ILi2EEESH_SH_EEENSC_ILb0EEEEENS9_38Sm100FmhaFwdEpilogueTmaWarpspecializedISB_fNS5_IJSE_SF_SE_EEESI_NS5_IJSH_S7_EEESQ_EENS2_23PersistentTileSchedulerENS2_41Sm100FmhaCtxKernelWarpspecializedScheduleEEEEEvNT_6ParamsE)
        /*0044*/ 	.word	0x00000070


	//----- nvinfo : EIATTR_MIN_STACK_SIZE
	.align		4
.L_44:
        /*0048*/ 	.byte	0x04, 0x12
        /*004a*/ 	.short	(.L_46 - .L_45)
	.align		4
.L_45:
        /*004c*/ 	.word	index@(_ZN7cutlass13device_kernelINS_4fmha6kernel36Sm100FmhaFwdKernelTmaWarpspecializedIN4cute5tupleIJiiiNS5_IJNS5_IJiiEEEiEEEEEENS1_10collective38Sm100FmhaFwdMainloopTmaWarpspecializedINS_6half_tEffNS5_IJNS4_1CILi256EEENSC_ILi128EEENSC_ILi32EEEEEENS5_IJiNSC_ILi1EEES7_EEENS5_IJiSH_NS5_IJNS5_IJNSC_ILi0EEEiEEEiEEEEEESM_NS9_12ResidualMaskENS5_IJNSC_ILi2EEESH_SH_EEENSC_ILb0EEEEENS9_38Sm100FmhaFwdEpilogueTmaWarpspecializedISB_fNS5_IJSE_SF_SE_EEESI_NS5_IJSH_S7_EEESQ_EENS2_23PersistentTileSchedulerENS2_41Sm100FmhaCtxKernelWarpspecializedScheduleEEEEEvNT_6ParamsE)
        /*0050*/ 	.word	0x00000070
.L_46:


//--------------------- .nv.compat                --------------------------
	.section	.nv.compat,"",@"SHT_CUDA_COMPAT_INFO"
	.align	4
        /*0000*/ 	.byte	0x02, 0x09, 0x01, 0x00, 0x02, 0x02, 0x02, 0x00, 0x02, 0x05, 0x05, 0x00, 0x03, 0x07, 0x01, 0x01
        /*0010*/ 	.byte	0x02, 0x03, 0x01, 0x00, 0x02, 0x06, 0x01, 0x00, 0x04, 0x0b, 0x08, 0x00, 0x01, 0x00, 0x00, 0x00
        /*0020*/ 	.byte	0x00, 0x00, 0x00, 0x00


//--------------------- .nv.info._ZN7cutlass13device_kernelINS_4fmha6kernel36Sm100FmhaFwdKernelTmaWarpspecializedIN4cute5tupleIJiiiNS5_IJNS5_IJiiEEEiEEEEEENS1_10collective38Sm100FmhaFwdMainloopTmaWarpspecializedINS_6half_tEffNS5_IJNS4_1CILi256EEENSC_ILi128EEENSC_ILi32EEEEEENS5_IJiNSC_ILi1EEES7_EEENS5_IJiSH_NS5_IJNS5_IJNSC_ILi0EEEiEEEiEEEEEESM_NS9_12ResidualMaskENS5_IJNSC_ILi2EEESH_SH_EEENSC_ILb0EEEEENS9_38Sm100FmhaFwdEpilogueTmaWarpspecializedISB_fNS5_IJSE_SF_SE_EEESI_NS5_IJSH_S7_EEESQ_EENS2_23PersistentTileSchedulerENS2_41Sm100FmhaCtxKernelWarpspecializedScheduleEEEEEvNT_6ParamsE --------------------------
	.section	.nv.info._ZN7cutlass13device_kernelINS_4fmha6kernel36Sm100FmhaFwdKernelTmaWarpspecializedIN4cute5tupleIJiiiNS5_IJNS5_IJiiEEEiEEEEEENS1_10collective38Sm100FmhaFwdMainloopTmaWarpspecializedINS_6half_tEffNS5_IJNS4_1CILi256EEENSC_ILi128EEENSC_ILi32EEEEEENS5_IJiNSC_ILi1EEES7_EEENS5_IJiSH_NS5_IJNS5_IJNSC_ILi0EEEiEEEiEEEEEESM_NS9_12ResidualMaskENS5_IJNSC_ILi2EEESH_SH_EEENSC_ILb0EEEEENS9_38Sm100FmhaFwdEpilogueTmaWarpspecializedISB_fNS5_IJSE_SF_SE_EEESI_NS5_IJSH_S7_EEESQ_EENS2_23PersistentTileSchedulerENS2_41Sm100FmhaCtxKernelWarpspecializedScheduleEEEEEvNT_6ParamsE,"",@"SHT_CUDA_INFO"
	.sectionflags	@""
	.align	4


	//----- nvinfo : EIATTR_CUDA_API_VERSION
	.align		4
        /*0000*/ 	.byte	0x04, 0x37
        /*0002*/ 	.short	(.L_48 - .L_47)
.L_47:
        /*0004*/ 	.word	0x00000082


	//----- nvinfo : EIATTR_KPARAM_INFO
	.align		4
.L_48:
        /*0008*/ 	.byte	0x04, 0x17
        /*000a*/ 	.short	(.L_50 - .L_49)
.L_49:
        /*000c*/ 	.word	0x00000000
        /*0010*/ 	.short	0x0000
        /*0012*/ 	.short	0x0000
        /*0014*/ 	.byte	0x00, 0xf0, 0x01, 0x18


	//----- nvinfo : EIATTR_AT_ENTRY_FRAGMENTS
	.align		4
.L_50:
        /*0018*/ 	.byte	0x04, 0x4f
        /*001a*/ 	.short	(.L_52 - .L_51)


	//   ....[0]....
.L_51:
        /*001c*/ 	.word	0x00000006


	//----- nvinfo : EIATTR_RESERVED_SMEM_USED
	.align		4
.L_52:
        /*0020*/ 	.byte	0x01, 0x41
	.zero		2


	//----- nvinfo : EIATTR_SPARSE_MMA_MASK
	.align		4
        /*0024*/ 	.byte	0x03, 0x50
        /*0026*/ 	.short	0x0000


	//----- nvinfo : EIATTR_TCGEN05_1CTA_USED
	.align		4
        /*0028*/ 	.byte	0x01, 0x51
	.zero		2


	//----- nvinfo : EIATTR_MAXREG_COUNT
	.align		4
        /*002c*/ 	.byte	0x03, 0x1b
        /*002e*/ 	.short	0x0080


	//----- nvinfo : EIATTR_NUM_BARRIERS
	.align		4
        /*0030*/ 	.byte	0x02, 0x4c
        /*0032*/ 	.byte	0x01
	.zero		1


	//----- nvinfo : EIATTR_EXTERNS
	.align		4
        /*0034*/ 	.byte	0x04, 0x0f
        /*0036*/ 	.short	(.L_54 - .L_53)


	//   ....[0]....
	.align		4
.L_53:
        /*0038*/ 	.word	index@(vprintf)


	//   ....[1]....
	.align		4
        /*003c*/ 	.word	index@(__assertfail)


	//----- nvinfo : EIATTR_ANNOTATIONS
	.align		4
.L_54:
        /*0040*/ 	.byte	0x04, 0x55
        /*0042*/ 	.short	(.L_56 - .L_55)


	//   ....[0]....
.L_55:
        /*0044*/ 	.word	0x00000001
        /*0048*/ 	.byte	0xc0, 0xda, 0x00, 0x00, 0x01, 0x00, 0x00, 0x00, 0x20, 0xdb, 0x00, 0x00, 0x01, 0x00, 0x00, 0x00
        /* <DEDUP_REMOVED lines=33> */
        /*0268*/ 	.byte	0x70, 0x4c, 0x01, 0x00, 0x01, 0x00, 0x00, 0x00, 0xa0, 0x4e, 0x01, 0x00


	//----- nvinfo : EIATTR_MERCURY_ISA_VERSION
	.align		4
.L_56:
        /*0274*/ 	.byte	0x03, 0x5f
        /*0276*/ 	.short	0x0101


	//----- nvinfo : EIATTR_INT_WARP_WIDE_INSTR_OFFSETS
	.align		4
        /*0278*/ 	.byte	0x04, 0x31
        /*027a*/ 	.short	(.L_58 - .L_57)


	//   ....[0]....
.L_57:
        /*027c*/ 	.word	0x000185a0


	//   ....[1]....
        /*0280*/ 	.word	0x000185c0


	//   ....[2]....
        /*0284*/ 	.word	0x000185f0


	//----- nvinfo : EIATTR_COOP_GROUP_MASK_REGIDS
	.align		4
.L_58:
        /*0288*/ 	.byte	0x04, 0x29
        /*028a*/ 	.short	(.L_60 - .L_59)


	//   ....[0]....
.L_59:
        /*028c*/ 	.word	0xffffffff


	//   ....[1]....
        /*0290*/ 	.word	0xffffffff


	//   ....[2]....
        /*0294*/ 	.word	0xffffffff


	//   ....[3]....
        /*0298*/ 	.word	0xffffffff


	//   ....[4]....
        /*029c*/ 	.word	0xffffffff


	//   ....[5]....
        /*02a0*/ 	.word	0xffffffff


	//   ....[6]....
        /*02a4*/ 	.word	0xffffffff


	//   ....[7]....
        /*02a8*/ 	.word	0xffffffff


	//   ....[8]....
        /*02ac*/ 	.word	0xffffffff


	//   ....[9]....
        /*02b0*/ 	.word	0xffffffff


	//   ....[10]....
        /*02b4*/ 	.word	0xffffffff


	//   ....[11]....
        /*02b8*/ 	.word	0xffffffff


	//   ....[12]....
        /*02bc*/ 	.word	0xffffffff


	//   ....[13]....
        /*02c0*/ 	.word	0xffffffff


	//   ....[14]....
        /*02c4*/ 	.word	0xffffffff


	//   ....[15]....
        /*02c8*/ 	.word	0xffffffff


	//   ....[16]....
        /*02cc*/ 	.word	0xffffffff


	//   ....[17]....
        /*02d0*/ 	.word	0xffffffff


	//   ....[18]....
        /*02d4*/ 	.word	0xffffffff


	//----- nvinfo : EIATTR_COOP_GROUP_INSTR_OFFSETS
	.align		4
.L_60:
        /*02d8*/ 	.byte	0x04, 0x28
        /*02da*/ 	.short	(.L_62 - .L_61)


	//   ....[0]....
.L_61:
        /*02dc*/ 	.word	0x00000120


	//   ....[1]....
        /*02e0*/ 	.word	0x000008e0


	//   ....[2]....
        /*02e4*/ 	.word	0x00000b10


	//   ....[3]....
        /*02e8*/ 	.word	0x00000c40


	//   ....[4]....
        /*02ec*/ 	.word	0x00000d80


	//   ....[5]....
        /*02f0*/ 	.word	0x00000ff0


	//   ....[6]....
        /*02f4*/ 	.word	0x000011e0


	//   ....[7]....
        /*02f8*/ 	.word	0x000012f0


	//   ....[8]....
        /*02fc*/ 	.word	0x00001450


	//   ....[9]....
        /*0300*/ 	.word	0x000015b0


	//   ....[10]....
        /*0304*/ 	.word	0x000019c0


	//   ....[11]....
        /*0308*/ 	.word	0x00001bd0


	//   ....[12]....
        /*030c*/ 	.word	0x00001be0


	//   ....[13]....
        /*0310*/ 	.word	0x00008030


	//   ....[14]....
        /*0314*/ 	.word	0x00008650


	//   ....[15]....
        /*0318*/ 	.word	0x0000ad40


	//   ....[16]....
        /*031c*/ 	.word	0x0000f2b0


	//   ....[17]....
        /*0320*/ 	.word	0x000184a0


	//   ....[18]....
        /*0324*/ 	.word	0x000186c0


	//----- nvinfo : EIATTR_REG_RECONFIG
	.align		4
.L_62:
        /*0328*/ 	.byte	0x01, 0x54
	.zero		2


	//----- nvinfo : EIATTR_VRC_CTA_INIT_COUNT
	.align		4
        /*032c*/ 	.byte	0x02, 0x4a
        /*032e*/ 	.byte	0x80
	.zero		1


	//----- nvinfo : EIATTR_SYSCALL_OFFSETS
	.align		4
        /*0330*/ 	.byte	0x04, 0x46
        /*0332*/ 	.short	(.L_64 - .L_63)


	//   ....[0]....
.L_63:
        /*0334*/ 	.word	0x00004670


	//   ....[1]....
        /*0338*/ 	.word	0x00004740


	//   ....[2]....
        /*033c*/ 	.word	0x000047b0


	//   ....[3]....
        /*0340*/ 	.word	0x00004820


	//   ....[4]....
        /*0344*/ 	.word	0x00004890


	//   ....[5]....
        /*0348*/ 	.word	0x00004930


	//   ....[6]....
        /*034c*/ 	.word	0x00004a10


	//   ....[7]....
        /*0350*/ 	.word	0x00004ab0


	//   ....[8]....
        /*0354*/ 	.word	0x00004b50


	//   ....[9]....
        /*0358*/ 	.word	0x00004bf0


	//   ....[10]....
        /*035c*/ 	.word	0x00004c60


	//   ....[11]....
        /*0360*/ 	.word	0x00004d00


	//   ....[12]....
        /*0364*/ 	.word	0x00004da0


	//   ....[13]....
        /*0368*/ 	.word	0x00004e10


	//   ....[14]....
        /*036c*/ 	.word	0x00004eb0


	//   ....[15]....
        /*0370*/ 	.word	0x00004f50


	//   ....[16]....
        /*0374*/ 	.word	0x00004ff0


	//   ....[17]....
        /*0378*/ 	.word	0x00005090


	//   ....[18]....
        /*037c*/ 	.word	0x00005100


	//   ....[19]....
        /*0380*/ 	.word	0x000051a0


	//   ....[20]....
        /*0384*/ 	.word	0x00005240


	//   ....[21]....
        /*0388*/ 	.word	0x000052b0


	//   ....[22]....
        /*038c*/ 	.word	0x00005350


	//   ....[23]....
        /*0390*/ 	.word	0x000053f0


	//   ....[24]....
        /*0394*/ 	.word	0x00005490


	//   ....[25]....
        /*0398*/ 	.word	0x00005530


	//   ....[26]....
        /*039c*/ 	.word	0x000055a0


	//   ....[27]....
        /*03a0*/ 	.word	0x00005640


	//   ....[28]....
        /*03a4*/ 	.word	0x000056e0


	//   ....[29]....
        /*03a8*/ 	.word	0x00005750


	//   ....[30]....
        /*03ac*/ 	.word	0x000057f0


	//   ....[31]....
        /*03b0*/ 	.word	0x00005890


	//   ....[32]....
        /*03b4*/ 	.word	0x00005930


	//   ....[33]....
        /*03b8*/ 	.word	0x000059d0


	//   ....[34]....
        /*03bc*/ 	.word	0x00005a70


	//   ....[35]....
        /*03c0*/ 	.word	0x00005b10


	//   ....[36]....
        /*03c4*/ 	.word	0x00005b80


	//   ....[37]....
        /*03c8*/ 	.word	0x00005c20


	//   ....[38]....
        /*03cc*/ 	.word	0x00005cc0


	//   ....[39]....
        /*03d0*/ 	.word	0x00005d30


	//   ....[40]....
        /*03d4*/ 	.word	0x00005dd0


	//   ....[41]....
        /*03d8*/ 	.word	0x00005e70


	//   ....[42]....
        /*03dc*/ 	.word	0x00005f10


	//   ....[43]....
        /*03e0*/ 	.word	0x00005fb0


	//   ....[44]....
        /*03e4*/ 	.word	0x00006020


	//   ....[45]....
        /*03e8*/ 	.word	0x000060c0


	//   ....[46]....
        /*03ec*/ 	.word	0x00006160


	//   ....[47]....
        /*03f0*/ 	.word	0x000061d0


	//   ....[48]....
        /*03f4*/ 	.word	0x00006260


	//   ....[49]....
        /*03f8*/ 	.word	0x00006300


	//   ....[50]....
        /*03fc*/ 	.word	0x000063a0


	//   ....[51]....
        /*0400*/ 	.word	0x00006440


	//   ....[52]....
        /*0404*/ 	.word	0x000064b0


	//   ....[53]....
        /*0408*/ 	.word	0x00006540


	//   ....[54]....
        /*040c*/ 	.word	0x000065e0


	//   ....[55]....
        /*0410*/ 	.word	0x00006650


	//   ....[56]....
        /*0414*/ 	.word	0x000066f0


	//   ....[57]....
        /*0418*/ 	.word	0x00006790


	//   ....[58]....
        /*041c*/ 	.word	0x00006830


	//   ....[59]....
        /*0420*/ 	.word	0x000068d0


	//   ....[60]....
        /*0424*/ 	.word	0x000081d0


	//   ....[61]....
        /*0428*/ 	.word	0x000087f0


	//   ....[62]....
        /*042c*/ 	.word	0x00009140


	//   ....[63]....
        /*0430*/ 	.word	0x00009f90


	//   ....[64]....
        /*0434*/ 	.word	0x0000af80


	//   ....[65]....
        /*0438*/ 	.word	0x0000b0f0


	//   ....[66]....
        /*043c*/ 	.word	0x0000b260


	//   ....[67]....
        /*0440*/ 	.word	0x0000b3d0


	//   ....[68]....
        /*0444*/ 	.word	0x0000b960


	//   ....[69]....
        /*0448*/ 	.word	0x0000e460


	//   ....[70]....
        /*044c*/ 	.word	0x0000e760


	//   ....[71]....
        /*0450*/ 	.word	0x0000f160


	//   ....[72]....
        /*0454*/ 	.word	0x0000f4f0


	//   ....[73]....
        /*0458*/ 	.word	0x0000f660


	//   ....[74]....
        /*045c*/ 	.word	0x0000f7d0


	//   ....[75]....
        /*0460*/ 	.word	0x0000f940


	//   ....[76]....
        /*0464*/ 	.word	0x00011700


	//   ....[77]....
        /*0468*/ 	.word	0x00014180


	//   ....[78]....
        /*046c*/ 	.word	0x000144a0


	//   ....[79]....
        /*0470*/ 	.word	0x00014e80


	//----- nvinfo : EIATTR_MBARRIER_INSTR_OFFSETS
	.align		4
.L_64:
        /*0474*/ 	.byte	0x04, 0x39
        /*0476*/ 	.short	(.L_66 - .L_65)


	//   ....[0]....
.L_65:
        /*0478*/ 	.word	0x000009c0
        /*047c*/ 	.word	0x000000ff
        /*0480*/ 	.word	0x0000e000
        /*0484*/ 	.short	0x0100
        /*0486*/ 	.byte	0x05
	.zero		1


	//   ....[1]....
        /*0488*/ 	.word	0x000009d0
        /*048c*/ 	.word	0x000000ff
        /*0490*/ 	.word	0x0000e010
        /*0494*/ 	.short	0x0100
        /*0496*/ 	.byte	0x05
	.zero		1


	//   ....[2]....
        /*0498*/ 	.word	0x000009e0
        /*049c*/ 	.word	0x000000ff
        /*04a0*/ 	.word	0x0000e008
        /*04a4*/ 	.short	0x0100
        /*04a6*/ 	.byte	0x05
	.zero		1


	//   ....[3]....
        /*04a8*/ 	.word	0x000009f0
        /*04ac*/ 	.word	0x000000ff
        /*04b0*/ 	.word	0x0000e018
        /*04b4*/ 	.short	0x0100
        /*04b6*/ 	.byte	0x05
	.zero		1


	//   ....[4]....
        /*04b8*/ 	.word	0x00000bd0
        /*04bc*/ 	.word	0x000000ff
        /*04c0*/ 	.word	0x0000e020
        /*04c4*/ 	.short	0x0100
        /*04c6*/ 	.byte	0x05
	.zero		1


	//   ....[5]....
        /*04c8*/ 	.word	0x00000be0
        /*04cc*/ 	.word	0x000000ff
        /*04d0*/ 	.word	0x0000e038
        /*04d4*/ 	.short	0x0100
        /*04d6*/ 	.byte	0x05
	.zero		1


	//   ....[6]....
        /*04d8*/ 	.word	0x00000bf0
        /*04dc*/ 	.word	0x000000ff
        /*04e0*/ 	.word	0x0000e028
        /*04e4*/ 	.short	0x0100
        /*04e6*/ 	.byte	0x05
	.zero		1


	//   ....[7]....
        /*04e8*/ 	.word	0x00000c00
        /*04ec*/ 	.word	0x000000ff
        /*04f0*/ 	.word	0x0000e040
        /*04f4*/ 	.short	0x0100
        /*04f6*/ 	.byte	0x05
	.zero		1


	//   ....[8]....
        /*04f8*/ 	.word	0x00000c10
        /*04fc*/ 	.word	0x000000ff
        /*0500*/ 	.word	0x0000e030
        /*0504*/ 	.short	0x0100
        /*0506*/ 	.byte	0x05
	.zero		1


	//   ....[9]....
        /*0508*/ 	.word	0x00000c20
        /*050c*/ 	.word	0x000000ff
        /*0510*/ 	.word	0x0000e048
        /*0514*/ 	.short	0x0100
        /*0516*/ 	.byte	0x05
	.zero		1


	//   ....[10]....
        /*0518*/ 	.word	0x00000d50
        /*051c*/ 	.word	0x000000ff
        /*0520*/ 	.word	0x0000e050
        /*0524*/ 	.short	0x0100
        /*0526*/ 	.byte	0x06
	.zero		1


	//   ....[11]....
        /*0528*/ 	.word	0x00000d60
        /*052c*/ 	.word	0x000000ff
        /*0530*/ 	.word	0x0000e058
        /*0534*/ 	.short	0x0100
        /*0536*/ 	.byte	0x06
	.zero		1


	//   ....[12]....
        /*0538*/ 	.word	0x00000ec0
        /*053c*/ 	.word	0x000000ff
        /*0540*/ 	.word	0x0000e060
        /*0544*/ 	.short	0x0100
        /*0546*/ 	.byte	0x07
	.zero		1


	//   ....[13]....
        /*0548*/ 	.word	0x00000ed0
        /*054c*/ 	.word	0x000000ff
        /*0550*/ 	.word	0x0000e068
        /*0554*/ 	.short	0x0100
        /*0556*/ 	.byte	0x07
	.zero		1


	//   ....[14]....
        /*0558*/ 	.word	0x000010b0
        /*055c*/ 	.word	0x000000ff
        /*0560*/ 	.word	0x0000e070
        /*0564*/ 	.short	0x0100
        /*0566*/ 	.byte	0x06
	.zero		1


	//   ....[15]....
        /*0568*/ 	.word	0x000010c0
        /*056c*/ 	.word	0x000000ff
        /*0570*/ 	.word	0x0000e078
        /*0574*/ 	.short	0x0100
        /*0576*/ 	.byte	0x06
	.zero		1


	//   ....[16]....
        /*0578*/ 	.word	0x000012c0
        /*057c*/ 	.word	0x000000ff
        /*0580*/ 	.word	0x0000e080
        /*0584*/ 	.short	0x0100
        /*0586*/ 	.byte	0x09
	.zero		1


	//   ....[17]....
        /*0588*/ 	.word	0x000012d0
        /*058c*/ 	.word	0x000000ff
        /*0590*/ 	.word	0x0000e088
        /*0594*/ 	.short	0x0100
        /*0596*/ 	.byte	0x09
	.zero		1


	//   ....[18]....
        /*0598*/ 	.word	0x00001400
        /*059c*/ 	.word	0x000000ff
        /*05a0*/ 	.word	0x0000e090
        /*05a4*/ 	.short	0x0100
        /*05a6*/ 	.byte	0x0a
	.zero		1


	//   ....[19]....
        /*05a8*/ 	.word	0x00001410
        /*05ac*/ 	.word	0x000000ff
        /*05b0*/ 	.word	0x0000e0a0
        /*05b4*/ 	.short	0x0100
        /*05b6*/ 	.byte	0x0a
	.zero		1


	//   ....[20]....
        /*05b8*/ 	.word	0x00001420
        /*05bc*/ 	.word	0x000000ff
        /*05c0*/ 	.word	0x0000e098
        /*05c4*/ 	.short	0x0100
        /*05c6*/ 	.byte	0x0a
	.zero		1


	//   ....[21]....
        /*05c8*/ 	.word	0x00001430
        /*05cc*/ 	.word	0x000000ff
        /*05d0*/ 	.word	0x0000e0a8
        /*05d4*/ 	.short	0x0100
        /*05d6*/ 	.byte	0x0a
	.zero		1


	//   ....[22]....
        /*05d8*/ 	.word	0x00001560
        /*05dc*/ 	.word	0x000000ff
        /*05e0*/ 	.word	0x0000e0b0
        /*05e4*/ 	.short	0x0100
        /*05e6*/ 	.byte	0x0a
	.zero		1


	//   ....[23]....
        /*05e8*/ 	.word	0x00001570
        /*05ec*/ 	.word	0x000000ff
        /*05f0*/ 	.word	0x0000e0c0
        /*05f4*/ 	.short	0x0100
        /*05f6*/ 	.byte	0x0a
	.zero		1


	//   ....[24]....
        /*05f8*/ 	.word	0x00001580
        /*05fc*/ 	.word	0x000000ff
        /*0600*/ 	.word	0x0000e0b8
        /*0604*/ 	.short	0x0100
        /*0606*/ 	.byte	0x0a
	.zero		1


	//   ....[25]....
        /*0608*/ 	.word	0x00001590
        /*060c*/ 	.word	0x000000ff
        /*0610*/ 	.word	0x0000e0c8
        /*0614*/ 	.short	0x0100
        /*0616*/ 	.byte	0x0a
	.zero		1


	//   ....[26]....
        /*0618*/ 	.word	0x00001690
        /*061c*/ 	.word	0x000000ff
        /*0620*/ 	.word	0x0000e0d0
        /*0624*/ 	.short	0x0100
        /*0626*/ 	.byte	0x09
	.zero		1


	//   ....[27]....
        /*0628*/ 	.word	0x000016a0
        /*062c*/ 	.word	0x000000ff
        /*0630*/ 	.word	0x0000e0d8
        /*0634*/ 	.short	0x0100
        /*0636*/ 	.byte	0x09
	.zero		1


	//   ....[28]....
        /*0638*/ 	.word	0x00001cb0
        /*063c*/ 	.word	0x000000ff
        /*0640*/ 	.word	0x0000e000
        /*0644*/ 	.short	0x010a
        /*0646*/ 	.byte	0x14
	.zero		1


	//   ....[29]....
        /*0648*/ 	.word	0x00001d30
        /*064c*/ 	.word	0x000000ff
        /*0650*/ 	.word	0x0000e020
        /*0654*/ 	.short	0x010a
        /*0656*/ 	.byte	0x05
	.zero		1


	//   ....[30]....
        /*0658*/ 	.word	0x00001e20
        /*065c*/ 	.word	0x000000ff
        /*0660*/ 	.word	0x0000e058
        /*0664*/ 	.short	0x010a
        /*0666*/ 	.byte	0x14
	.zero		1


	//   ....[31]....
        /*0668*/ 	.word	0x00001fd0
        /*066c*/ 	.word	0x000000ff
        /*0670*/ 	.word	0x0000e008
        /*0674*/ 	.short	0x010a
        /*0676*/ 	.byte	0x14
	.zero		1


	//   ....[32]....
        /*0678*/ 	.word	0x00002060
        /*067c*/ 	.word	0x000000ff
        /*0680*/ 	.word	0x0000e068
        /*0684*/ 	.short	0x010a
        /*0686*/ 	.byte	0x14
	.zero		1


	//   ....[33]....
        /*0688*/ 	.word	0x00002230
        /*068c*/ 	.word	0x000000ff
        /*0690*/ 	.word	0x0000e020
        /*0694*/ 	.short	0x010a
        /*0696*/ 	.byte	0x05
	.zero		1


	//   ....[34]....
        /*0698*/ 	.word	0x000022e0
        /*069c*/ 	.word	0x000000ff
        /*06a0*/ 	.word	0x0000e0a0
        /*06a4*/ 	.short	0x010a
        /*06a6*/ 	.byte	0x14
	.zero		1


	//   ....[35]....
        /*06a8*/ 	.word	0x00002360
        /*06ac*/ 	.word	0x000000ff
        /*06b0*/ 	.word	0x0000e058
        /*06b4*/ 	.short	0x010a
        /*06b6*/ 	.byte	0x14
	.zero		1


	//   ....[36]....
        /*06b8*/ 	.word	0x000029a0
        /*06bc*/ 	.word	0x000000ff
        /*06c0*/ 	.word	0x0000e020
        /*06c4*/ 	.short	0x010a
        /*06c6*/ 	.byte	0x04
	.zero		1


	//   ....[37]....
        /*06c8*/ 	.word	0x00002c20
        /*06cc*/ 	.word	0x000000ff
        /*06d0*/ 	.word	0x0000e0a8
        /*06d4*/ 	.short	0x010a
        /*06d6*/ 	.byte	0x14
	.zero		1


	//   ....[38]....
        /*06d8*/ 	.word	0x00002ca0
        /*06dc*/ 	.word	0x000000ff
        /*06e0*/ 	.word	0x0000e068
        /*06e4*/ 	.short	0x010a
        /*06e6*/ 	.byte	0x14
	.zero		1


	//   ....[39]....
        /*06e8*/ 	.word	0x00003400
        /*06ec*/ 	.word	0x000000ff
        /*06f0*/ 	.word	0x0000e020
        /*06f4*/ 	.short	0x010a
        /*06f6*/ 	.byte	0x04
	.zero		1


	//   ....[40]....
        /*06f8*/ 	.word	0x000034b0
        /*06fc*/ 	.word	0x000000ff
        /*0700*/ 	.word	0x0000e0a0
        /*0704*/ 	.short	0x010a
        /*0706*/ 	.byte	0x14
	.zero		1


	//   ....[41]....
        /*0708*/ 	.word	0x00003560
        /*070c*/ 	.word	0x000000ff
        /*0710*/ 	.word	0x0000e058
        /*0714*/ 	.short	0x010a
        /*0716*/ 	.byte	0x14
	.zero		1


	//   ....[42]....
        /*0718*/ 	.word	0x00003b00
        /*071c*/ 	.word	0x000000ff
        /*0720*/ 	.word	0x0000e0a8
        /*0724*/ 	.short	0x010a
        /*0726*/ 	.byte	0x14
	.zero		1


	//   ....[43]....
        /*0728*/ 	.word	0x00003b80
        /*072c*/ 	.word	0x000000ff
        /*0730*/ 	.word	0x0000e068
        /*0734*/ 	.short	0x010a
        /*0736*/ 	.byte	0x14
	.zero		1


	//   ....[44]....
        /*0738*/ 	.word	0x00004570
        /*073c*/ 	.word	0x00000010
        /*0740*/ 	.word	0x0000e0c0
        /*0744*/ 	.short	0x010a
        /*0746*/ 	.byte	0xff
	.zero		1


	//   ....[45]....
        /*0748*/ 	.word	0x000071e0
        /*074c*/ 	.word	0x00000010
        /*0750*/ 	.word	0x0000e0b0
        /*0754*/ 	.short	0x0101
        /*0756*/ 	.byte	0xff
	.zero		1


	//   ....[46]....
        /*0758*/ 	.word	0x00007790
        /*075c*/ 	.word	0x00000010
        /*0760*/ 	.word	0x0000e0c8
        /*0764*/ 	.short	0x010a
        /*0766*/ 	.byte	0xff
	.zero		1


	//   ....[47]....
        /*0768*/ 	.word	0x00007b90
        /*076c*/ 	.word	0x00000010
        /*0770*/ 	.word	0x0000e0b8
        /*0774*/ 	.short	0x0101
        /*0776*/ 	.byte	0xff
	.zero		1


	//   ....[48]....
        /*0778*/ 	.word	0x00007c40
        /*077c*/ 	.word	0x0000002f
        /*0780*/ 	.word	0x0000e070
        /*0784*/ 	.short	0x010a
        /*0786*/ 	.byte	0xff
	.zero		1


	//   ....[49]....
        /*0788*/ 	.word	0x00007cd0
        /*078c*/ 	.word	0x00000000
        /*0790*/ 	.word	0x00000000
        /*0794*/ 	.short	0x0101
        /*0796*/ 	.byte	0xff
	.zero		1


	//   ....[50]....
        /*0798*/ 	.word	0x00007d30
        /*079c*/ 	.word	0x0000002f
        /*07a0*/ 	.word	0x0000e080
        /*07a4*/ 	.short	0x010a
        /*07a6*/ 	.byte	0xff
	.zero		1


	//   ....[51]....
        /*07a8*/ 	.word	0x00007e90
        /*07ac*/ 	.word	0x0000002f
        /*07b0*/ 	.word	0x0000e070
        /*07b4*/ 	.short	0x010a
        /*07b6*/ 	.byte	0xff
	.zero		1


	//   ....[52]....
        /*07b8*/ 	.word	0x00008010
        /*07bc*/ 	.word	0x0000002f
        /*07c0*/ 	.word	0x0000e090
        /*07c4*/ 	.short	0x010a
        /*07c6*/ 	.byte	0xff
	.zero		1


	//   ....[53]....
        /*07c8*/ 	.word	0x000083f0
        /*07cc*/ 	.word	0x00000000
        /*07d0*/ 	.word	0x00000000
        /*07d4*/ 	.short	0x0101
        /*07d6*/ 	.byte	0xff
	.zero		1


	//   ....[54]....
        /*07d8*/ 	.word	0x00008470
        /*07dc*/ 	.word	0x00000000
        /*07e0*/ 	.word	0x00000000
        /*07e4*/ 	.short	0x0101
        /*07e6*/ 	.byte	0xff
	.zero		1


	//   ....[55]....
        /*07e8*/ 	.word	0x000084d0
        /*07ec*/ 	.word	0x0000002f
        /*07f0*/ 	.word	0x0000e080
        /*07f4*/ 	.short	0x010a
        /*07f6*/ 	.byte	0xff
	.zero		1


	//   ....[56]....
        /*07f8*/ 	.word	0x00008630
        /*07fc*/ 	.word	0x0000002f
        /*0800*/ 	.word	0x0000e098
        /*0804*/ 	.short	0x010a
        /*0806*/ 	.byte	0xff
	.zero		1


	//   ....[57]....
        /*0808*/ 	.word	0x000089f0
        /*080c*/ 	.word	0x00000000
        /*0810*/ 	.word	0x00000000
        /*0814*/ 	.short	0x0101
        /*0816*/ 	.byte	0xff
	.zero		1


	//   ....[58]....
        /*0818*/ 	.word	0x00008a80
        /*081c*/ 	.word	0x00000003
        /*0820*/ 	.word	0x00000000
        /*0824*/ 	.short	0x0101
        /*0826*/ 	.byte	0xff
	.zero		1


	//   ....[59]....
        /*0828*/ 	.word	0x00008b10
        /*082c*/ 	.word	0x00000004
        /*0830*/ 	.word	0x00000000
        /*0834*/ 	.short	0x0101
        /*0836*/ 	.byte	0xff
	.zero		1


	//   ....[60]....
        /*0838*/ 	.word	0x00008b60
        /*083c*/ 	.word	0x0000002f
        /*0840*/ 	.word	0x0000e070
        /*0844*/ 	.short	0x010a
        /*0846*/ 	.byte	0xff
	.zero		1


	//   ....[61]....
        /*0848*/ 	.word	0x00008bf0
        /*084c*/ 	.word	0x00000000
        /*0850*/ 	.word	0x00000000
        /*0854*/ 	.short	0x0101
        /*0856*/ 	.byte	0xff
	.zero		1


	//   ....[62]....
        /*0858*/ 	.word	0x00008c50
        /*085c*/ 	.word	0x0000002f
        /*0860*/ 	.word	0x0000e090
        /*0864*/ 	.short	0x010a
        /*0866*/ 	.byte	0xff
	.zero		1


	//   ....[63]....
        /*0868*/ 	.word	0x00008cd0
        /*086c*/ 	.word	0x0000002f
        /*0870*/ 	.word	0x0000e0c0
        /*0874*/ 	.short	0x010a
        /*0876*/ 	.byte	0xff
	.zero		1


	//   ....[64]....
        /*0878*/ 	.word	0x00009960
        /*087c*/ 	.word	0x00000000
        /*0880*/ 	.word	0x00000000
        /*0884*/ 	.short	0x0101
        /*0886*/ 	.byte	0xff
	.zero		1


	//   ....[65]....
        /*0888*/ 	.word	0x00009990
        /*088c*/ 	.word	0x0000002f
        /*0890*/ 	.word	0x0000e0b0
        /*0894*/ 	.short	0x0101
        /*0896*/ 	.byte	0xff
	.zero		1


	//   ....[66]....
        /*0898*/ 	.word	0x00009a10
        /*089c*/ 	.word	0x0000002f
        /*08a0*/ 	.word	0x0000e080
        /*08a4*/ 	.short	0x010a
        /*08a6*/ 	.byte	0xff
	.zero		1


	//   ....[67]....
        /*08a8*/ 	.word	0x00009aa0
        /*08ac*/ 	.word	0x0000001f
        /*08b0*/ 	.word	0x00000000
        /*08b4*/ 	.short	0x0101
        /*08b6*/ 	.byte	0xff
	.zero		1


	//   ....[68]....
        /*08b8*/ 	.word	0x00009af0
        /*08bc*/ 	.word	0x0000002f
        /*08c0*/ 	.word	0x0000e098
        /*08c4*/ 	.short	0x010a
        /*08c6*/ 	.byte	0xff
	.zero		1


	//   ....[69]....
        /*08c8*/ 	.word	0x00009b70
        /*08cc*/ 	.word	0x0000002f
        /*08d0*/ 	.word	0x0000e0c8
        /*08d4*/ 	.short	0x010a
        /*08d6*/ 	.byte	0xff
	.zero		1


	//   ....[70]....
        /*08d8*/ 	.word	0x0000a7c0
        /*08dc*/ 	.word	0x00000003
        /*08e0*/ 	.word	0x00000000
        /*08e4*/ 	.short	0x0101
        /*08e6*/ 	.byte	0xff
	.zero		1


	//   ....[71]....
        /*08e8*/ 	.word	0x0000a7f0
        /*08ec*/ 	.word	0x0000002f
        /*08f0*/ 	.word	0x0000e0b8
        /*08f4*/ 	.short	0x0101
        /*08f6*/ 	.byte	0xff
	.zero		1


	//   ....[72]....
        /*08f8*/ 	.word	0x0000abe0
        /*08fc*/ 	.word	0x000000ff
        /*0900*/ 	.word	0x00000000
        /*0904*/ 	.short	0x010a
        /*0906*/ 	.byte	0x06
	.zero		1


	//   ....[73]....
        /*0908*/ 	.word	0x0000ae60
        /*090c*/ 	.word	0x000000ff
        /*0910*/ 	.word	0x00000000
        /*0914*/ 	.short	0x010a
        /*0916*/ 	.byte	0x05
	.zero		1


	//   ....[74]....
        /*0918*/ 	.word	0x0000ba90
        /*091c*/ 	.word	0x000000ff
        /*0920*/ 	.word	0x00000000
        /*0924*/ 	.short	0x0101
        /*0926*/ 	.byte	0x04
	.zero		1


	//   ....[75]....
        /*0928*/ 	.word	0x0000bb00
        /*092c*/ 	.word	0x000000ff
        /*0930*/ 	.word	0x00000000
        /*0934*/ 	.short	0x010a
        /*0936*/ 	.byte	0x29
	.zero		1


	//   ....[76]....
        /*0938*/ 	.word	0x0000be60
        /*093c*/ 	.word	0x000000ff
        /*0940*/ 	.word	0x00000000
        /*0944*/ 	.short	0x0101
        /*0946*/ 	.byte	0x28
	.zero		1


	//   ....[77]....
        /*0948*/ 	.word	0x0000e860
        /*094c*/ 	.word	0x000000ff
        /*0950*/ 	.word	0x00000000
        /*0954*/ 	.short	0x0101
        /*0956*/ 	.byte	0x05
	.zero		1


	//   ....[78]....
        /*0958*/ 	.word	0x0000e9e0
        /*095c*/ 	.word	0x000000ff
        /*0960*/ 	.word	0x00000000
        /*0964*/ 	.short	0x010a
        /*0966*/ 	.byte	0x06
	.zero		1


	//   ....[79]....
        /*0968*/ 	.word	0x0000f040
        /*096c*/ 	.word	0x000000ff
        /*0970*/ 	.word	0x00000000
        /*0974*/ 	.short	0x010a
        /*0976*/ 	.byte	0x06
	.zero		1


	//   ....[80]....
        /*0978*/ 	.word	0x0000f3d0
        /*097c*/ 	.word	0x000000ff
        /*0980*/ 	.word	0x00000000
        /*0984*/ 	.short	0x010a
        /*0986*/ 	.byte	0x04
	.zero		1


	//   ....[81]....
        /*0988*/ 	.word	0x000117f0
        /*098c*/ 	.word	0x000000ff
        /*0990*/ 	.word	0x00000000
        /*0994*/ 	.short	0x0101
        /*0996*/ 	.byte	0x04
	.zero		1


	//   ....[82]....
        /*0998*/ 	.word	0x00011810
        /*099c*/ 	.word	0x000000ff
        /*09a0*/ 	.word	0x00000000
        /*09a4*/ 	.short	0x010a
        /*09a6*/ 	.byte	0x29
	.zero		1


	//   ....[83]....
        /*09a8*/ 	.word	0x000119a0
        /*09ac*/ 	.word	0x000000ff
        /*09b0*/ 	.word	0x00000000
        /*09b4*/ 	.short	0x0101
        /*09b6*/ 	.byte	0x28
	.zero		1


	//   ....[84]....
        /*09b8*/ 	.word	0x000145d0
        /*09bc*/ 	.word	0x000000ff
        /*09c0*/ 	.word	0x00000000
        /*09c4*/ 	.short	0x0101
        /*09c6*/ 	.byte	0x05
	.zero		1


	//   ....[85]....
        /*09c8*/ 	.word	0x00014740
        /*09cc*/ 	.word	0x000000ff
        /*09d0*/ 	.word	0x00000000
        /*09d4*/ 	.short	0x010a
        /*09d6*/ 	.byte	0x05
	.zero		1


	//   ....[86]....
        /*09d8*/ 	.word	0x00014d60
        /*09dc*/ 	.word	0x000000ff
        /*09e0*/ 	.word	0x00000000
        /*09e4*/ 	.short	0x010a
        /*09e6*/ 	.byte	0x05
	.zero		1


	//   ....[87]....
        /*09e8*/ 	.word	0x00014fe0
        /*09ec*/ 	.word	0x000000ff
        /*09f0*/ 	.word	0x00000000
        /*09f4*/ 	.short	0x0101
        /*09f6*/ 	.byte	0x04
	.zero		1


	//   ....[88]....
        /*09f8*/ 	.word	0x00015070
        /*09fc*/ 	.word	0x000000ff
        /*0a00*/ 	.word	0x00000000
        /*0a04*/ 	.short	0x010a
        /*0a06*/ 	.byte	0x04
	.zero		1


	//   ....[89]....
        /*0a08*/ 	.word	0x00015120
        /*0a0c*/ 	.word	0x000000ff
        /*0a10*/ 	.word	0x00000000
        /*0a14*/ 	.short	0x0101
        /*0a16*/ 	.byte	0x04
	.zero		1


	//   ....[90]....
        /*0a18*/ 	.word	0x00015760
        /*0a1c*/ 	.word	0x000000ff
        /*0a20*/ 	.word	0x0000e010
        /*0a24*/ 	.short	0x010a
        /*0a26*/ 	.byte	0x08
	.zero		1


	//   ....[91]....
        /*0a28*/ 	.word	0x00015910
        /*0a2c*/ 	.word	0x000000ff
        /*0a30*/ 	.word	0x0000e038
        /*0a34*/ 	.short	0x010a
        /*0a36*/ 	.byte	0x11
	.zero		1


	//   ....[92]....
        /*0a38*/ 	.word	0x00015b10
        /*0a3c*/ 	.word	0x000000ff
        /*0a40*/ 	.word	0x0000e018
        /*0a44*/ 	.short	0x010a
        /*0a46*/ 	.byte	0x08
	.zero		1


	//   ....[93]....
        /*0a48*/ 	.word	0x00015d00
        /*0a4c*/ 	.word	0x000000ff
        /*0a50*/ 	.word	0x0000e038
        /*0a54*/ 	.short	0x010a
        /*0a56*/ 	.byte	0x11
	.zero		1


	//   ....[94]....
        /*0a58*/ 	.word	0x00016040
        /*0a5c*/ 	.word	0x000000ff
        /*0a60*/ 	.word	0x0000e038
        /*0a64*/ 	.short	0x010a
        /*0a66*/ 	.byte	0x11
	.zero		1


	//   ....[95]....
        /*0a68*/ 	.word	0x00016270
        /*0a6c*/ 	.word	0x000000ff
        /*0a70*/ 	.word	0x0000e038
        /*0a74*/ 	.short	0x010a
        /*0a76*/ 	.byte	0x11
	.zero		1


	//   ....[96]....
        /*0a78*/ 	.word	0x00016470
        /*0a7c*/ 	.word	0x000000ff
        /*0a80*/ 	.word	0x0000e038
        /*0a84*/ 	.short	0x010a
        /*0a86*/ 	.byte	0x11
	.zero		1


	//   ....[97]....
        /*0a88*/ 	.word	0x00016670
        /*0a8c*/ 	.word	0x000000ff
        /*0a90*/ 	.word	0x0000e038
        /*0a94*/ 	.short	0x010a
        /*0a96*/ 	.byte	0x11
	.zero		1


	//   ....[98]....
        /*0a98*/ 	.word	0x00016870
        /*0a9c*/ 	.word	0x000000ff
        /*0aa0*/ 	.word	0x0000e038
        /*0aa4*/ 	.short	0x010a
        /*0aa6*/ 	.byte	0x11
	.zero		1


	//   ....[99]....
        /*0aa8*/ 	.word	0x00016a70
        /*0aac*/ 	.word	0x000000ff
        /*0ab0*/ 	.word	0x0000e038
        /*0ab4*/ 	.short	0x010a
        /*0ab6*/ 	.byte	0x11
	.zero		1


	//   ....[100]....
        /*0ab8*/ 	.word	0x00016c80
        /*0abc*/ 	.word	0x000000ff
        /*0ac0*/ 	.word	0x0000e038
        /*0ac4*/ 	.short	0x010a
        /*0ac6*/ 	.byte	0x11
	.zero		1


	//   ....[101]....
        /*0ac8*/ 	.word	0x00016e80
        /*0acc*/ 	.word	0x000000ff
        /*0ad0*/ 	.word	0x0000e038
        /*0ad4*/ 	.short	0x010a
        /*0ad6*/ 	.byte	0x11
	.zero		1


	//   ....[102]....
        /*0ad8*/ 	.word	0x000170d0
        /*0adc*/ 	.word	0x000000ff
        /*0ae0*/ 	.word	0x0000e038
        /*0ae4*/ 	.short	0x010a
        /*0ae6*/ 	.byte	0x11
	.zero		1


	//   ....[103]....
        /*0ae8*/ 	.word	0x000172d0
        /*0aec*/ 	.word	0x000000ff
        /*0af0*/ 	.word	0x0000e038
        /*0af4*/ 	.short	0x010a
        /*0af6*/ 	.byte	0x11
	.zero		1


	//   ....[104]....
        /*0af8*/ 	.word	0x000174f0
        /*0afc*/ 	.word	0x000000ff
        /*0b00*/ 	.word	0x0000e038
        /*0b04*/ 	.short	0x010a
        /*0b06*/ 	.byte	0x11
	.zero		1


	//   ....[105]....
        /*0b08*/ 	.word	0x000176f0
        /*0b0c*/ 	.word	0x000000ff
        /*0b10*/ 	.word	0x0000e038
        /*0b14*/ 	.short	0x010a
        /*0b16*/ 	.byte	0x11
	.zero		1


	//   ....[106]....
        /*0b18*/ 	.word	0x00017920
        /*0b1c*/ 	.word	0x000000ff
        /*0b20*/ 	.word	0x0000e038
        /*0b24*/ 	.short	0x010a
        /*0b26*/ 	.byte	0x11
	.zero		1


	//   ....[107]....
        /*0b28*/ 	.word	0x00017b20
        /*0b2c*/ 	.word	0x000000ff
        /*0b30*/ 	.word	0x0000e038
        /*0b34*/ 	.short	0x010a
        /*0b36*/ 	.byte	0x09
	.zero		1


	//   ....[108]....
        /*0b38*/ 	.word	0x000181c0
        /*0b3c*/ 	.word	0x000000ff
        /*0b40*/ 	.word	0x0000e0b0
        /*0b44*/ 	.short	0x010a
        /*0b46*/ 	.byte	0x11
	.zero		1


	//   ....[109]....
        /*0b48*/ 	.word	0x00018260
        /*0b4c*/ 	.word	0x000000ff
        /*0b50*/ 	.word	0x0000e0b8
        /*0b54*/ 	.short	0x010a
        /*0b56*/ 	.byte	0x11
	.zero		1


	//   ....[110]....
        /*0b58*/ 	.word	0x00018340
        /*0b5c*/ 	.word	0x000000ff
        /*0b60*/ 	.word	0x00000000
        /*0b64*/ 	.short	0x0101
        /*0b66*/ 	.byte	0x08
	.zero		1


	//   ....[111]....
        /*0b68*/ 	.word	0x000183c0
        /*0b6c*/ 	.word	0x000000ff
        /*0b70*/ 	.word	0x00000000
        /*0b74*/ 	.short	0x0101
        /*0b76*/ 	.byte	0x11
	.zero		1


	//   ....[112]....
        /*0b78*/ 	.word	0x000186f0
        /*0b7c*/ 	.word	0x00000000
        /*0b80*/ 	.word	0x0000e000
        /*0b84*/ 	.short	0x010a
        /*0b86*/ 	.byte	0xff
	.zero		1


	//   ....[113]....
        /*0b88*/ 	.word	0x00018750
        /*0b8c*/ 	.word	0x00000000
        /*0b90*/ 	.word	0x0000e020
        /*0b94*/ 	.short	0x010a
        /*0b96*/ 	.byte	0xff
	.zero		1


	//   ....[114]....
        /*0b98*/ 	.word	0x000187b0
        /*0b9c*/ 	.word	0x00000003
        /*0ba0*/ 	.word	0x0000e058
        /*0ba4*/ 	.short	0x010a
        /*0ba6*/ 	.byte	0xff
	.zero		1


	//   ....[115]....
        /*0ba8*/ 	.word	0x00018810
        /*0bac*/ 	.word	0x00000000
        /*0bb0*/ 	.word	0x0000e008
        /*0bb4*/ 	.short	0x010a
        /*0bb6*/ 	.byte	0xff
	.zero		1


	//   ....[116]....
        /*0bb8*/ 	.word	0x00018870
        /*0bbc*/ 	.word	0x00000003
        /*0bc0*/ 	.word	0x0000e068
        /*0bc4*/ 	.short	0x010a
        /*0bc6*/ 	.byte	0xff
	.zero		1


	//   ....[117]....
        /*0bc8*/ 	.word	0x000188d0
        /*0bcc*/ 	.word	0x00000000
        /*0bd0*/ 	.word	0x0000e020
        /*0bd4*/ 	.short	0x010a
        /*0bd6*/ 	.byte	0xff
	.zero		1


	//   ....[118]....
        /*0bd8*/ 	.word	0x00018930
        /*0bdc*/ 	.word	0x00000000
        /*0be0*/ 	.word	0x0000e0a0
        /*0be4*/ 	.short	0x010a
        /*0be6*/ 	.byte	0xff
	.zero		1


	//   ....[119]....
        /*0be8*/ 	.word	0x00018990
        /*0bec*/ 	.word	0x00000000
        /*0bf0*/ 	.word	0x0000e058
        /*0bf4*/ 	.short	0x010a
        /*0bf6*/ 	.byte	0xff
	.zero		1


	//   ....[120]....
        /*0bf8*/ 	.word	0x000189f0
        /*0bfc*/ 	.word	0x00000000
        /*0c00*/ 	.word	0x0000e020
        /*0c04*/ 	.short	0x010a
        /*0c06*/ 	.byte	0xff
	.zero		1


	//   ....[121]....
        /*0c08*/ 	.word	0x00018a50
        /*0c0c*/ 	.word	0x00000000
        /*0c10*/ 	.word	0x0000e0a8
        /*0c14*/ 	.short	0x010a
        /*0c16*/ 	.byte	0xff
	.zero		1


	//   ....[122]....
        /*0c18*/ 	.word	0x00018ab0
        /*0c1c*/ 	.word	0x00000000
        /*0c20*/ 	.word	0x0000e068
        /*0c24*/ 	.short	0x010a
        /*0c26*/ 	.byte	0xff
	.zero		1


	//   ....[123]....
        /*0c28*/ 	.word	0x00018b10
        /*0c2c*/ 	.word	0x00000000
        /*0c30*/ 	.word	0x0000e020
        /*0c34*/ 	.short	0x010a
        /*0c36*/ 	.byte	0xff
	.zero		1


	//   ....[124]....
        /*0c38*/ 	.word	0x00018b70
        /*0c3c*/ 	.word	0x00000000
        /*0c40*/ 	.word	0x0000e0a0
        /*0c44*/ 	.short	0x010a
        /*0c46*/ 	.byte	0xff
	.zero		1


	//   ....[125]....
        /*0c48*/ 	.word	0x00018bf0
        /*0c4c*/ 	.word	0x00000006
        /*0c50*/ 	.word	0x0000e058
        /*0c54*/ 	.short	0x010a
        /*0c56*/ 	.byte	0xff
	.zero		1


	//   ....[126]....
        /*0c58*/ 	.word	0x00018c50
        /*0c5c*/ 	.word	0x00000000
        /*0c60*/ 	.word	0x0000e0a8
        /*0c64*/ 	.short	0x010a
        /*0c66*/ 	.byte	0xff
	.zero		1


	//   ....[127]....
        /*0c68*/ 	.word	0x00018cb0
        /*0c6c*/ 	.word	0x00000000
        /*0c70*/ 	.word	0x0000e068
        /*0c74*/ 	.short	0x010a
        /*0c76*/ 	.byte	0xff
	.zero		1


	//   ....[128]....
        /*0c78*/ 	.word	0x00018d00
        /*0c7c*/ 	.word	0x00000010
        /*0c80*/ 	.word	0x0000e0c0
        /*0c84*/ 	.short	0x010a
        /*0c86*/ 	.byte	0xff
	.zero		1


	//   ....[129]....
        /*0c88*/ 	.word	0x00018d50
        /*0c8c*/ 	.word	0x00000010
        /*0c90*/ 	.word	0x0000e0c8
        /*0c94*/ 	.short	0x010a
        /*0c96*/ 	.byte	0xff
	.zero		1


	//   ....[130]....
        /*0c98*/ 	.word	0x00018da0
        /*0c9c*/ 	.word	0x0000002f
        /*0ca0*/ 	.word	0x0000e070
        /*0ca4*/ 	.short	0x010a
        /*0ca6*/ 	.byte	0xff
	.zero		1


	//   ....[131]....
        /*0ca8*/ 	.word	0x00018df0
        /*0cac*/ 	.word	0x0000002f
        /*0cb0*/ 	.word	0x0000e080
        /*0cb4*/ 	.short	0x010a
        /*0cb6*/ 	.byte	0xff
	.zero		1


	//   ....[132]....
        /*0cb8*/ 	.word	0x00018e40
        /*0cbc*/ 	.word	0x0000002f
        /*0cc0*/ 	.word	0x0000e070
        /*0cc4*/ 	.short	0x010a
        /*0cc6*/ 	.byte	0xff
	.zero		1


	//   ....[133]....
        /*0cc8*/ 	.word	0x00018e90
        /*0ccc*/ 	.word	0x0000002f
        /*0cd0*/ 	.word	0x0000e090
        /*0cd4*/ 	.short	0x010a
        /*0cd6*/ 	.byte	0xff
	.zero		1


	//   ....[134]....
        /*0cd8*/ 	.word	0x00018ee0
        /*0cdc*/ 	.word	0x0000002f
        /*0ce0*/ 	.word	0x0000e080
        /*0ce4*/ 	.short	0x010a
        /*0ce6*/ 	.byte	0xff
	.zero		1


	//   ....[135]....
        /*0ce8*/ 	.word	0x00018f30
        /*0cec*/ 	.word	0x0000002f
        /*0cf0*/ 	.word	0x0000e098
        /*0cf4*/ 	.short	0x010a
        /*0cf6*/ 	.byte	0xff
	.zero		1


	//   ....[136]....
        /*0cf8*/ 	.word	0x00018f80
        /*0cfc*/ 	.word	0x0000002f
        /*0d00*/ 	.word	0x0000e070
        /*0d04*/ 	.short	0x010a
        /*0d06*/ 	.byte	0xff
	.zero		1


	//   ....[137]....
        /*0d08*/ 	.word	0x00018fd0
        /*0d0c*/ 	.word	0x0000002f
        /*0d10*/ 	.word	0x0000e090
        /*0d14*/ 	.short	0x010a
        /*0d16*/ 	.byte	0xff
	.zero		1


	//   ....[138]....
        /*0d18*/ 	.word	0x00019020
        /*0d1c*/ 	.word	0x0000002f
        /*0d20*/ 	.word	0x0000e0c0
        /*0d24*/ 	.short	0x010a
        /*0d26*/ 	.byte	0xff
	.zero		1


	//   ....[139]....
        /*0d28*/ 	.word	0x00019070
        /*0d2c*/ 	.word	0x0000002f
        /*0d30*/ 	.word	0x0000e080
        /*0d34*/ 	.short	0x010a
        /*0d36*/ 	.byte	0xff
	.zero		1


	//   ....[140]....
        /*0d38*/ 	.word	0x000190c0
        /*0d3c*/ 	.word	0x0000002f
        /*0d40*/ 	.word	0x0000e098
        /*0d44*/ 	.short	0x010a
        /*0d46*/ 	.byte	0xff
	.zero		1


	//   ....[141]....
        /*0d48*/ 	.word	0x00019110
        /*0d4c*/ 	.word	0x0000002f
        /*0d50*/ 	.word	0x0000e0c8
        /*0d54*/ 	.short	0x010a
        /*0d56*/ 	.byte	0xff
	.zero		1


	//   ....[142]....
        /*0d58*/ 	.word	0x00019170
        /*0d5c*/ 	.word	0x00000000
        /*0d60*/ 	.word	0x00000000
        /*0d64*/ 	.short	0x010a
        /*0d66*/ 	.byte	0xff
	.zero		1


	//   ....[143]....
        /*0d68*/ 	.word	0x000191d0
        /*0d6c*/ 	.word	0x00000000
        /*0d70*/ 	.word	0x00000000
        /*0d74*/ 	.short	0x010a
        /*0d76*/ 	.byte	0xff
	.zero		1


	//   ....[144]....
        /*0d78*/ 	.word	0x00019230
        /*0d7c*/ 	.word	0x00000004
        /*0d80*/ 	.word	0x00000000
        /*0d84*/ 	.short	0x010a
        /*0d86*/ 	.byte	0xff
	.zero		1


	//   ....[145]....
        /*0d88*/ 	.word	0x00019290
        /*0d8c*/ 	.word	0x00000005
        /*0d90*/ 	.word	0x00000000
        /*0d94*/ 	.short	0x010a
        /*0d96*/ 	.byte	0xff
	.zero		1


	//   ....[146]....
        /*0d98*/ 	.word	0x000192f0
        /*0d9c*/ 	.word	0x00000003
        /*0da0*/ 	.word	0x00000000
        /*0da4*/ 	.short	0x010a
        /*0da6*/ 	.byte	0xff
	.zero		1


	//   ....[147]....
        /*0da8*/ 	.word	0x00019350
        /*0dac*/ 	.word	0x00000000
        /*0db0*/ 	.word	0x00000000
        /*0db4*/ 	.short	0x010a
        /*0db6*/ 	.byte	0xff
	.zero		1


	//   ....[148]....
        /*0db8*/ 	.word	0x000193b0
        /*0dbc*/ 	.word	0x00000004
        /*0dc0*/ 	.word	0x00000000
        /*0dc4*/ 	.short	0x010a
        /*0dc6*/ 	.byte	0xff
	.zero		1


	//   ....[149]....
        /*0dc8*/ 	.word	0x00019410
        /*0dcc*/ 	.word	0x00000003
        /*0dd0*/ 	.word	0x00000000
        /*0dd4*/ 	.short	0x010a
        /*0dd6*/ 	.byte	0xff
	.zero		1


	//   ....[150]....
        /*0dd8*/ 	.word	0x00019470
        /*0ddc*/ 	.word	0x00000003
        /*0de0*/ 	.word	0x00000000
        /*0de4*/ 	.short	0x010a
        /*0de6*/ 	.byte	0xff
	.zero		1


	//   ....[151]....
        /*0de8*/ 	.word	0x000194d0
        /*0dec*/ 	.word	0x00000000
        /*0df0*/ 	.word	0x00000000
        /*0df4*/ 	.short	0x010a
        /*0df6*/ 	.byte	0xff
	.zero		1


	//   ....[152]....
        /*0df8*/ 	.word	0x00019530
        /*0dfc*/ 	.word	0x00000003
        /*0e00*/ 	.word	0x0000e010
        /*0e04*/ 	.short	0x010a
        /*0e06*/ 	.byte	0xff
	.zero		1


	//   ....[153]....
        /*0e08*/ 	.word	0x00019590
        /*0e0c*/ 	.word	0x00000000
        /*0e10*/ 	.word	0x0000e038
        /*0e14*/ 	.short	0x010a
        /*0e16*/ 	.byte	0xff
	.zero		1


	//   ....[154]....
        /*0e18*/ 	.word	0x000195f0
        /*0e1c*/ 	.word	0x00000003
        /*0e20*/ 	.word	0x0000e018
        /*0e24*/ 	.short	0x010a
        /*0e26*/ 	.byte	0xff
	.zero		1


	//   ....[155]....
        /*0e28*/ 	.word	0x00019650
        /*0e2c*/ 	.word	0x00000000
        /*0e30*/ 	.word	0x0000e038
        /*0e34*/ 	.short	0x010a
        /*0e36*/ 	.byte	0xff
	.zero		1


	//   ....[156]....
        /*0e38*/ 	.word	0x000196b0
        /*0e3c*/ 	.word	0x00000000
        /*0e40*/ 	.word	0x0000e038
        /*0e44*/ 	.short	0x010a
        /*0e46*/ 	.byte	0xff
	.zero		1


	//   ....[157]....
        /*0e48*/ 	.word	0x00019710
        /*0e4c*/ 	.word	0x00000000
        /*0e50*/ 	.word	0x0000e038
        /*0e54*/ 	.short	0x010a
        /*0e56*/ 	.byte	0xff
	.zero		1


	//   ....[158]....
        /*0e58*/ 	.word	0x00019770
        /*0e5c*/ 	.word	0x00000000
        /*0e60*/ 	.word	0x0000e038
        /*0e64*/ 	.short	0x010a
        /*0e66*/ 	.byte	0xff
	.zero		1


	//   ....[159]....
        /*0e68*/ 	.word	0x000197d0
        /*0e6c*/ 	.word	0x00000000
        /*0e70*/ 	.word	0x0000e038
        /*0e74*/ 	.short	0x010a
        /*0e76*/ 	.byte	0xff
	.zero		1


	//   ....[160]....
        /*0e78*/ 	.word	0x00019830
        /*0e7c*/ 	.word	0x00000000
        /*0e80*/ 	.word	0x0000e038
        /*0e84*/ 	.short	0x010a
        /*0e86*/ 	.byte	0xff
	.zero		1


	//   ....[161]....
        /*0e88*/ 	.word	0x00019890
        /*0e8c*/ 	.word	0x00000000
        /*0e90*/ 	.word	0x0000e038
        /*0e94*/ 	.short	0x010a
        /*0e96*/ 	.byte	0xff
	.zero		1


	//   ....[162]....
        /*0e98*/ 	.word	0x000198f0
        /*0e9c*/ 	.word	0x00000000
        /*0ea0*/ 	.word	0x0000e038
        /*0ea4*/ 	.short	0x010a
        /*0ea6*/ 	.byte	0xff
	.zero		1


	//   ....[163]....
        /*0ea8*/ 	.word	0x00019950
        /*0eac*/ 	.word	0x00000000
        /*0eb0*/ 	.word	0x0000e038
        /*0eb4*/ 	.short	0x010a
        /*0eb6*/ 	.byte	0xff
	.zero		1


	//   ....[164]....
        /*0eb8*/ 	.word	0x000199b0
        /*0ebc*/ 	.word	0x00000000
        /*0ec0*/ 	.word	0x0000e038
        /*0ec4*/ 	.short	0x010a
        /*0ec6*/ 	.byte	0xff
	.zero		1


	//   ....[165]....
        /*0ec8*/ 	.word	0x00019a10
        /*0ecc*/ 	.word	0x00000000
        /*0ed0*/ 	.word	0x0000e038
        /*0ed4*/ 	.short	0x010a
        /*0ed6*/ 	.byte	0xff
	.zero		1


	//   ....[166]....
        /*0ed8*/ 	.word	0x00019a70
        /*0edc*/ 	.word	0x00000000
        /*0ee0*/ 	.word	0x0000e038
        /*0ee4*/ 	.short	0x010a
        /*0ee6*/ 	.byte	0xff
	.zero		1


	//   ....[167]....
        /*0ee8*/ 	.word	0x00019ad0
        /*0eec*/ 	.word	0x00000000
        /*0ef0*/ 	.word	0x0000e038
        /*0ef4*/ 	.short	0x010a
        /*0ef6*/ 	.byte	0xff
	.zero		1


	//   ....[168]....
        /*0ef8*/ 	.word	0x00019b30
        /*0efc*/ 	.word	0x00000000
        /*0f00*/ 	.word	0x0000e038
        /*0f04*/ 	.short	0x010a
        /*0f06*/ 	.byte	0xff
	.zero		1


	//   ....[169]....
        /*0f08*/ 	.word	0x00019b90
        /*0f0c*/ 	.word	0x00000000
        /*0f10*/ 	.word	0x0000e038
        /*0f14*/ 	.short	0x010a
        /*0f16*/ 	.byte	0xff
	.zero		1


	//   ....[170]....
        /*0f18*/ 	.word	0x00019bf0
        /*0f1c*/ 	.word	0x00000000
        /*0f20*/ 	.word	0x0000e0b0
        /*0f24*/ 	.short	0x010a
        /*0f26*/ 	.byte	0xff
	.zero		1


	//   ....[171]....
        /*0f28*/ 	.word	0x00019c50
        /*0f2c*/ 	.word	0x00000000
        /*0f30*/ 	.word	0x0000e0b8
        /*0f34*/ 	.short	0x010a
        /*0f36*/ 	.byte	0xff
	.zero		1


	//----- nvinfo : EIATTR_NUM_MBARRIERS
	.align		4
.L_66:
        /*0f38*/ 	.byte	0x03, 0x38
        /*0f3a*/ 	.short	0x001c


	//----- nvinfo : EIATTR_EXIT_INSTR_OFFSETS
	.align		4
        /*0f3c*/ 	.byte	0x04, 0x1c
        /*0f3e*/ 	.short	(.L_68 - .L_67)


	//   ....[0]....
.L_67:
        /*0f40*/ 	.word	0x000017a0


	//   ....[1]....
        /*0f44*/ 	.word	0x00004160


	//   ....[2]....
        /*0f48*/ 	.word	0x000041c0


	//   ....[3]....
        /*0f4c*/ 	.word	0x0000a890


	//   ....[4]....
        /*0f50*/ 	.word	0x0000a900


	//   ....[5]....
        /*0f54*/ 	.word	0x000151c0


	//   ....[6]....
        /*0f58*/ 	.word	0x00015250


	//   ....[7]....
        /*0f5c*/ 	.word	0x000152a0


	//   ....[8]....
        /*0f60*/ 	.word	0x00017d10


	//   ....[9]....
        /*0f64*/ 	.word	0x00017d60


	//   ....[10]....
        /*0f68*/ 	.word	0x00018410


	//   ....[11]....
        /*0f6c*/ 	.word	0x000186d0


	//----- nvinfo : EIATTR_INDIRECT_BRANCH_TARGETS
	.align		4
.L_68:
        /*0f70*/ 	.byte	0x04, 0x34
        /*0f72*/ 	.short	(.L_70 - .L_69)


	//   ....[0]....
.L_69:
        /*0f74*/ 	.word	.L_x_498@srel
        /*0f78*/ 	.short	0x0
        /*0f7a*/ 	.short	0x0
        /*0f7c*/ 	.word	0x3
        /*0f80*/ 	.word	.L_x_499@srel
        /*0f84*/ 	.word	.L_x_500@srel
        /*0f88*/ 	.word	.L_x_501@srel


	//----- nvinfo : EIATTR_MAX_THREADS
	.align		4
.L_70:
        /*0f8c*/ 	.byte	0x04, 0x05
        /*0f8e*/ 	.short	(.L_72 - .L_71)
.L_71:
        /*0f90*/ 	.word	0x00000200
        /*0f94*/ 	.word	0x00000001
        /*0f98*/ 	.word	0x00000001


	//----- nvinfo : EIATTR_CRS_STACK_SIZE
	.align		4
.L_72:
        /*0f9c*/ 	.byte	0x04, 0x1e
        /*0f9e*/ 	.short	(.L_74 - .L_73)
.L_73:
        /*0fa0*/ 	.word	0x00000000


	//----- nvinfo : EIATTR_CBANK_PARAM_SIZE
	.align		4
.L_74:
        /*0fa4*/ 	.byte	0x03, 0x19
        /*0fa6*/ 	.short	0x0600


	//----- nvinfo : EIATTR_PARAM_CBANK
	.align		4
        /*0fa8*/ 	.byte	0x04, 0x0a
        /*0faa*/ 	.short	(.L_76 - .L_75)
	.align		4
.L_75:
        /*0fac*/ 	.word	index@(.nv.constant0._ZN7cutlass13device_kernelINS_4fmha6kernel36Sm100FmhaFwdKernelTmaWarpspecializedIN4cute5tupleIJiiiNS5_IJNS5_IJiiEEEiEEEEEENS1_10collective38Sm100FmhaFwdMainloopTmaWarpspecializedINS_6half_tEffNS5_IJNS4_1CILi256EEENSC_ILi128EEENSC_ILi32EEEEEENS5_IJiNSC_ILi1EEES7_EEENS5_IJiSH_NS5_IJNS5_IJNSC_ILi0EEEiEEEiEEEEEESM_NS9_12ResidualMaskENS5_IJNSC_ILi2EEESH_SH_EEENSC_ILb0EEEEENS9_38Sm100FmhaFwdEpilogueTmaWarpspecializedISB_fNS5_IJSE_SF_SE_EEESI_NS5_IJSH_S7_EEESQ_EENS2_23PersistentTileSchedulerENS2_41Sm100FmhaCtxKernelWarpspecializedScheduleEEEEEvNT_6ParamsE)
        /*0fb0*/ 	.short	0x0380
        /*0fb2*/ 	.short	0x0600


	//----- nvinfo : EIATTR_SW_WAR
	.align		4
.L_76:
        /*0fb4*/ 	.byte	0x04, 0x36
        /*0fb6*/ 	.short	(.L_78 - .L_77)
.L_77:
        /*0fb8*/ 	.word	0x00000008
.L_78:


//--------------------- .nv.callgraph             --------------------------
	.section	.nv.callgraph,"",@"SHT_CUDA_CALLGRAPH"
	.align	4
	.sectionentsize	8
	.align		4
        /*0000*/ 	.word	0x00000000
	.align		4
        /*0004*/ 	.word	0xffffffff
	.align		4
        /*0008*/ 	.word	index@(_ZN7cutlass13device_kernelINS_4fmha6kernel36Sm100FmhaFwdKernelTmaWarpspecializedIN4cute5tupleIJiiiNS5_IJNS5_IJiiEEEiEEEEEENS1_10collective38Sm100FmhaFwdMainloopTmaWarpspecializedINS_6half_tEffNS5_IJNS4_1CILi256EEENSC_ILi128EEENSC_ILi32EEEEEENS5_IJiNSC_ILi1EEES7_EEENS5_IJiSH_NS5_IJNS5_IJNSC_ILi0EEEiEEEiEEEEEESM_NS9_12ResidualMaskENS5_IJNSC_ILi2EEESH_SH_EEENSC_ILb0EEEEENS9_38Sm100FmhaFwdEpilogueTmaWarpspecializedISB_fNS5_IJSE_SF_SE_EEESI_NS5_IJSH_S7_EEESQ_EENS2_23PersistentTileSchedulerENS2_41Sm100FmhaCtxKernelWarpspecializedScheduleEEEEEvNT_6ParamsE)
	.align		4
        /*000c*/ 	.word	index@(__assertfail)
	.align		4
        /*0010*/ 	.word	index@(_ZN7cutlass13device_kernelINS_4fmha6kernel36Sm100FmhaFwdKernelTmaWarpspecializedIN4cute5tupleIJiiiNS5_IJNS5_IJiiEEEiEEEEEENS1_10collective38Sm100FmhaFwdMainloopTmaWarpspecializedINS_6half_tEffNS5_IJNS4_1CILi256EEENSC_ILi128EEENSC_ILi32EEEEEENS5_IJiNSC_ILi1EEES7_EEENS5_IJiSH_NS5_IJNS5_IJNSC_ILi0EEEiEEEiEEEEEESM_NS9_12ResidualMaskENS5_IJNSC_ILi2EEESH_SH_EEENSC_ILb0EEEEENS9_38Sm100FmhaFwdEpilogueTmaWarpspecializedISB_fNS5_IJSE_SF_SE_EEESI_NS5_IJSH_S7_EEESQ_EENS2_23PersistentTileSchedulerENS2_41Sm100FmhaCtxKernelWarpspecializedScheduleEEEEEvNT_6ParamsE)
	.align		4
        /*0014*/ 	.word	index@(vprintf)
	.align		4
        /*0018*/ 	.word	0x00000000
	.align		4
        /*001c*/ 	.word	0xfffffffe
	.align		4
        /*0020*/ 	.word	0x00000000
	.align		4
        /*0024*/ 	.word	0xfffffffd
	.align		4
        /*0028*/ 	.word	0x00000000
	.align		4
        /*002c*/ 	.word	0xfffffffc


//--------------------- .nv.constant4             --------------------------
	.section	.nv.constant4,"a",@progbits
	.align	8
	.align		8
.nv.constant4:
        /*0000*/ 	.dword	vprintf
	.align		8
        /*0008*/ 	.dword	__assertfail
	.align		8
        /*0010*/ 	.dword	__unnamed_1
	.align		8
        /*0018*/ 	.dword	__unnamed_2
	.align		8
        /*0020*/ 	.dword	__unnamed_3
	.align		8
        /*0028*/ 	.dword	__unnamed_4
	.align		8
        /*0030*/ 	.dword	__unnamed_5
	.align		8
        /*0038*/ 	.dword	__unnamed_6
	.align		8
        /*0040*/ 	.dword	__unnamed_7
	.align		8
        /*0048*/ 	.dword	_ZN39_INTERNAL_17e673c0_4_k_cu_0bf229c4_26764cuda3std3__45__cpo5beginE
	.align		8
        /*0050*/ 	.dword	_ZN39_INTERNAL_17e673c0_4_k_cu_0bf229c4_26764cuda3std3__45__cpo3endE
	.align		8
        /*0058*/ 	.dword	_ZN39_INTERNAL_17e673c0_4_k_cu_0bf229c4_26764cuda3std3__45__cpo6cbeginE
	.align		8
        /*0060*/ 	.dword	_ZN39_INTERNAL_17e673c0_4_k_cu_0bf229c4_26764cuda3std3__45__cpo4cendE
	.align		8
        /*0068*/ 	.dword	_ZN39_INTERNAL_17e673c0_4_k_cu_0bf229c4_26764cuda3std3__441_GLOBAL__N__17e673c0_4_k_cu_0bf229c4_26766ignoreE
	.align		8
        /*0070*/ 	.dword	_ZN39_INTERNAL_17e673c0_4_k_cu_0bf229c4_26764cuda3std3__419piecewise_constructE
	.align		8
        /*0078*/ 	.dword	_ZN39_INTERNAL_17e673c0_4_k_cu_0bf229c4_26764cuda3std3__48in_placeE
	.align		8
        /*0080*/ 	.dword	_ZN39_INTERNAL_17e673c0_4_k_cu_0bf229c4_26764cuda3std6ranges3__45__cpo4swapE
	.align		8
        /*0088*/ 	.dword	_ZN39_INTERNAL_17e673c0_4_k_cu_0bf229c4_26764cuda3std6ranges3__45__cpo9iter_moveE
	.align		8
        /*0090*/ 	.dword	_ZN39_INTERNAL_17e673c0_4_k_cu_0bf229c4_26764cute7productE
	.align		8
        /*0098*/ 	.dword	_ZN39_INTERNAL_17e673c0_4_k_cu_0bf229c4_26764cute1_E
	.align		8
        /*00a0*/ 	.dword	$str$22
	.align		8
        /*00a8*/ 	.dword	$str$23
	.align		8
        /*00b0*/ 	.dword	$str$26
	.align		8
        /*00b8*/ 	.dword	$str$27
	.align		8
        /*00c0*/ 	.dword	$str$28
	.align		8
        /*00c8*/ 	.dword	$str$29
	.align		8
        /*00d0*/ 	.dword	$str$30
	.align		8
        /*00d8*/ 	.dword	$str$31
	.align		8
        /*00e0*/ 	.dword	$str$32
	.align		8
        /*00e8*/ 	.dword	$str$33
	.align		8
        /*00f0*/ 	.dword	$str$34
	.align		8
        /*00f8*/ 	.dword	$str$35
	.align		8
        /*0100*/ 	.dword	$str$36
	.align		8
        /*0108*/ 	.dword	$str$37


//--------------------- .nv.constant2._ZN7cutlass13device_kernelINS_4fmha6kernel36Sm100FmhaFwdKernelTmaWarpspecializedIN4cute5tupleIJiiiNS5_IJNS5_IJiiEEEiEEEEEENS1_10collective38Sm100FmhaFwdMainloopTmaWarpspecializedINS_6half_tEffNS5_IJNS4_1CILi256EEENSC_ILi128EEENSC_ILi32EEEEEENS5_IJiNSC_ILi1EEES7_EEENS5_IJiSH_NS5_IJNS5_IJNSC_ILi0EEEiEEEiEEEEEESM_NS9_12ResidualMaskENS5_IJNSC_ILi2EEESH_SH_EEENSC_ILb0EEEEENS9_38Sm100FmhaFwdEpilogueTmaWarpspecializedISB_fNS5_IJSE_SF_SE_EEESI_NS5_IJSH_S7_EEESQ_EENS2_23PersistentTileSchedulerENS2_41Sm100FmhaCtxKernelWarpspecializedScheduleEEEEEvNT_6ParamsE --------------------------
	.section	.nv.constant2._ZN7cutlass13device_kernelINS_4fmha6kernel36Sm100FmhaFwdKernelTmaWarpspecializedIN4cute5tupleIJiiiNS5_IJNS5_IJiiEEEiEEEEEENS1_10collective38Sm100FmhaFwdMainloopTmaWarpspecializedINS_6half_tEffNS5_IJNS4_1CILi256EEENSC_ILi128EEENSC_ILi32EEEEEENS5_IJiNSC_ILi1EEES7_EEENS5_IJiSH_NS5_IJNS5_IJNSC_ILi0EEEiEEEiEEEEEESM_NS9_12ResidualMaskENS5_IJNSC_ILi2EEESH_SH_EEENSC_ILb0EEEEENS9_38Sm100FmhaFwdEpilogueTmaWarpspecializedISB_fNS5_IJSE_SF_SE_EEESI_NS5_IJSH_S7_EEESQ_EENS2_23PersistentTileSchedulerENS2_41Sm100FmhaCtxKernelWarpspecializedScheduleEEEEEvNT_6ParamsE,"a",@progbits
	.sectionflags	@""
	.align	4
.nv.constant2._ZN7cutlass13device_kernelINS_4fmha6kernel36Sm100FmhaFwdKernelTmaWarpspecializedIN4cute5tupleIJiiiNS5_IJNS5_IJiiEEEiEEEEEENS1_10collective38Sm100FmhaFwdMainloopTmaWarpspecializedINS_6half_tEffNS5_IJNS4_1CILi256EEENSC_ILi128EEENSC_ILi32EEEEEENS5_IJiNSC_ILi1EEES7_EEENS5_IJiSH_NS5_IJNS5_IJNSC_ILi0EEEiEEEiEEEEEESM_NS9_12ResidualMaskENS5_IJNSC_ILi2EEESH_SH_EEENSC_ILb0EEEEENS9_38Sm100FmhaFwdEpilogueTmaWarpspecializedISB_fNS5_IJSE_SF_SE_EEESI_NS5_IJSH_S7_EEESQ_EENS2_23PersistentTileSchedulerENS2_41Sm100FmhaCtxKernelWarpspecializedScheduleEEEEEvNT_6ParamsE:
        /*0000*/ 	.byte	0x60, 0x52, 0x01, 0x00, 0x20, 0x7d, 0x01, 0x00, 0x30, 0x52, 0x01, 0x00


//--------------------- .text._ZN7cutlass13device_kernelINS_4fmha6kernel36Sm100FmhaFwdKernelTmaWarpspecializedIN4cute5tupleIJiiiNS5_IJNS5_IJiiEEEiEEEEEENS1_10collective38Sm100FmhaFwdMainloopTmaWarpspecializedINS_6half_tEffNS5_IJNS4_1CILi256EEENSC_ILi128EEENSC_ILi32EEEEEENS5_IJiNSC_ILi1EEES7_EEENS5_IJiSH_NS5_IJNS5_IJNSC_ILi0EEEiEEEiEEEEEESM_NS9_12ResidualMaskENS5_IJNSC_ILi2EEESH_SH_EEENSC_ILb0EEEEENS9_38Sm100FmhaFwdEpilogueTmaWarpspecializedISB_fNS5_IJSE_SF_SE_EEESI_NS5_IJSH_S7_EEESQ_EENS2_23PersistentTileSchedulerENS2_41Sm100FmhaCtxKernelWarpspecializedScheduleEEEEEvNT_6ParamsE --------------------------
	.section	.text._ZN7cutlass13device_kernelINS_4fmha6kernel36Sm100FmhaFwdKernelTmaWarpspecializedIN4cute5tupleIJiiiNS5_IJNS5_IJiiEEEiEEEEEENS1_10collective38Sm100FmhaFwdMainloopTmaWarpspecializedINS_6half_tEffNS5_IJNS4_1CILi256EEENSC_ILi128EEENSC_ILi32EEEEEENS5_IJiNSC_ILi1EEES7_EEENS5_IJiSH_NS5_IJNS5_IJNSC_ILi0EEEiEEEiEEEEEESM_NS9_12ResidualMaskENS5_IJNSC_ILi2EEESH_SH_EEENSC_ILb0EEEEENS9_38Sm100FmhaFwdEpilogueTmaWarpspecializedISB_fNS5_IJSE_SF_SE_EEESI_NS5_IJSH_S7_EEESQ_EENS2_23PersistentTileSchedulerENS2_41Sm100FmhaCtxKernelWarpspecializedScheduleEEEEEvNT_6ParamsE,"ax",@progbits
	.align	128
.text._ZN7cutlass13device_kernelINS_4fmha6kernel36Sm100FmhaFwdKernelTmaWarpspecializedIN4cute5tupleIJiiiNS5_IJNS5_IJiiEEEiEEEEEENS1_10collective38Sm100FmhaFwdMainloopTmaWarpspecializedINS_6half_tEffNS5_IJNS4_1CILi256EEENSC_ILi128EEENSC_ILi32EEEEEENS5_IJiNSC_ILi1EEES7_EEENS5_IJiSH_NS5_IJNS5_IJNSC_ILi0EEEiEEEiEEEEEESM_NS9_12ResidualMaskENS5_IJNSC_ILi2EEESH_SH_EEENSC_ILb0EEEEENS9_38Sm100FmhaFwdEpilogueTmaWarpspecializedISB_fNS5_IJSE_SF_SE_EEESI_NS5_IJSH_S7_EEESQ_EENS2_23PersistentTileSchedulerENS2_41Sm100FmhaCtxKernelWarpspecializedScheduleEEEEEvNT_6ParamsE:
        .type           _ZN7cutlass13device_kernelINS_4fmha6kernel36Sm100FmhaFwdKernelTmaWarpspecializedIN4cute5tupleIJiiiNS5_IJNS5_IJiiEEEiEEEEEENS1_10collective38Sm100FmhaFwdMainloopTmaWarpspecializedINS_6half_tEffNS5_IJNS4_1CILi256EEENSC_ILi128EEENSC_ILi32EEEEEENS5_IJiNSC_ILi1EEES7_EEENS5_IJiSH_NS5_IJNS5_IJNSC_ILi0EEEiEEEiEEEEEESM_NS9_12ResidualMaskENS5_IJNSC_ILi2EEESH_SH_EEENSC_ILb0EEEEENS9_38Sm100FmhaFwdEpilogueTmaWarpspecializedISB_fNS5_IJSE_SF_SE_EEESI_NS5_IJSH_S7_EEESQ_EENS2_23PersistentTileSchedulerENS2_41Sm100FmhaCtxKernelWarpspecializedScheduleEEEEEvNT_6ParamsE,@function
        .size           _ZN7cutlass13device_kernelINS_4fmha6kernel36Sm100FmhaFwdKernelTmaWarpspecializedIN4cute5tupleIJiiiNS5_IJNS5_IJiiEEEiEEEEEENS1_10collective38Sm100FmhaFwdMainloopTmaWarpspecializedINS_6half_tEffNS5_IJNS4_1CILi256EEENSC_ILi128EEENSC_ILi32EEEEEENS5_IJiNSC_ILi1EEES7_EEENS5_IJiSH_NS5_IJNS5_IJNSC_ILi0EEEiEEEiEEEEEESM_NS9_12ResidualMaskENS5_IJNSC_ILi2EEESH_SH_EEENSC_ILb0EEEEENS9_38Sm100FmhaFwdEpilogueTmaWarpspecializedISB_fNS5_IJSE_SF_SE_EEESI_NS5_IJSH_S7_EEESQ_EENS2_23PersistentTileSchedulerENS2_41Sm100FmhaCtxKernelWarpspecializedScheduleEEEEEvNT_6ParamsE,(.L_x_502 - _ZN7cutlass13device_kernelINS_4fmha6kernel36Sm100FmhaFwdKernelTmaWarpspecializedIN4cute5tupleIJiiiNS5_IJNS5_IJiiEEEiEEEEEENS1_10collective38Sm100FmhaFwdMainloopTmaWarpspecializedINS_6half_tEffNS5_IJNS4_1CILi256EEENSC_ILi128EEENSC_ILi32EEEEEENS5_IJiNSC_ILi1EEES7_EEENS5_IJiSH_NS5_IJNS5_IJNSC_ILi0EEEiEEEiEEEEEESM_NS9_12ResidualMaskENS5_IJNSC_ILi2EEESH_SH_EEENSC_ILb0EEEEENS9_38Sm100FmhaFwdEpilogueTmaWarpspecializedISB_fNS5_IJSE_SF_SE_EEESI_NS5_IJSH_S7_EEESQ_EENS2_23PersistentTileSchedulerENS2_41Sm100FmhaCtxKernelWarpspecializedScheduleEEEEEvNT_6ParamsE)
        .other          _ZN7cutlass13device_kernelINS_4fmha6kernel36Sm100FmhaFwdKernelTmaWarpspecializedIN4cute5tupleIJiiiNS5_IJNS5_IJiiEEEiEEEEEENS1_10collective38Sm100FmhaFwdMainloopTmaWarpspecializedINS_6half_tEffNS5_IJNS4_1CILi256EEENSC_ILi128EEENSC_ILi32EEEEEENS5_IJiNSC_ILi1EEES7_EEENS5_IJiSH_NS5_IJNS5_IJNSC_ILi0EEEiEEEiEEEEEESM_NS9_12ResidualMaskENS5_IJNSC_ILi2EEESH_SH_EEENSC_ILb0EEEEENS9_38Sm100FmhaFwdEpilogueTmaWarpspecializedISB_fNS5_IJSE_SF_SE_EEESI_NS5_IJSH_S7_EEESQ_EENS2_23PersistentTileSchedulerENS2_41Sm100FmhaCtxKernelWarpspecializedScheduleEEEEEvNT_6ParamsE,@"STO_CUDA_ENTRY STV_DEFAULT"
_ZN7cutlass13device_kernelINS_4fmha6kernel36Sm100FmhaFwdKernelTmaWarpspecializedIN4cute5tupleIJiiiNS5_IJNS5_IJiiEEEiEEEEEENS1_10collective38Sm100FmhaFwdMainloopTmaWarpspecializedINS_6half_tEffNS5_IJNS4_1CILi256EEENSC_ILi128EEENSC_ILi32EEEEEENS5_IJiNSC_ILi1EEES7_EEENS5_IJiSH_NS5_IJNS5_IJNSC_ILi0EEEiEEEiEEEEEESM_NS9_12ResidualMaskENS5_IJNSC_ILi2EEESH_SH_EEENSC_ILb0EEEEENS9_38Sm100FmhaFwdEpilogueTmaWarpspecializedISB_fNS5_IJSE_SF_SE_EEESI_NS5_IJSH_S7_EEESQ_EENS2_23PersistentTileSchedulerENS2_41Sm100FmhaCtxKernelWarpspecializedScheduleEEEEEvNT_6ParamsE:
[----:B------:R-:W1:Y:S02]  /*0000*/  LDC R1, c[0x0][0x37c] ;  /* 0x0000df00ff017b82 */ /* 0x000e640000000800 */
[----:B-1----:R-:W-:-:S04]  /*0010*/  IADD3 R1, PT, PT, R1, -0x70, RZ ;  /* 0xffffff9001017810 */ /* 0x002fc80007ffe0ff */
[----:B------:R-:W-:Y:S01]  /*0020*/  R2UR UR38, R1 ;  /* 0x00000000012672ca */ /* 0x000fe200000e0000 */
[----:B------:R-:W1:Y:S01]  /*0030*/  S2R R41, SR_TID.X ;  /* 0x0000000000297919 */ /* 0x000e620000002100 */
[----:B------:R-:W2:Y:S01]  /*0040*/  LDCU UR4, c[0x0][0x2f8] ;  /* 0x00005f00ff0477ac */ /* 0x000ea20008000800 */
[----:B------:R-:W3:Y:S01]  /*0050*/  LDCU UR37, c[0x0][0x2fc] ;  /* 0x00005f80ff2577ac */ /* 0x000ee20008000800 */
[----:B------:R-:W-:Y:S02]  /*0060*/  UPLOP3.LUT UP3, UPT, UPT, UPT, UPT, 0x40, 0x4 ;  /* 0x000000000004789c */ /* 0x000fe40003f6e870 */
[----:B------:R-:W-:Y:S02]  /*0070*/  UPLOP3.LUT UP1, UPT, UPT, UPT, UPT, 0x80, 0x8 ;  /* 0x000000000008789c */ /* 0x000fe40003f2f070 */
[----:B------:R-:W-:Y:S02]  /*0080*/  UPLOP3.LUT UP0, UPT, UPT, UPT, UPT, 0x40, 0x4 ;  /* 0x000000000004789c */ /* 0x000fe40003f0e870 */
[----:B------:R-:W-:-:S02]  /*0090*/  UPLOP3.LUT UP6, UPT, UPT, UPT, UPT, 0x40, 0x4 ;  /* 0x000000000004789c */ /* 0x000fc40003fce870 */
[----:B------:R-:W-:Y:S02]  /*00a0*/  UPLOP3.LUT UP5, UPT, UPT, UPT, UPT, 0x40, 0x4 ;  /* 0x000000000004789c */ /* 0x000fe40003fae870 */
[----:B--2---:R-:W-:Y:S02]  /*00b0*/  UIADD3 UR38, UP2, UPT, UR38, UR4, URZ ;  /* 0x0000000426267290 */ /* 0x004fe4000ff5e0ff */
[----:B------:R-:W-:Y:S02]  /*00c0*/  UP2UR UR41, UPR, URZ, 0x8 ;  /* 0x00000008ff297883 */ /* 0x000fe40008000000 */
[----:B---3--:R-:W-:Y:S02]  /*00d0*/  UIADD3.X UR37, UPT, UPT, URZ, UR37, URZ, UP2, !UPT ;  /* 0x00000025ff257290 */ /* 0x008fe400097fe4ff */
[----:B------:R-:W-:Y:S02]  /*00e0*/  UPLOP3.LUT UP2, UPT, UPT, UPT, UPT, 0x80, 0x8 ;  /* 0x000000000008789c */ /* 0x000fe40003f4f070 */
[----:B------:R-:W-:-:S02]  /*00f0*/  UPLOP3.LUT UP4, UPT, UPT, UPT, UPT, 0x40, 0x4 ;  /* 0x000000000004789c */ /* 0x000fc40003f8e870 */
[----:B------:R-:W-:Y:S01]  /*0100*/  UP2UR UR50, UPR, URZ, 0x4 ;  /* 0x00000004ff327883 */ /* 0x000fe20008000000 */
[----:B-1----:R-:W-:-:S05]  /*0110*/  SHF.R.U32.HI R3, RZ, 0x5, R41 ;  /* 0x00000005ff037819 */ /* 0x002fca0000011629 */
[----:B------:R-:W1:Y:S02]  /*0120*/  SHFL.IDX PT, R0, R3, RZ, 0x1f ;  /* 0x00001fff03007589 */ /* 0x000e6400000e0000 */
[----:B-1----:R-:W-:-:S04]  /*0130*/  SHF.R.S32.HI R5, RZ, 0x1f, R0 ;  /* 0x0000001fff057819 */ /* 0x002fc80000011400 */
[----:B------:R-:W-:-:S04]  /*0140*/  LEA.HI R2, R5, R0, RZ, 0x2 ;  /* 0x0000000005027211 */ /* 0x000fc800078f10ff */
[----:B------:R-:W-:-:S04]  /*0150*/  SHF.R.S32.HI R2, RZ, 0x2, R2 ;  /* 0x00000002ff027819 */ /* 0x000fc80000011402 */
[----:B------:R-:W-:-:S13]  /*0160*/  ISETP.NE.AND P0, PT, R2, RZ, PT ;  /* 0x000000ff0200720c */ /* 0x000fda0003f05270 */
[----:B------:R-:W-:Y:S05]  /*0170*/  @!P0 BRA `(.L_x_0) ;  /* 0x0000000400248947 */ /* 0x000fea0003800000 */
[----:B------:R-:W-:-:S13]  /*0180*/  ISETP.NE.AND P0, PT, R2, 0x2, PT ;  /* 0x000000020200780c */ /* 0x000fda0003f05270 */
[----:B------:R-:W-:Y:S05]  /*0190*/  @!P0 BRA `(.L_x_1) ;  /* 0x0000000000f48947 */ /* 0x000fea0003800000 */
[----:B------:R-:W-:-:S13]  /*01a0*/  ISETP.NE.AND P0, PT, R2, 0x1, PT ;  /* 0x000000010200780c */ /* 0x000fda0003f05270 */
[----:B------:R-:W-:Y:S05]  /*01b0*/  @P0 BRA `(.L_x_2) ;  /* 0x00000000002c0947 */ /* 0x000fea0003800000 */
[----:B------:R-:W-:Y:S01]  /*01c0*/  HFMA2 R2, -RZ, RZ, 0, 5.9604644775390625e-08 ;  /* 0x00000001ff027431 */ /* 0x000fe200000001ff */
[----:B------:R-:W-:Y:S02]  /*01d0*/  UPLOP3.LUT UP3, UPT, UPT, UPT, UPT, 0x40, 0x4 ;  /* 0x000000000004789c */ /* 0x000fe40003f6e870 */
[----:B------:R-:W-:Y:S02]  /*01e0*/  UPLOP3.LUT UP2, UPT, UPT, UPT, UPT, 0x40, 0x4 ;  /* 0x000000000004789c */ /* 0x000fe40003f4e870 */
[----:B------:R-:W-:Y:S02]  /*01f0*/  UPLOP3.LUT UP1, UPT, UPT, UPT, UPT, 0x80, 0x8 ;  /* 0x000000000008789c */ /* 0x000fe40003f2f070 */
[----:B------:R-:W-:Y:S02]  /*0200*/  UPLOP3.LUT UP0, UPT, UPT, UPT, UPT, 0x40, 0x4 ;  /* 0x000000000004789c */ /* 0x000fe40003f0e870 */
[----:B------:R-:W-:Y:S02]  /*0210*/  UPLOP3.LUT UP6, UPT, UPT, UPT, UPT, 0x40, 0x4 ;  /* 0x000000000004789c */ /* 0x000fe40003fce870 */
[----:B------:R-:W-:-:S02]  /*0220*/  UPLOP3.LUT UP5, UPT, UPT, UPT, UPT, 0x40, 0x4 ;  /* 0x000000000004789c */ /* 0x000fc40003fae870 */
[----:B------:R-:W-:Y:S02]  /*0230*/  UPLOP3.LUT UP4, UPT, UPT, UPT, UPT, 0x80, 0x8 ;  /* 0x000000000008789c */ /* 0x000fe40003f8f070 */
[----:B------:R-:W-:Y:S02]  /*0240*/  UP2UR UR41, UPR, URZ, 0x8 ;  /* 0x00000008ff297883 */ /* 0x000fe40008000000 */
[----:B------:R-:W-:Y:S01]  /*0250*/  UP2UR UR50, UPR, URZ, 0x4 ;  /* 0x00000004ff327883 */ /* 0x000fe20008000000 */
[----:B------:R-:W-:Y:S11]  /*0260*/  BRA `(.L_x_0) ;  /* 0x0000000000e87947 */ /* 0x000ff60003800000 */
.L_x_2:
[----:B------:R-:W-:Y:S01]  /*0270*/  ISETP.NE.AND P0, PT, R0, 0xc, PT ;  /* 0x0000000c0000780c */ /* 0x000fe20003f05270 */
[----:B------:R-:W-:Y:S01]  /*0280*/  UPLOP3.LUT UP2, UPT, UPT, UPT, UPT, 0x40, 0x4 ;  /* 0x000000000004789c */ /* 0x000fe20003f4e870 */
[----:B------:R-:W-:Y:S01]  /*0290*/  HFMA2 R2, -RZ, RZ, 0, 1.78813934326171875e-07 ;  /* 0x00000003ff027431 */ /* 0x000fe200000001ff */
[----:B------:R-:W-:Y:S02]  /*02a0*/  UPLOP3.LUT UP1, UPT, UPT, UPT, UPT, 0x80, 0x8 ;  /* 0x000000000008789c */ /* 0x000fe40003f2f070 */
[----:B------:R-:W-:Y:S02]  /*02b0*/  UP2UR UR41, UPR, URZ, 0x4 ;  /* 0x00000004ff297883 */ /* 0x000fe40008000000 */
[----:B------:R-:W-:Y:S02]  /*02c0*/  UPLOP3.LUT UP2, UPT, UPT, UPT, UPT, 0x40, 0x4 ;  /* 0x000000000004789c */ /* 0x000fe40003f4e870 */
[----:B------:R-:W-:Y:S02]  /*02d0*/  UPLOP3.LUT UP0, UPT, UPT, UPT, UPT, 0x40, 0x4 ;  /* 0x000000000004789c */ /* 0x000fe40003f0e870 */
[----:B------:R-:W-:-:S02]  /*02e0*/  UPLOP3.LUT UP6, UPT, UPT, UPT, UPT, 0x40, 0x4 ;  /* 0x000000000004789c */ /* 0x000fc40003fce870 */
[----:B------:R-:W-:Y:S02]  /*02f0*/  UPLOP3.LUT UP5, UPT, UPT, UPT, UPT, 0x80, 0x8 ;  /* 0x000000000008789c */ /* 0x000fe40003faf070 */
[----:B------:R-:W-:Y:S02]  /*0300*/  UPLOP3.LUT UP4, UPT, UPT, UPT, UPT, 0x40, 0x4 ;  /* 0x000000000004789c */ /* 0x000fe40003f8e870 */
[----:B------:R-:W-:Y:S01]  /*0310*/  UP2UR UR50, UPR, URZ, 0x4 ;  /* 0x00000004ff327883 */ /* 0x000fe20008000000 */
[----:B------:R-:W-:Y:S11]  /*0320*/  @!P0 BRA `(.L_x_0) ;  /* 0x0000000000b88947 */ /* 0x000ff60003800000 */
[----:B------:R-:W-:-:S13]  /*0330*/  ISETP.NE.AND P0, PT, R0, 0xe, PT ;  /* 0x0000000e0000780c */ /* 0x000fda0003f05270 */
[----:B------:R-:W-:Y:S05]  /*0340*/  @!P0 BRA `(.L_x_3) ;  /* 0x00000000005c8947 */ /* 0x000fea0003800000 */
[----:B------:R-:W-:-:S13]  /*0350*/  ISETP.NE.AND P0, PT, R0, 0xd, PT ;  /* 0x0000000d0000780c */ /* 0x000fda0003f05270 */
[----:B------:R-:W-:Y:S05]  /*0360*/  @P0 BRA `(.L_x_4) ;  /* 0x00000000002c0947 */ /* 0x000fea0003800000 */
[----:B------:R-:W-:Y:S01]  /*0370*/  HFMA2 R2, -RZ, RZ, 0, 2.384185791015625e-07 ;  /* 0x00000004ff027431 */ /* 0x000fe200000001ff */
        /* <DEDUP_REMOVED lines=10> */
.L_x_4:
[----:B------:R-:W-:Y:S01]  /*0420*/  HFMA2 R2, -RZ, RZ, 0, 3.5762786865234375e-07 ;  /* 0x00000006ff027431 */ /* 0x000fe200000001ff */
[----:B------:R-:W-:Y:S02]  /*0430*/  UPLOP3.LUT UP3, UPT, UPT, UPT, UPT, 0x40, 0x4 ;  /* 0x000000000004789c */ /* 0x000fe40003f6e870 */
[----:B------:R-:W-:Y:S02]  /*0440*/  UPLOP3.LUT UP2, UPT, UPT, UPT, UPT, 0x40, 0x4 ;  /* 0x000000000004789c */ /* 0x000fe40003f4e870 */
[----:B------:R-:W-:Y:S02]  /*0450*/  UPLOP3.LUT UP0, UPT, UPT, UPT, UPT, 0x40, 0x4 ;  /* 0x000000000004789c */ /* 0x000fe40003f0e870 */
[----:B------:R-:W-:Y:S02]  /*0460*/  UPLOP3.LUT UP6, UPT, UPT, UPT, UPT, 0x40, 0x4 ;  /* 0x000000000004789c */ /* 0x000fe40003fce870 */
[----:B------:R-:W-:Y:S02]  /*0470*/  UPLOP3.LUT UP5, UPT, UPT, UPT, UPT, 0x40, 0x4 ;  /* 0x000000000004789c */ /* 0x000fe40003fae870 */
[----:B------:R-:W-:-:S02]  /*0480*/  UPLOP3.LUT UP4, UPT, UPT, UPT, UPT, 0x40, 0x4 ;  /* 0x000000000004789c */ /* 0x000fc40003f8e870 */
[----:B------:R-:W-:Y:S02]  /*0490*/  UP2UR UR41, UPR, URZ, 0x8 ;  /* 0x00000008ff297883 */ /* 0x000fe40008000000 */
[----:B------:R-:W-:Y:S01]  /*04a0*/  UP2UR UR50, UPR, URZ, 0x4 ;  /* 0x00000004ff327883 */ /* 0x000fe20008000000 */
[----:B------:R-:W-:Y:S11]  /*04b0*/  BRA `(.L_x_0) ;  /* 0x0000000000547947 */ /* 0x000ff60003800000 */
.L_x_3:
[----:B------:R-:W-:Y:S01]  /*04c0*/  HFMA2 R2, -RZ, RZ, 0, 2.98023223876953125e-07 ;  /* 0x00000005ff027431 */ /* 0x000fe200000001ff */
        /* <DEDUP_REMOVED lines=10> */
.L_x_1:
[----:B------:R-:W-:Y:S01]  /*0570*/  HFMA2 R2, -RZ, RZ, 0, 1.1920928955078125e-07 ;  /* 0x00000002ff027431 */ /* 0x000fe200000001ff */
        /* <DEDUP_REMOVED lines=8> */
[----:B------:R-:W-:-:S12]  /*0600*/  UP2UR UR50, UPR, URZ, 0x4 ;  /* 0x00000004ff327883 */ /* 0x000fd80008000000 */
.L_x_0:
[----:B------:R-:W-:Y:S01]  /*0610*/  ELECT P0, URZ, PT ;  /* 0x0000000000ff782f */ /* 0x000fe20003800000 */
[----:B------:R-:W-:Y:S03]  /*0620*/  BSSY.RECONVERGENT B0, `(.L_x_5) ;  /* 0x000000f000007945 */ /* 0x000fe60003800200 */
[----:B------:R-:W-:Y:S02]  /*0630*/  PLOP3.LUT P2, PT, P0, PT, UP0, 0x5d, 0xd5 ;  /* 0x0000000000d5781c */ /* 0x000fe4000074eb0d */
[----:B------:R-:W-:-:S11]  /*0640*/  PLOP3.LUT P1, PT, P0, PT, UP6, 0x5d, 0xd5 ;  /* 0x0000000000d5781c */ /* 0x000fd6000072eb6d */
[----:B------:R-:W-:Y:S05]  /*0650*/  @P2 BRA `(.L_x_6) ;  /* 0x00000000002c2947 */ /* 0x000fea0003800000 */
[----:B------:R-:W1:Y:S02]  /*0660*/  LDCU.64 UR4, c[0x0][0x348] ;  /* 0x00006900ff0477ac */ /* 0x000e640008000a00 */
[----:B-1----:R-:W-:-:S04]  /*0670*/  UIADD3 UR8, UP0, UPT, UR4, 0x80, URZ ;  /* 0x0000008004087890 */ /* 0x002fc8000ff1e0ff */
[----:B------:R-:W-:Y:S02]  /*0680*/  UIADD3.X UR9, UPT, UPT, URZ, UR5, URZ, UP0, !UPT ;  /* 0x00000005ff097290 */ /* 0x000fe400087fe4ff */
[----:B------:R-:W-:-:S04]  /*0690*/  UIADD3 UR6, UP0, UPT, UR4, 0x180, URZ ;  /* 0x0000018004067890 */ /* 0x000fc8000ff1e0ff */
[----:B------:R-:W-:Y:S02]  /*06a0*/  UIADD3.X UR7, UPT, UPT, URZ, UR5, URZ, UP0, !UPT ;  /* 0x00000005ff077290 */ /* 0x000fe400087fe4ff */
[----:B------:R-:W-:Y:S01]  /*06b0*/  UIADD3 UR4, UP0, UPT, UR4, 0x280, URZ ;  /* 0x0000028004047890 */ /* 0x000fe2000ff1e0ff */
[----:B------:R1:W-:Y:S03]  /*06c0*/  UTMACCTL.PF [UR8] ;  /* 0x00000000080079b9 */ /* 0x0003e60008040000 */
[----:B------:R-:W-:-:S03]  /*06d0*/  UIADD3.X UR5, UPT, UPT, URZ, UR5, URZ, UP0, !UPT ;  /* 0x00000005ff057290 */ /* 0x000fc600087fe4ff */
[----:B------:R1:W-:Y:S06]  /*06e0*/  UTMACCTL.PF [UR6] ;  /* 0x00000000060079b9 */ /* 0x0003ec0008040000 */
[----:B------:R1:W-:Y:S02]  /*06f0*/  UTMACCTL.PF [UR4] ;  /* 0x00000000040079b9 */ /* 0x0003e40008040000 */
[----:B-1----:R-:W-:Y:S01]  /*0700*/  NOP ;  /* 0x0000000000007918 */ /* 0x002fe20000000000 */
.L_x_6:
[----:B------:R-:W-:Y:S05]  /*0710*/  BSYNC.RECONVERGENT B0 ;  /* 0x0000000000007941 */ /* 0x000fea0003800200 */
.L_x_5:
[----:B------:R-:W-:Y:S04]  /*0720*/  BSSY.RECONVERGENT B0, `(.L_x_7) ;  /* 0x000001b000007945 */ /* 0x000fe80003800200 */
[----:B------:R-:W-:Y:S05]  /*0730*/  @P1 BRA `(.L_x_8) ;  /* 0x0000000000241947 */ /* 0x000fea0003800000 */
[----:B------:R-:W1:Y:S01]  /*0740*/  LDCU.64 UR4, c[0x0][0x348] ;  /* 0x00006900ff0477ac */ /* 0x000e620008000a00 */
[----:B------:R-:W-:Y:S02]  /*0750*/  PLOP3.LUT P6, PT, PT, PT, PT, 0x80, 0x8 ;  /* 0x000000000008781c */ /* 0x000fe40003fcf070 */
[----:B------:R-:W-:Y:S02]  /*0760*/  PLOP3.LUT P5, PT, PT, PT, PT, 0x8, 0x80 ;  /* 0x000000000080781c */ /* 0x000fe40003fae170 */
[----:B------:R-:W-:Y:S02]  /*0770*/  PLOP3.LUT P4, PT, PT, PT, PT, 0x80, 0x8 ;  /* 0x000000000008781c */ /* 0x000fe40003f8f070 */
[----:B------:R-:W-:Y:S01]  /*0780*/  PLOP3.LUT P3, PT, PT, PT, PT, 0x80, 0x8 ;  /* 0x000000000008781c */ /* 0x000fe20003f6f070 */
[----:B-1----:R-:W-:-:S04]  /*0790*/  UIADD3 UR4, UP0, UPT, UR4, 0x400, URZ ;  /* 0x0000040004047890 */ /* 0x002fc8000ff1e0ff */
[----:B------:R-:W-:-:S09]  /*07a0*/  UIADD3.X UR5, UPT, UPT, URZ, UR5, URZ, UP0, !UPT ;  /* 0x00000005ff057290 */ /* 0x000fd200087fe4ff */
[----:B------:R1:W-:Y:S02]  /*07b0*/  UTMACCTL.PF [UR4] ;  /* 0x00000000040079b9 */ /* 0x0003e40008040000 */
[----:B-1----:R-:W-:Y:S05]  /*07c0*/  BRA `(.L_x_9) ;  /* 0x0000000000407947 */ /* 0x002fea0003800000 */
.L_x_8:
[----:B------:R-:W-:-:S13]  /*07d0*/  ISETP.NE.AND P1, PT, R2, 0x3, PT ;  /* 0x000000030200780c */ /* 0x000fda0003f25270 */
[----:B------:R-:W-:Y:S05]  /*07e0*/  @!P1 BRA `(.L_x_10) ;  /* 0x0000000000289947 */ /* 0x000fea0003800000 */
[----:B------:R-:W-:Y:S02]  /*07f0*/  ISETP.NE.AND P1, PT, R2, 0x4, PT ;  /* 0x000000040200780c */ /* 0x000fe40003f25270 */
[----:B------:R-:W-:Y:S02]  /*0800*/  PLOP3.LUT P4, PT, PT, PT, PT, 0x80, 0x8 ;  /* 0x000000000008781c */ /* 0x000fe40003f8f070 */
[----:B------:R-:W-:Y:S02]  /*0810*/  PLOP3.LUT P5, PT, PT, PT, PT, 0x8, 0x80 ;  /* 0x000000000080781c */ /* 0x000fe40003fae170 */
[----:B------:R-:W-:Y:S02]  /*0820*/  PLOP3.LUT P6, PT, PT, PT, PT, 0x80, 0x8 ;  /* 0x000000000008781c */ /* 0x000fe40003fcf070 */
[----:B------:R-:W-:-:S05]  /*0830*/  PLOP3.LUT P3, PT, PT, PT, PT, 0x80, 0x8 ;  /* 0x000000000008781c */ /* 0x000fca0003f6f070 */
[----:B------:R-:W-:Y:S08]  /*0840*/  @P1 BRA `(.L_x_9) ;  /* 0x0000000000201947 */ /* 0x000ff00003800000 */
[----:B------:R-:W-:Y:S02]  /*0850*/  PLOP3.LUT P5, PT, PT, PT, PT, 0x8, 0x80 ;  /* 0x000000000080781c */ /* 0x000fe40003fae170 */
[----:B------:R-:W-:Y:S02]  /*0860*/  PLOP3.LUT P6, PT, PT, PT, PT, 0x8, 0x80 ;  /* 0x000000000080781c */ /* 0x000fe40003fce170 */
[----:B------:R-:W-:Y:S01]  /*0870*/  PLOP3.LUT P3, PT, PT, PT, PT, 0x8, 0x80 ;  /* 0x000000000080781c */ /* 0x000fe20003f6e170 */
[----:B------:R-:W-:-:S12]  /*0880*/  BRA `(.L_x_9) ;  /* 0x0000000000107947 */ /* 0x000fd80003800000 */
.L_x_10:
[----:B------:R-:W-:Y:S02]  /*0890*/  PLOP3.LUT P6, PT, PT, PT, PT, 0x8, 0x80 ;  /* 0x000000000080781c */ /* 0x000fe40003fce170 */
[----:B------:R-:W-:Y:S02]  /*08a0*/  PLOP3.LUT P5, PT, PT, PT, PT, 0x80, 0x8 ;  /* 0x000000000008781c */ /* 0x000fe40003faf070 */
[----:B------:R-:W-:Y:S02]  /*08b0*/  PLOP3.LUT P4, PT, PT, PT, PT, 0x8, 0x80 ;  /* 0x000000000080781c */ /* 0x000fe40003f8e170 */
[----:B------:R-:W-:-:S13]  /*08c0*/  PLOP3.LUT P3, PT, PT, PT, PT, 0x80, 0x8 ;  /* 0x000000000008781c */ /* 0x000fda0003f6f070 */
.L_x_9:
[----:B------:R-:W-:Y:S05]  /*08d0*/  BSYNC.RECONVERGENT B0 ;  /* 0x0000000000007941 */ /* 0x000fea0003800200 */
.L_x_7:
[----:B------:R-:W1:Y:S01]  /*08e0*/  SHFL.IDX PT, R0, R3, RZ, 0x1f ;  /* 0x00001fff03007589 */ /* 0x000e6200000e0000 */
[----:B------:R-:W-:Y:S02]  /*08f0*/  ISETP.NE.AND P1, PT, R2, 0x3, PT ;  /* 0x000000030200780c */ /* 0x000fe40003f25270 */
[----:B------:R-:W-:Y:S02]  /*0900*/  PLOP3.LUT P0, PT, P0, PT, UP1, 0xae, 0xea ;  /* 0x0000000000ea781c */ /* 0x000fe4000070f51e */
[----:B-1----:R-:W-:-:S13]  /*0910*/  ISETP.NE.AND P2, PT, R0, RZ, PT ;  /* 0x000000ff0000720c */ /* 0x002fda0003f45270 */
[----:B------:R-:W-:Y:S05]  /*0920*/  @P2 BRA `(.L_x_11) ;  /* 0x0000000000382947 */ /* 0x000fea0003800000 */
[----:B------:R-:W1:Y:S01]  /*0930*/  S2UR UR5, SR_CgaCtaId ;  /* 0x00000000000579c3 */ /* 0x000e620000008800 */
[----:B------:R-:W-:Y:S01]  /*0940*/  UMOV UR6, 0x400 ;  /* 0x0000040000067882 */ /* 0x000fe20000000000 */
[----:B------:R-:W-:Y:S01]  /*0950*/  UMOV UR4, 0x1 ;  /* 0x0000000100047882 */ /* 0x000fe20000000000 */
[----:B------:R-:W-:Y:S01]  /*0960*/  ELECT P2, URZ, PT ;  /* 0x0000000000ff782f */ /* 0x000fe20003840000 */
[----:B-1----:R-:W-:Y:S02]  /*0970*/  ULEA UR5, UR5, UR6, 0x18 ;  /* 0x0000000605057291 */ /* 0x002fe4000f8ec0ff */
[----:B------:R-:W-:-:S04]  /*0980*/  UIADD3 UR6, UPT, UPT, -UR4, 0x100000, URZ ;  /* 0x0010000004067890 */ /* 0x000fc8000fffe1ff */
[----:B------:R-:W-:Y:S02]  /*0990*/  USHF.L.U32 UR7, UR6, 0xb, URZ ;  /* 0x0000000b06077899 */ /* 0x000fe400080006ff */
[----:B------:R-:W-:Y:S01]  /*09a0*/  USHF.L.U32 UR6, UR6, 0x1, URZ ;  /* 0x0000000106067899 */ /* 0x000fe200080006ff */
[----:B------:R-:W1:Y:S11]  /*09b0*/  FENCE.VIEW.ASYNC.S ;  /* 0x00000000000073c6 */ /* 0x000e760000000000 */
[----:B-1----:R1:W2:Y:S01]  /*09c0*/  SYNCS.EXCH.64 URZ, [UR5+0xe000], UR6 ;  /* 0x00e0000605ff75b2 */ /* 0x0022a20008000100 */
[----:B------:R1:W3:Y:S01]  /*09d0*/  SYNCS.EXCH.64 URZ, [UR5+0xe010], UR6 ;  /* 0x00e0100605ff75b2 */ /* 0x0002e20008000100 */
[----:B------:R1:W4:Y:S01]  /*09e0*/  SYNCS.EXCH.64 URZ, [UR5+0xe008], UR6 ;  /* 0x00e0080605ff75b2 */ /* 0x0003220008000100 */
[----:B------:R1:W1:Y:S01]  /*09f0*/  SYNCS.EXCH.64 URZ, [UR5+0xe018], UR6 ;  /* 0x00e0180605ff75b2 */ /* 0x0002620008000100 */
[----:B------:R-:W-:Y:S01]  /*0a00*/  NOP ;  /* 0x0000000000007918 */ /* 0x000fe20000000000 */
.L_x_11:
[----:B------:R-:W-:Y:S01]  /*0a10*/  NOP ;  /* 0x0000000000007918 */ /* 0x000fe20000000000 */
[----:B------:R-:W-:Y:S05]  /*0a20*/  @!P1 BRA `(.L_x_12) ;  /* 0x0000000000289947 */ /* 0x000fea0003800000 */
[----:B------:R-:W-:Y:S01]  /*0a30*/  ISETP.NE.AND P1, PT, R2, 0x4, PT ;  /* 0x000000040200780c */ /* 0x000fe20003f25270 */
[----:B------:R-:W-:Y:S02]  /*0a40*/  UPLOP3.LUT UP3, UPT, UPT, UPT, UPT, 0x80, 0x8 ;  /* 0x000000000008789c */ /* 0x000fe40003f6f070 */
[----:B------:R-:W-:Y:S02]  /*0a50*/  UPLOP3.LUT UP2, UPT, UPT, UPT, UPT, 0x40, 0x4 ;  /* 0x000000000004789c */ /* 0x000fe40003f4e870 */
[----:B------:R-:W-:Y:S02]  /*0a60*/  UPLOP3.LUT UP1, UPT, UPT, UPT, UPT, 0x80, 0x8 ;  /* 0x000000000008789c */ /* 0x000fe40003f2f070 */
[----:B------:R-:W-:-:S06]  /*0a70*/  UPLOP3.LUT UP0, UPT, UPT, UPT, UPT, 0x80, 0x8 ;  /* 0x000000000008789c */ /* 0x000fcc0003f0f070 */
[----:B------:R-:W-:Y:S05]  /*0a80*/  @P1 BRA `(.L_x_13) ;  /* 0x0000000000201947 */ /* 0x000fea0003800000 */
[----:B------:R-:W-:Y:S02]  /*0a90*/  UPLOP3.LUT UP2, UPT, UPT, UPT, UPT, 0x40, 0x4 ;  /* 0x000000000004789c */ /* 0x000fe40003f4e870 */
[----:B------:R-:W-:Y:S02]  /*0aa0*/  UPLOP3.LUT UP3, UPT, UPT, UPT, UPT, 0x40, 0x4 ;  /* 0x000000000004789c */ /* 0x000fe40003f6e870 */
[----:B------:R-:W-:Y:S01]  /*0ab0*/  UPLOP3.LUT UP0, UPT, UPT, UPT, UPT, 0x40, 0x4 ;  /* 0x000000000004789c */ /* 0x000fe20003f0e870 */
[----:B------:R-:W-:Y:S05]  /*0ac0*/  BRA `(.L_x_13) ;  /* 0x0000000000107947 */ /* 0x000fea0003800000 */
.L_x_12:
[----:B------:R-:W-:Y:S02]  /*0ad0*/  UPLOP3.LUT UP3, UPT, UPT, UPT, UPT, 0x40, 0x4 ;  /* 0x000000000004789c */ /* 0x000fe40003f6e870 */
[----:B------:R-:W-:Y:S02]  /*0ae0*/  UPLOP3.LUT UP2, UPT, UPT, UPT, UPT, 0x80, 0x8 ;  /* 0x000000000008789c */ /* 0x000fe40003f4f070 */
[----:B------:R-:W-:Y:S02]  /*0af0*/  UPLOP3.LUT UP1, UPT, UPT, UPT, UPT, 0x40, 0x4 ;  /* 0x000000000004789c */ /* 0x000fe40003f2e870 */
[----:B------:R-:W-:Y:S02]  /*0b00*/  UPLOP3.LUT UP0, UPT, UPT, UPT, UPT, 0x80, 0x8 ;  /* 0x000000000008789c */ /* 0x000fe40003f0f070 */
.L_x_13:
[----:B------:R-:W5:Y:S02]  /*0b10*/  SHFL.IDX PT, R0, R3, RZ, 0x1f ;  /* 0x00001fff03007589 */ /* 0x000f6400000e0000 */
[----:B-----5:R-:W-:-:S13]  /*0b20*/  ISETP.NE.AND P1, PT, R0, RZ, PT ;  /* 0x000000ff0000720c */ /* 0x020fda0003f25270 */
[----:B------:R-:W-:Y:S05]  /*0b30*/  @P1 BRA `(.L_x_14) ;  /* 0x0000000000401947 */ /* 0x000fea0003800000 */
[----:B-1----:R-:W1:Y:S01]  /*0b40*/  S2UR UR5, SR_CgaCtaId ;  /* 0x00000000000579c3 */ /* 0x002e620000008800 */
        /* <DEDUP_REMOVED lines=8> */
[----:B-1----:R1:W1:Y:S01]  /*0bd0*/  SYNCS.EXCH.64 URZ, [UR5+0xe020], UR6 ;  /* 0x00e0200605ff75b2 */ /* 0x0022620008000100 */
[----:B------:R1:W1:Y:S01]  /*0be0*/  SYNCS.EXCH.64 URZ, [UR5+0xe038], UR6 ;  /* 0x00e0380605ff75b2 */ /* 0x0002620008000100 */
[----:B------:R1:W1:Y:S01]  /*0bf0*/  SYNCS.EXCH.64 URZ, [UR5+0xe028], UR6 ;  /* 0x00e0280605ff75b2 */ /* 0x0002620008000100 */
[----:B------:R1:W1:Y:S01]  /*0c00*/  SYNCS.EXCH.64 URZ, [UR5+0xe040], UR6 ;  /* 0x00e0400605ff75b2 */ /* 0x0002620008000100 */
[----:B------:R1:W1:Y:S01]  /*0c10*/  SYNCS.EXCH.64 URZ, [UR5+0xe030], UR6 ;  /* 0x00e0300605ff75b2 */ /* 0x0002620008000100 */
[----:B------:R1:W1:Y:S01]  /*0c20*/  SYNCS.EXCH.64 URZ, [UR5+0xe048], UR6 ;  /* 0x00e0480605ff75b2 */ /* 0x0002620008000100 */
[----:B------:R-:W-:Y:S01]  /*0c30*/  NOP ;  /* 0x0000000000007918 */ /* 0x000fe20000000000 */
.L_x_14:
[----:B------:R-:W5:Y:S01]  /*0c40*/  SHFL.IDX PT, R0, R3, RZ, 0x1f ;  /* 0x00001fff03007589 */ /* 0x000f6200000e0000 */
[----:B------:R-:W-:Y:S01]  /*0c50*/  NOP ;  /* 0x0000000000007918 */ /* 0x000fe20000000000 */
[----:B-----5:R-:W-:-:S13]  /*0c60*/  ISETP.NE.AND P1, PT, R0, RZ, PT ;  /* 0x000000ff0000720c */ /* 0x020fda0003f25270 */
[----:B------:R-:W-:Y:S05]  /*0c70*/  @P1 BRA `(.L_x_15) ;  /* 0x0000000000401947 */ /* 0x000fea0003800000 */
[----:B-1----:R-:W1:Y:S01]  /*0c80*/  S2UR UR6, SR_CgaCtaId ;  /* 0x00000000000679c3 */ /* 0x002e620000008800 */
[----:B------:R-:W-:Y:S01]  /*0c90*/  UMOV UR7, 0x400 ;  /* 0x0000040000077882 */ /* 0x000fe20000000000 */
[----:B------:R-:W-:Y:S01]  /*0ca0*/  UMOV UR5, 0x1 ;  /* 0x0000000100057882 */ /* 0x000fe20000000000 */
[----:B------:R-:W-:Y:S01]  /*0cb0*/  UMOV UR4, 0x80 ;  /* 0x0000008000047882 */ /* 0x000fe20000000000 */
[----:B------:R-:W-:-:S04]  /*0cc0*/  UIADD3 UR8, UPT, UPT, -UR5, 0x100000, URZ ;  /* 0x0010000005087890 */ /* 0x000fc8000fffe1ff */
[----:B------:R-:W-:Y:S02]  /*0cd0*/  USHF.L.U32 UR9, UR8, 0xb, URZ ;  /* 0x0000000b08097899 */ /* 0x000fe400080006ff */
[----:B------:R-:W-:Y:S02]  /*0ce0*/  USHF.L.U32 UR8, UR8, 0x1, URZ ;  /* 0x0000000108087899 */ /* 0x000fe400080006ff */
[----:B------:R-:W-:-:S04]  /*0cf0*/  UIADD3 UR4, UPT, UPT, -UR4, 0x100000, URZ ;  /* 0x0010000004047890 */ /* 0x000fc8000fffe1ff */
[----:B------:R-:W-:Y:S02]  /*0d00*/  USHF.L.U32 UR5, UR4, 0xb, URZ ;  /* 0x0000000b04057899 */ /* 0x000fe400080006ff */
[----:B------:R-:W-:Y:S01]  /*0d10*/  USHF.L.U32 UR4, UR4, 0x1, URZ ;  /* 0x0000000104047899 */ /* 0x000fe200080006ff */
[----:B------:R-:W-:Y:S01]  /*0d20*/  ELECT P1, URZ, PT ;  /* 0x0000000000ff782f */ /* 0x000fe20003820000 */
[----:B-1----:R-:W-:Y:S01]  /*0d30*/  ULEA UR6, UR6, UR7, 0x18 ;  /* 0x0000000706067291 */ /* 0x002fe2000f8ec0ff */
[----:B------:R-:W1:Y:S11]  /*0d40*/  FENCE.VIEW.ASYNC.S ;  /* 0x00000000000073c6 */ /* 0x000e760000000000 */
[----:B-1----:R1:W1:Y:S01]  /*0d50*/  SYNCS.EXCH.64 URZ, [UR6+0xe050], UR8 ;  /* 0x00e0500806ff75b2 */ /* 0x0022620008000100 */
[----:B------:R1:W1:Y:S01]  /*0d60*/  SYNCS.EXCH.64 URZ, [UR6+0xe058], UR4 ;  /* 0x00e0580406ff75b2 */ /* 0x0002620008000100 */
[----:B------:R-:W-:Y:S01]  /*0d70*/  NOP ;  /* 0x0000000000007918 */ /* 0x000fe20000000000 */
.L_x_15:
[----:B------:R-:W5:Y:S01]  /*0d80*/  SHFL.IDX PT, R0, R3, RZ, 0x1f ;  /* 0x00001fff03007589 */ /* 0x000f6200000e0000 */
[----:B-1----:R-:W-:Y:S01]  /*0d90*/  USEL UR5, URZ, 0x2, !UP4 ;  /* 0x00000002ff057887 */ /* 0x002fe2000e000000 */
[----:B------:R-:W-:Y:S01]  /*0da0*/  ISETP.NE.AND P2, PT, R2, 0x2, PT ;  /* 0x000000020200780c */ /* 0x000fe20003f45270 */
[----:B------:R-:W-:Y:S02]  /*0db0*/  NOP ;  /* 0x0000000000007918 */ /* 0x000fe40000000000 */
[----:B------:R-:W-:Y:S01]  /*0dc0*/  USEL UR5, UR5, 0x1, !UP5 ;  /* 0x0000000105057887 */ /* 0x000fe2000e800000 */
[----:B-----5:R-:W-:-:S13]  /*0dd0*/  ISETP.NE.AND P1, PT, R0, RZ, PT ;  /* 0x000000ff0000720c */ /* 0x020fda0003f25270 */
[----:B------:R-:W-:Y:S05]  /*0de0*/  @P1 BRA `(.L_x_16) ;  /* 0x0000000000401947 */ /* 0x000fea0003800000 */
[----:B------:R-:W1:Y:S01]  /*0df0*/  S2UR UR7, SR_CgaCtaId ;  /* 0x00000000000779c3 */ /* 0x000e620000008800 */
[----:B------:R-:W-:Y:S01]  /*0e00*/  UMOV UR8, 0x400 ;  /* 0x0000040000087882 */ /* 0x000fe20000000000 */
[----:B------:R-:W-:Y:S01]  /*0e10*/  UMOV UR6, 0x1 ;  /* 0x0000000100067882 */ /* 0x000fe20000000000 */
[----:B------:R-:W-:Y:S01]  /*0e20*/  UMOV UR4, 0x80 ;  /* 0x0000008000047882 */ /* 0x000fe20000000000 */
[----:B------:R-:W-:Y:S01]  /*0e30*/  ELECT P1, URZ, PT ;  /* 0x0000000000ff782f */ /* 0x000fe20003820000 */
[----:B------:R-:W-:-:S04]  /*0e40*/  UIADD3 UR10, UPT, UPT, -UR4, 0x100000, URZ ;  /* 0x00100000040a7890 */ /* 0x000fc8000fffe1ff */
[----:B------:R-:W-:Y:S02]  /*0e50*/  USHF.L.U32 UR11, UR10, 0xb, URZ ;  /* 0x0000000b0a0b7899 */ /* 0x000fe400080006ff */
[----:B------:R-:W-:Y:S02]  /*0e60*/  USHF.L.U32 UR10, UR10, 0x1, URZ ;  /* 0x000000010a0a7899 */ /* 0x000fe400080006ff */
[----:B-1----:R-:W-:Y:S02]  /*0e70*/  ULEA UR7, UR7, UR8, 0x18 ;  /* 0x0000000807077291 */ /* 0x002fe4000f8ec0ff */
[----:B------:R-:W-:-:S04]  /*0e80*/  UIADD3 UR8, UPT, UPT, -UR6, 0x100000, URZ ;  /* 0x0010000006087890 */ /* 0x000fc8000fffe1ff */
[----:B------:R-:W-:Y:S02]  /*0e90*/  USHF.L.U32 UR9, UR8, 0xb, URZ ;  /* 0x0000000b08097899 */ /* 0x000fe400080006ff */
[----:B------:R-:W-:Y:S01]  /*0ea0*/  USHF.L.U32 UR8, UR8, 0x1, URZ ;  /* 0x0000000108087899 */ /* 0x000fe200080006ff */
[----:B------:R-:W1:Y:S11]  /*0eb0*/  FENCE.VIEW.ASYNC.S ;  /* 0x00000000000073c6 */ /* 0x000e760000000000 */
[----:B-1----:R1:W1:Y:S01]  /*0ec0*/  SYNCS.EXCH.64 URZ, [UR7+0xe060], UR8 ;  /* 0x00e0600807ff75b2 */ /* 0x0022620008000100 */
[----:B------:R1:W1:Y:S01]  /*0ed0*/  SYNCS.EXCH.64 URZ, [UR7+0xe068], UR10 ;  /* 0x00e0680a07ff75b2 */ /* 0x0002620008000100 */
[----:B------:R-:W-:Y:S01]  /*0ee0*/  NOP ;  /* 0x0000000000007918 */ /* 0x000fe20000000000 */
.L_x_16:
[----:B------:R-:W-:Y:S01]  /*0ef0*/  NOP ;  /* 0x0000000000007918 */ /* 0x000fe20000000000 */
[----:B------:R-:W-:Y:S05]  /*0f00*/  @!P2 BRA `(.L_x_17) ;  /* 0x000000000024a947 */ /* 0x000fea0003800000 */
[----:B------:R-:W-:Y:S01]  /*0f10*/  ISETP.NE.AND P1, PT, R2, RZ, PT ;  /* 0x000000ff0200720c */ /* 0x000fe20003f25270 */
[----:B------:R-:W-:Y:S02]  /*0f20*/  UP2UR UR4, UPR, URZ, 0x1 ;  /* 0x00000001ff047883 */ /* 0x000fe40008000000 */
[----:B------:R-:W-:Y:S01]  /*0f30*/  UPLOP3.LUT UP0, UPT, UPT, UPT, UPT, 0x80, 0x8 ;  /* 0x000000000008789c */ /* 0x000fe20003f0f070 */
[----:B-1----:R-:W-:-:S03]  /*0f40*/  UMOV UR7, URZ ;  /* 0x000000ff00077c82 */ /* 0x002fc60008000000 */
[----:B------:R-:W-:Y:S02]  /*0f50*/  UP2UR UR40, UPR, URZ, 0x1 ;  /* 0x00000001ff287883 */ /* 0x000fe40008000000 */
[----:B------:R-:W-:-:S04]  /*0f60*/  UISETP.NE.AND UP0, UPT, UR4, URZ, UPT ;  /* 0x000000ff0400728c */ /* 0x000fc8000bf05270 */
[----:B------:R-:W-:Y:S07]  /*0f70*/  @P1 BRA `(.L_x_18) ;  /* 0x00000000001c1947 */ /* 0x000fee0003800000 */
[----:B------:R-:W-:Y:S01]  /*0f80*/  UMOV UR7, 0x1 ;  /* 0x0000000100077882 */ /* 0x000fe20000000000 */
[----:B------:R-:W-:Y:S05]  /*0f90*/  BRA `(.L_x_18) ;  /* 0x0000000000147947 */ /* 0x000fea0003800000 */
.L_x_17:
[----:B------:R-:W-:Y:S02]  /*0fa0*/  UP2UR UR4, UPR, URZ, 0x1 ;  /* 0x00000001ff047883 */ /* 0x000fe40008000000 */
[----:B------:R-:W-:Y:S01]  /*0fb0*/  UPLOP3.LUT UP0, UPT, UPT, UPT, UPT, 0x40, 0x4 ;  /* 0x000000000004789c */ /* 0x000fe20003f0e870 */
[----:B-1----:R-:W-:-:S03]  /*0fc0*/  UMOV UR7, 0x2 ;  /* 0x0000000200077882 */ /* 0x002fc60000000000 */
[----:B------:R-:W-:Y:S02]  /*0fd0*/  UP2UR UR40, UPR, URZ, 0x1 ;  /* 0x00000001ff287883 */ /* 0x000fe40008000000 */
[----:B------:R-:W-:Y:S02]  /*0fe0*/  UISETP.NE.AND UP0, UPT, UR4, URZ, UPT ;  /* 0x000000ff0400728c */ /* 0x000fe4000bf05270 */
.L_x_18:
[----:B------:R-:W1:Y:S02]  /*0ff0*/  SHFL.IDX PT, R0, R3, RZ, 0x1f ;  /* 0x00001fff03007589 */ /* 0x000e6400000e0000 */
        /* <DEDUP_REMOVED lines=14> */
.L_x_19:
[----:B------:R-:W-:Y:S01]  /*10e0*/  NOP ;  /* 0x0000000000007918 */ /* 0x000fe20000000000 */
[----:B------:R-:W-:Y:S05]  /*10f0*/  @!P2 BRA `(.L_x_20) ;  /* 0x000000000024a947 */ /* 0x000fea0003800000 */
[----:B------:R-:W-:Y:S01]  /*1100*/  ISETP.NE.AND P1, PT, R2, 0x1, PT ;  /* 0x000000010200780c */ /* 0x000fe20003f25270 */
        /* <DEDUP_REMOVED lines=8> */
.L_x_20:
[----:B------:R-:W-:Y:S02]  /*1190*/  UP2UR UR4, UPR, URZ, 0x1 ;  /* 0x00000001ff047883 */ /* 0x000fe40008000000 */
[----:B------:R-:W-:Y:S01]  /*11a0*/  UPLOP3.LUT UP0, UPT, UPT, UPT, UPT, 0x40, 0x4 ;  /* 0x000000000004789c */ /* 0x000fe20003f0e870 */
[----:B-1----:R-:W-:-:S03]  /*11b0*/  UMOV UR6, 0x2 ;  /* 0x0000000200067882 */ /* 0x002fc60000000000 */
[----:B------:R-:W-:Y:S02]  /*11c0*/  UP2UR UR39, UPR, URZ, 0x1 ;  /* 0x00000001ff277883 */ /* 0x000fe40008000000 */
[----:B------:R-:W-:Y:S02]  /*11d0*/  UISETP.NE.AND UP0, UPT, UR4, URZ, UPT ;  /* 0x000000ff0400728c */ /* 0x000fe4000bf05270 */
.L_x_21:
[----:B------:R-:W1:Y:S01]  /*11e0*/  SHFL.IDX PT, R0, R3, RZ, 0x1f ;  /* 0x00001fff03007589 */ /* 0x000e6200000e0000 */
[----:B------:R-:W-:Y:S02]  /*11f0*/  USEL UR8, URZ, 0x1, !UP4 ;  /* 0x00000001ff087887 */ /* 0x000fe4000e000000 */
[----:B------:R-:W-:Y:S01]  /*1200*/  USEL UR49, URZ, 0x1, UP4 ;  /* 0x00000001ff317887 */ /* 0x000fe2000a000000 */
        /* <DEDUP_REMOVED lines=14> */
.L_x_22:
        /* <DEDUP_REMOVED lines=19> */
[----:B------:R1:W1:Y:S01]  /*1420*/  SYNCS.EXCH.64 URZ, [UR10+0xe098], UR12 ;  /* 0x00e0980c0aff75b2 */ /* 0x0002620008000100 */
[----:B------:R1:W1:Y:S01]  /*1430*/  SYNCS.EXCH.64 URZ, [UR10+0xe0a8], UR14 ;  /* 0x00e0a80e0aff75b2 */ /* 0x0002620008000100 */
[----:B------:R-:W-:Y:S01]  /*1440*/  NOP ;  /* 0x0000000000007918 */ /* 0x000fe20000000000 */
.L_x_23:
        /* <DEDUP_REMOVED lines=22> */
.L_x_24:
[----:B------:R-:W5:Y:S01]  /*15b0*/  SHFL.IDX PT, R3, R3, RZ, 0x1f ;  /* 0x00001fff03037589 */ /* 0x000f6200000e0000 */
[----:B------:R-:W1:Y:S01]  /*15c0*/  S2UR UR36, SR_CTAID.X ;  /* 0x00000000002479c3 */ /* 0x000e620000002500 */
[----:B------:R-:W-:Y:S01]  /*15d0*/  NOP ;  /* 0x0000000000007918 */ /* 0x000fe20000000000 */
[----:B-----5:R-:W-:-:S13]  /*15e0*/  ISETP.NE.AND P1, PT, R3, RZ, PT ;  /* 0x000000ff0300720c */ /* 0x020fda0003f25270 */
[----:B-1----:R-:W-:Y:S05]  /*15f0*/  @P1 BRA `(.L_x_25) ;  /* 0x0000000000301947 */ /* 0x002fea0003800000 */
        /* <DEDUP_REMOVED lines=12> */
.L_x_25:
[----:B------:R-:W-:Y:S01]  /*16c0*/  ISETP.GT.AND P1, PT, R2, 0x3, PT ;  /* 0x000000030200780c */ /* 0x000fe20003f24270 */
[----:B------:R-:W-:Y:S01]  /*16d0*/  NOP ;  /* 0x0000000000007918 */ /* 0x000fe20000000000 */
[----:B-1234-:R-:W-:Y:S11]  /*16e0*/  BAR.SYNC.DEFER_BLOCKING 0x0 ;  /* 0x0000000000007b1d */ /* 0x01eff60000010000 */
[----:B------:R-:W-:Y:S05]  /*16f0*/  @P1 BRA `(.L_x_26) ;  /* 0x0000013800b41947 */ /* 0x000fea0003800000 */
[----:B------:R-:W-:Y:S01]  /*1700*/  ISETP.GE.U32.AND P0, PT, R2, 0x2, PT ;  /* 0x000000020200780c */ /* 0x000fe20003f06070 */
[----:B------:R-:W-:-:S04]  /*1710*/  UISETP.NE.AND UP0, UPT, UR50, URZ, UPT ;  /* 0x000000ff3200728c */ /* 0x000fc8000bf05270 */
[----:B------:R-:W-:-:S04]  /*1720*/  USEL UR4, URZ, 0x2, !UP0 ;  /* 0x00000002ff047887 */ /* 0x000fc8000c000000 */
[----:B------:R-:W-:-:S04]  /*1730*/  USEL UR4, UR4, 0x1, !UP5 ;  /* 0x0000000104047887 */ /* 0x000fc8000e800000 */
[----:B------:R-:W-:Y:S08]  /*1740*/  @!P0 BRA `(.L_x_27) ;  /* 0x0000009000548947 */ /* 0x000ff00003800000 */
[----:B------:R-:W-:Y:S05]  /*1750*/  @!P2 BRA `(.L_x_28) ;  /* 0x000000280084a947 */ /* 0x000fea0003800000 */
[----:B------:R-:W-:-:S08]  /*1760*/  NOP ;  /* 0x0000000000007918 */ /* 0x000fd00000000000 */
[----:B------:R-:W1:-:S00]  /*1770*/  USETMAXREG.DEALLOC.CTAPOOL 0x20 ;  /* 0x00000020000079c8 */ /* 0x000e4000080e0500 */
[----:B-1----:R-:W1:Y:S02]  /*1780*/  LDC R0, c[0x0][0x900] ;  /* 0x00024000ff007b82 */ /* 0x002e640000000800 */
[----:B-1----:R-:W-:-:S13]  /*1790*/  ISETP.LE.AND P0, PT, R0, UR36, PT ;  /* 0x0000002400007c0c */ /* 0x002fda000bf03270 */
[----:B------:R-:W-:Y:S05]  /*17a0*/  @P0 EXIT ;  /* 0x000000000000094d */ /* 0x000fea0003800000 */
[----:B------:R-:W1:Y:S01]  /*17b0*/  S2UR UR6, SR_CgaCtaId ;  /* 0x00000000000679c3 */ /* 0x000e620000008800 */
[----:B------:R-:W-:Y:S01]  /*17c0*/  UMOV UR7, 0x400 ;  /* 0x0000040000077882 */ /* 0x000fe20000000000 */
[----:B------:R-:W-:Y:S01]  /*17d0*/  HFMA2 R7, -RZ, RZ, 0, 0 ;  /* 0x00000000ff077431 */ /* 0x000fe200000001ff */
[----:B------:R-:W-:Y:S01]  /*17e0*/  PRMT R8, RZ, 0x7610, R8 ;  /* 0x00007610ff087816 */ /* 0x000fe20000000008 */
[----:B------:R-:W-:Y:S02]  /*17f0*/  ULOP3.LUT UR22, UR4, 0x1, URZ, 0xc0, !UPT ;  /* 0x0000000104167892 */ /* 0x000fe4000f8ec0ff */
[----:B------:R-:W-:Y:S01]  /*1800*/  ULOP3.LUT UR21, UR5, 0x1, URZ, 0xc0, !UPT ;  /* 0x0000000105157892 */ /* 0x000fe2000f8ec0ff */
[----:B------:R-:W-:Y:S01]  /*1810*/  UMOV UR33, URZ ;  /* 0x000000ff00217c82 */ /* 0x000fe20008000000 */
[----:B------:R-:W-:Y:S01]  /*1820*/  UMOV UR32, 0x1 ;  /* 0x0000000100207882 */ /* 0x000fe20000000000 */
[----:B------:R-:W-:Y:S01]  /*1830*/  UMOV UR31, 0x1 ;  /* 0x00000001001f7882 */ /* 0x000fe20000000000 */
[----:B------:R-:W-:Y:S01]  /*1840*/  UMOV UR30, 0x1 ;  /* 0x00000001001e7882 */ /* 0x000fe20000000000 */
[----:B------:R-:W-:Y:S01]  /*1850*/  UMOV UR29, URZ ;  /* 0x000000ff001d7c82 */ /* 0x000fe20008000000 */
[----:B------:R-:W-:Y:S01]  /*1860*/  UMOV UR28, URZ ;  /* 0x000000ff001c7c82 */ /* 0x000fe20008000000 */
[----:B-1----:R-:W-:-:S04]  /*1870*/  ULEA UR6, UR6, UR7, 0x18 ;  /* 0x0000000706067291 */ /* 0x002fc8000f8ec0ff */
[----:B------:R-:W-:-:S04]  /*1880*/  UIADD3 UR6, UPT, UPT, UR6, 0x4000, URZ ;  /* 0x0000400006067890 */ /* 0x000fc8000fffe0ff */
[----:B------:R-:W-:-:S04]  /*1890*/  USHF.R.U32.HI UR34, URZ, 0x4, UR6 ;  /* 0x00000004ff227899 */ /* 0x000fc80008011606 */
[----:B------:R-:W-:-:S04]  /*18a0*/  ULOP3.LUT UR34, UR34, 0x3fff, URZ, 0xc0, !UPT ;  /* 0x00003fff22227892 */ /* 0x000fc8000f8ec0ff */
[----:B------:R-:W-:-:S12]  /*18b0*/  ULOP3.LUT UR23, UR34, 0x10000, URZ, 0xfc, !UPT ;  /* 0x0001000022177892 */ /* 0x000fd8000f8efcff */
.L_x_89:
[----:B------:R-:W1:Y:S01]  /*18c0*/  LDCU.64 UR4, c[0x0][0x908] ;  /* 0x00012100ff0477ac */ /* 0x000e620008000a00 */
[----:B--2---:R-:W2:Y:S01]  /*18d0*/  LDCU UR6, c[0x0][0x904] ;  /* 0x00012080ff0677ac */ /* 0x004ea20008000800 */
[----:B-1----:R-:W-:Y:S01]  /*18e0*/  UIMAD.WIDE.U32 UR8, UR36, UR4, URZ ;  /* 0x00000004240872a5 */ /* 0x002fe2000f8e00ff */
[----:B------:R-:W1:Y:S01]  /*18f0*/  LDCU UR4, c[0x0][0x380] ;  /* 0x00007000ff0477ac */ /* 0x000e620008000800 */
[----:B--2---:R-:W-:Y:S02]  /*1900*/  UISETP.NE.AND UP0, UPT, UR6, 0x1, UPT ;  /* 0x000000010600788c */ /* 0x004fe4000bf05270 */
[----:B------:R-:W-:-:S04]  /*1910*/  USHF.R.U32.HI UR5, URZ, UR5, UR9 ;  /* 0x00000005ff057299 */ /* 0x000fc80008011609 */
[----:B------:R-:W-:-:S04]  /*1920*/  USEL UR5, UR36, UR5, !UP0 ;  /* 0x0000000524057287 */ /* 0x000fc8000c000000 */
[----:B------:R-:W-:-:S04]  /*1930*/  UIADD3 UR5, UPT, UPT, -UR5, URZ, URZ ;  /* 0x000000ff05057290 */ /* 0x000fc8000fffe1ff */
[----:B------:R-:W-:-:S04]  /*1940*/  UIMAD UR5, UR6, UR5, UR36 ;  /* 0x00000005060572a4 */ /* 0x000fc8000f8e0224 */
[----:B------:R-:W-:-:S04]  /*1950*/  USHF.L.U32 UR5, UR5, 0x8, URZ ;  /* 0x0000000805057899 */ /* 0x000fc800080006ff */
[----:B-1----:R-:W-:-:S09]  /*1960*/  UISETP.GE.AND UP0, UPT, UR5, UR4, UPT ;  /* 0x000000040500728c */ /* 0x002fd2000bf06270 */
[----:B------:R-:W-:Y:S05]  /*1970*/  BRA.U UP0, `(.L_x_29) ;  /* 0x0000002500e47547 */ /* 0x000fea000b800000 */
[----:B------:R-:W-:-:S13]  /*1980*/  LOP3.LUT P0, RZ, R8, 0xff, RZ, 0xc0, !PT ;  /* 0x000000ff08ff7812 */ /* 0x000fda000780c0ff */
[----:B------:R-:W-:Y:S05]  /*1990*/  @P0 BRA `(.L_x_30) ;  /* 0x0000000000940947 */ /* 0x000fea0003800000 */
[----:B------:R-:W1:Y:S01]  /*19a0*/  S2UR UR5, SR_CgaCtaId ;  /* 0x00000000000579c3 */ /* 0x000e620000008800 */
[----:B------:R-:W-:Y:S01]  /*19b0*/  UMOV UR6, 0x40 ;  /* 0x0000004000067882 */ /* 0x000fe20000000000 */
[----:B------:R-:W-:Y:S01]  /*19c0*/  NOP ;  /* 0x0000000000007918 */ /* 0x000fe20000000000 */
[----:B------:R-:W-:Y:S01]  /*19d0*/  UMOV UR4, 0x400 ;  /* 0x0000040000047882 */ /* 0x000fe20000000000 */
[----:B-1----:R-:W-:Y:S02]  /*19e0*/  ULEA UR6, UR5, UR6, 0x18 ;  /* 0x0000000605067291 */ /* 0x002fe4000f8ec0ff */
[----:B------:R-:W-:-:S07]  /*19f0*/  ULEA UR5, UR5, UR4, 0x18 ;  /* 0x0000000405057291 */ /* 0x000fce000f8ec0ff */
[----:B------:R-:W1:Y:S02]  /*1a00*/  LDS.U8 R0, [UR6+0x1c] ;  /* 0x00001c06ff007984 */ /* 0x000e640008000000 */
[----:B-1----:R-:W-:-:S13]  /*1a10*/  ISETP.NE.AND P0, PT, R0, RZ, PT ;  /* 0x000000ff0000720c */ /* 0x002fda0003f05270 */
[----:B------:R-:W-:Y:S05]  /*1a20*/  @P0 BRA `(.L_x_31) ;  /* 0x0000000000580947 */ /* 0x000fea0003800000 */
[----:B------:R-:W-:-:S13]  /*1a30*/  ELECT P0, URZ, PT ;  /* 0x0000000000ff782f */ /* 0x000fda0003800000 */
[----:B------:R-:W-:Y:S05]  /*1a40*/  @!P0 BRA `(.L_x_32) ;  /* 0x0000000000608947 */ /* 0x000fea0003800000 */
[----:B------:R-:W-:Y:S01]  /*1a50*/  UMOV UR4, 0x10 ;  /* 0x0000001000047882 */ /* 0x000fe20000000000 */
[----:B------:R-:W-:Y:S01]  /*1a60*/  HFMA2 R0, -RZ, RZ, 0, 5.9604644775390625e-08 ;  /* 0x00000001ff007431 */ /* 0x000fe200000001ff */
[----:B------:R-:W-:-:S03]  /*1a70*/  MOV R2, 0xffff ;  /* 0x0000ffff00027802 */ /* 0x000fc60000000f00 */
[----:B------:R-:W-:Y:S04]  /*1a80*/  DEPBAR.LE SB1, 0x36 ;  /* 0x00009d800000791a */ /* 0x000fe80000000000 */
[----:B------:R-:W1:Y:S02]  /*1a90*/  UTCATOMSWS.FIND_AND_SET.ALIGN UP0, UR4, UR4 ;  /* 0x00000004000475e3 */ /* 0x000e640008000800 */
[----:B-1----:R-:W-:Y:S01]  /*1aa0*/  MOV R3, UR4 ;  /* 0x0000000400037c02 */ /* 0x002fe20008000f00 */
[----:B------:R-:W-:Y:S06]  /*1ab0*/  BRA.U UP0, `(.L_x_33) ;  /* 0x0000000100187547 */ /* 0x000fec000b800000 */
.L_x_34:
[----:B------:R-:W-:Y:S05]  /*1ac0*/  NANOSLEEP 0x64 ;  /* 0x000000640000795d */ /* 0x000fea0003800000 */
[----:B------:R-:W-:-:S05]  /*1ad0*/  UMOV UR4, 0x10 ;  /* 0x0000001000047882 */ /* 0x000fca0000000000 */
[----:B------:R-:W-:Y:S04]  /*1ae0*/  DEPBAR.LE SB1, 0x36 ;  /* 0x00009d800000791a */ /* 0x000fe80000000000 */
[----:B------:R-:W1:Y:S02]  /*1af0*/  UTCATOMSWS.FIND_AND_SET.ALIGN UP0, UR4, UR4 ;  /* 0x00000004000475e3 */ /* 0x000e640008000800 */
[----:B-1----:R-:W-:Y:S01]  /*1b00*/  MOV R3, UR4 ;  /* 0x0000000400037c02 */ /* 0x002fe20008000f00 */
[----:B------:R-:W-:Y:S05]  /*1b10*/  BRA.U !UP0, `(.L_x_34) ;  /* 0xfffffffd08e87547 */ /* 0x000fea000b83ffff */
.L_x_33:
[-C--:B------:R-:W-:Y:S02]  /*1b20*/  SHF.L.U32 R2, R2, R3.reuse, RZ ;  /* 0x0000000302027219 */ /* 0x080fe400000006ff */
[----:B------:R-:W-:Y:S01]  /*1b30*/  SHF.L.U32 R0, R0, R3, RZ ;  /* 0x0000000300007219 */ /* 0x000fe200000006ff */
[----:B------:R-:W-:Y:S02]  /*1b40*/  IMAD.SHL.U32 R3, R3, 0x20, RZ ;  /* 0x0000002003037824 */ /* 0x000fe400078e00ff */
[----:B------:R1:W-:Y:S04]  /*1b50*/  ATOMS.OR RZ, [UR6+0x14], R2 ;  /* 0x00001402ffff798c */ /* 0x0003e8000b000006 */
[----:B------:R1:W-:Y:S04]  /*1b60*/  ATOMS.OR RZ, [UR6+0x18], R0 ;  /* 0x00001800ffff798c */ /* 0x0003e8000b000006 */
[----:B------:R1:W-:Y:S01]  /*1b70*/  STS [UR5+0xe0e0], R3 ;  /* 0x00e0e003ff007988 */ /* 0x0003e20008000805 */
[----:B------:R-:W-:Y:S05]  /*1b80*/  BRA `(.L_x_32) ;  /* 0x0000000000107947 */ /* 0x000fea0003800000 */
.L_x_31:
[----:B------:R-:W-:Y:S02]  /*1b90*/  MOV R0, 0xffffffff ;  /* 0xffffffff00007802 */ /* 0x000fe40000000f00 */
[----:B------:R-:W-:-:S03]  /*1ba0*/  MOV R2, 0x1bd0 ;  /* 0x00001bd000027802 */ /* 0x000fc60000000f00 */
[----:B------:R1:W-:Y:S04]  /*1bb0*/  STS [UR5+0xe0e0], R0 ;  /* 0x00e0e000ff007988 */ /* 0x0003e80008000805 */
[----:B-1----:R-:W-:Y:S05]  /*1bc0*/  CALL.REL.NOINC `($__internal_1_$__cuda_sm10x_tcgen05_guardrail_trap_phase_invalid_during_alloc) ;  /* 0x0000018000407944 */ /* 0x002fea0003c00000 */
.L_x_32:
[----:B------:R-:W-:Y:S05]  /*1bd0*/  WARPSYNC.ALL ;  /* 0x0000000000007948 */ /* 0x000fea0003800000 */
[----:B------:R-:W-:Y:S01]  /*1be0*/  NOP ;  /* 0x0000000000007918 */ /* 0x000fe20000000000 */
.L_x_30:
[----:B------:R-:W2:Y:S01]  /*1bf0*/  LDCU UR4, c[0x0][0x384] ;  /* 0x00007080ff0477ac */ /* 0x000ea20008000800 */
[----:B------:R-:W-:Y:S01]  /*1c00*/  HFMA2 R8, -RZ, RZ, 0, 5.9604644775390625e-08 ;  /* 0x00000001ff087431 */ /* 0x000fe200000001ff */
[----:B--2---:R-:W-:-:S09]  /*1c10*/  UISETP.NE.AND UP0, UPT, UR4, URZ, UPT ;  /* 0x000000ff0400728c */ /* 0x004fd2000bf05270 */
[----:B------:R-:W-:Y:S05]  /*1c20*/  BRA.U !UP0, `(.L_x_29) ;  /* 0x0000002508387547 */ /* 0x000fea000b800000 */
[----:B------:R-:W-:Y:S04]  /*1c30*/  BSSY.RECONVERGENT B0, `(.L_x_35) ;  /* 0x0000003000007945 */ /* 0x000fe80003800200 */
[----:B------:R-:W-:Y:S05]  /*1c40*/  @!P4 BRA `(.L_x_36) ;  /* 0x000000000004c947 */ /* 0x000fea0003800000 */
[----:B------:R-:W-:Y:S05]  /*1c50*/  BPT.TRAP 0x1 ;  /* 0x000000040000795c */ /* 0x000fea0000300000 */
.L_x_36:
[----:B------:R-:W-:Y:S05]  /*1c60*/  BSYNC.RECONVERGENT B0 ;  /* 0x0000000000007941 */ /* 0x000fea0003800200 */
.L_x_35:
[----:B------:R-:W2:Y:S01]  /*1c70*/  S2UR UR20, SR_CgaCtaId ;  /* 0x00000000001479c3 */ /* 0x000ea20000008800 */
[----:B------:R-:W-:Y:S01]  /*1c80*/  UMOV UR5, 0x400 ;  /* 0x0000040000057882 */ /* 0x000fe20000000000 */
[----:B------:R-:W-:Y:S01]  /*1c90*/  SHF.L.U32 R5, R7, 0x1f, RZ ;  /* 0x0000001f07057819 */ /* 0x000fe200000006ff */
[----:B--2---:R-:W-:-:S09]  /*1ca0*/  ULEA UR20, UR20, UR5, 0x18 ;  /* 0x0000000514147291 */ /* 0x004fd2000f8ec0ff */
[----:B------:R-:W2:Y:S02]  /*1cb0*/  SYNCS.PHASECHK.TRANS64.TRYWAIT P0, [UR20+0xe000], R5 ;  /* 0x00e00005ff0075a7 */ /* 0x000ea40008001114 */
[----:B--2---:R-:W-:Y:S05]  /*1cc0*/  @!P0 BRA `(.L_x_37) ;  /* 0x0000016800848947 */ /* 0x004fea0003800000 */
.L_x_383:
[----:B------:R-:W-:Y:S05]  /*1cd0*/  BRA.U !UP1, `(.L_x_38) ;  /* 0x0000000109047547 */ /* 0x000fea000b800000 */
[----:B------:R-:W-:Y:S05]  /*1ce0*/  BPT.TRAP 0x1 ;  /* 0x000000040000795c */ /* 0x000fea0000300000 */
.L_x_38:
[----:B------:R-:W-:Y:S01]  /*1cf0*/  ULEA UR5, UR29, UR20, 0x3 ;  /* 0x000000141d057291 */ /* 0x000fe2000f8e18ff */
[----:B-1----:R-:W-:Y:S01]  /*1d00*/  MOV R3, UR28 ;  /* 0x0000001c00037c02 */ /* 0x002fe20008000f00 */
[----:B------:R-:W-:-:S03]  /*1d10*/  UISETP.NE.AND UP4, UPT, UR22, URZ, UPT ;  /* 0x000000ff1600728c */ /* 0x000fc6000bf85270 */
[----:B------:R-:W-:-:S04]  /*1d20*/  SHF.L.U32 R3, R3, 0x1f, RZ ;  /* 0x0000001f03037819 */ /* 0x000fc800000006ff */
[----:B------:R-:W1:Y:S02]  /*1d30*/  SYNCS.PHASECHK.TRANS64.TRYWAIT P0, [UR5+0xe020], R3 ;  /* 0x00e02003ff0075a7 */ /* 0x000e640008001105 */
[----:B-1----:R-:W-:Y:S05]  /*1d40*/  @!P0 BRA `(.L_x_39) ;  /* 0x00000168007c8947 */ /* 0x002fea0003800000 */
.L_x_385:
[----:B------:R-:W-:-:S04]  /*1d50*/  UIADD3 UR27, UPT, UPT, UR29, 0x1, URZ ;  /* 0x000000011d1b7890 */ /* 0x000fc8000fffe0ff */
[----:B------:R-:W-:-:S04]  /*1d60*/  UISETP.NE.AND UP0, UPT, UR27, 0x3, UPT ;  /* 0x000000031b00788c */ /* 0x000fc8000bf05270 */
[----:B------:R-:W-:Y:S02]  /*1d70*/  USEL UR6, URZ, 0x1, UP0 ;  /* 0x00000001ff067887 */ /* 0x000fe40008000000 */
[----:B------:R-:W-:Y:S02]  /*1d80*/  USEL UR27, UR27, URZ, UP0 ;  /* 0x000000ff1b1b7287 */ /* 0x000fe40008000000 */
[----:B------:R-:W-:Y:S01]  /*1d90*/  ULOP3.LUT UR28, UR28, UR6, URZ, 0x3c, !UPT ;  /* 0x000000061c1c7292 */ /* 0x000fe2000f8e3cff */
[----:B------:R-:W-:Y:S11]  /*1da0*/  BRA.U UP4, `(.L_x_40) ;  /* 0x0000000104047547 */ /* 0x000ff6000b800000 */
[----:B------:R-:W-:Y:S05]  /*1db0*/  BPT.TRAP 0x1 ;  /* 0x000000040000795c */ /* 0x000fea0000300000 */
.L_x_40:
[----:B------:R-:W-:Y:S01]  /*1dc0*/  IMAD.U32 R4, RZ, RZ, UR30 ;  /* 0x0000001eff047e24 */ /* 0x000fe2000f8e00ff */
[----:B------:R-:W-:Y:S01]  /*1dd0*/  USHF.R.U32.HI UR16, URZ, 0x4, UR20 ;  /* 0x00000004ff107899 */ /* 0x000fe20008011614 */
[----:B------:R-:W-:Y:S01]  /*1de0*/  MOV R2, RZ ;  /* 0x000000ff00027202 */ /* 0x000fe20000000f00 */
[----:B-1----:R-:W-:Y:S02]  /*1df0*/  IMAD.MOV.U32 R0, RZ, RZ, RZ ;  /* 0x000000ffff007224 */ /* 0x002fe400078e00ff */
[----:B------:R-:W-:Y:S01]  /*1e00*/  SHF.L.U32 R4, R4, 0x1f, RZ ;  /* 0x0000001f04047819 */ /* 0x000fe200000006ff */
[----:B------:R-:W-:-:S03]  /*1e10*/  ULOP3.LUT UR16, UR16, 0x3fff, URZ, 0xc0, !UPT ;  /* 0x00003fff10107892 */ /* 0x000fc6000f8ec0ff */
[----:B------:R-:W1:Y:S01]  /*1e20*/  SYNCS.PHASECHK.TRANS64.TRYWAIT P0, [UR20+0xe058], R4 ;  /* 0x00e05804ff0075a7 */ /* 0x000e620008001114 */
[----:B------:R-:W-:Y:S01]  /*1e30*/  ULOP3.LUT UR16, UR16, 0x10000, URZ, 0xfc, !UPT ;  /* 0x0001000010107892 */ /* 0x000fe2000f8efcff */
[----:B-1----:R-:W-:Y:S11]  /*1e40*/  @!P0 BRA `(.L_x_41) ;  /* 0x0000016800548947 */ /* 0x002ff60003800000 */
.L_x_387:
[----:B------:R-:W-:Y:S01]  /*1e50*/  R2UR UR7, R2 ;  /* 0x00000000020772ca */ /* 0x000fe200000e0000 */
[----:B------:R-:W-:Y:S01]  /*1e60*/  ULEA UR14, UR29, UR23, 0x9 ;  /* 0x000000171d0e7291 */ /* 0x000fe2000f8e48ff */
[----:B------:R-:W-:Y:S01]  /*1e70*/  R2UR UR6, R0 ;  /* 0x00000000000672ca */ /* 0x000fe200000e0000 */
[----:B------:R-:W-:Y:S02]  /*1e80*/  UIADD3 UR18, UPT, UPT, UR16, 0x2, URZ ;  /* 0x0000000210127890 */ /* 0x000fe4000fffe0ff */
[----:B------:R-:W-:Y:S01]  /*1e90*/  UIADD3 UR10, UPT, UPT, UR14, 0x2, URZ ;  /* 0x000000020e0a7890 */ /* 0x000fe2000fffe0ff */
[----:B------:R-:W-:Y:S01]  /*1ea0*/  UMOV UR17, 0x80004020 ;  /* 0x8000402000117882 */ /* 0x000fe20000000000 */
[----:B------:R-:W-:Y:S01]  /*1eb0*/  UMOV UR12, 0x0 ;  /* 0x00000000000c7882 */ /* 0x000fe20000000000 */
[----:B------:R-:W-:Y:S01]  /*1ec0*/  UMOV UR13, 0x8200010 ;  /* 0x08200010000d7882 */ /* 0x000fe20000000000 */
[----:B------:R-:W-:Y:S01]  /*1ed0*/  UMOV UR15, 0x80004020 ;  /* 0x80004020000f7882 */ /* 0x000fe20000000000 */
[----:B------:R-:W-:Y:S01]  /*1ee0*/  UMOV UR8, 0x0 ;  /* 0x0000000000087882 */ /* 0x000fe20000000000 */
[----:B------:R-:W-:Y:S01]  /*1ef0*/  UMOV UR9, 0x8200010 ;  /* 0x0820001000097882 */ /* 0x000fe20000000000 */
[----:B------:R-:W-:Y:S01]  /*1f00*/  UMOV UR19, 0x80004020 ;  /* 0x8000402000137882 */ /* 0x000fe20000000000 */
[----:B------:R-:W-:Y:S01]  /*1f10*/  UMOV UR11, 0x80004020 ;  /* 0x80004020000b7882 */ /* 0x000fe20000000000 */
[----:B------:R2:W-:Y:S01]  /*1f20*/  UTCHMMA gdesc[UR16], gdesc[UR14], tmem[UR7], tmem[UR12], idesc[UR13], !UPT ;  /* 0x00ff0c0e100075ea */ /* 0x0005e2000f800007 */
[----:B------:R2:W-:Y:S01]  /*1f30*/  UTCHMMA gdesc[UR18], gdesc[UR10], tmem[UR6], tmem[UR8], idesc[UR9], UPT ;  /* 0x00ff080a120075ea */ /* 0x0005e2000b800006 */
[----:B------:R-:W-:Y:S05]  /*1f40*/  BRA.U UP4, `(.L_x_42) ;  /* 0x0000000104047547 */ /* 0x000fea000b800000 */
[----:B--2---:R-:W-:Y:S05]  /*1f50*/  BPT.TRAP 0x1 ;  /* 0x000000040000795c */ /* 0x004fea0000300000 */
.L_x_42:
[----:B--2---:R-:W-:Y:S01]  /*1f60*/  UIADD3 UR6, UPT, UPT, UR20, 0xe050, URZ ;  /* 0x0000e05014067890 */ /* 0x004fe2000fffe0ff */
[----:B------:R-:W-:Y:S01]  /*1f70*/  BSSY.RECONVERGENT B0, `(.L_x_43) ;  /* 0x0000005000007945 */ /* 0x000fe20003800200 */
[----:B------:R-:W-:-:S07]  /*1f80*/  ULOP3.LUT UR26, UR30, 0x1, URZ, 0x3c, !UPT ;  /* 0x000000011e1a7892 */ /* 0x000fce000f8e3cff */
[----:B------:R2:W-:Y:S01]  /*1f90*/  UTCBAR [UR6], URZ ;  /* 0x000000ff060073e9 */ /* 0x0005e200080000ff */
[----:B------:R-:W-:Y:S05]  /*1fa0*/  @!P4 BRA `(.L_x_44) ;  /* 0x000000000004c947 */ /* 0x000fea0003800000 */
[----:B--2---:R-:W-:Y:S05]  /*1fb0*/  BPT.TRAP 0x1 ;  /* 0x000000040000795c */ /* 0x004fea0000300000 */
.L_x_44:
[----:B--2---:R-:W-:Y:S05]  /*1fc0*/  BSYNC.RECONVERGENT B0 ;  /* 0x0000000000007941 */ /* 0x004fea0003800200 */
.L_x_43:
[----:B------:R-:W2:Y:S01]  /*1fd0*/  SYNCS.PHASECHK.TRANS64.TRYWAIT P0, [UR20+0xe008], R5 ;  /* 0x00e00805ff0075a7 */ /* 0x000ea20008001114 */
[----:B------:R-:W-:Y:S01]  /*1fe0*/  UISETP.NE.AND UP3, UPT, UR21, URZ, UPT ;  /* 0x000000ff1500728c */ /* 0x000fe2000bf65270 */
[----:B--2---:R-:W-:Y:S10]  /*1ff0*/  @!P0 BRA `(.L_x_45) ;  /* 0x0000016800008947 */ /* 0x004ff40003800000 */
.L_x_389:
[----:B------:R-:W-:Y:S05]  /*2000*/  BRA.U UP3, `(.L_x_46) ;  /* 0x0000000103047547 */ /* 0x000fea000b800000 */
[----:B------:R-:W-:Y:S05]  /*2010*/  BPT.TRAP 0x1 ;  /* 0x000000040000795c */ /* 0x000fea0000300000 */
.L_x_46:
[----:B-1----:R-:W-:Y:S02]  /*2020*/  IMAD.U32 R4, RZ, RZ, UR31 ;  /* 0x0000001fff047e24 */ /* 0x002fe4000f8e00ff */
[----:B------:R-:W-:Y:S02]  /*2030*/  HFMA2 R2, -RZ, RZ, 0, 7.62939453125e-06 ;  /* 0x00000080ff027431 */ /* 0x000fe400000001ff */
[----:B--2---:R-:W-:Y:S01]  /*2040*/  IMAD.MOV.U32 R0, RZ, RZ, 0x80 ;  /* 0x00000080ff007424 */ /* 0x004fe200078e00ff */
[----:B------:R-:W-:-:S04]  /*2050*/  SHF.L.U32 R4, R4, 0x1f, RZ ;  /* 0x0000001f04047819 */ /* 0x000fc800000006ff */
[----:B------:R-:W1:Y:S02]  /*2060*/  SYNCS.PHASECHK.TRANS64.TRYWAIT P0, [UR20+0xe068], R4 ;  /* 0x00e06804ff0075a7 */ /* 0x000e640008001114 */
[----:B-1----:R-:W-:Y:S05]  /*2070*/  @!P0 BRA `(.L_x_47) ;  /* 0x0000016400f88947 */ /* 0x002fea0003800000 */
.L_x_391:
[----:B------:R-:W-:Y:S01]  /*2080*/  R2UR UR7, R2 ;  /* 0x00000000020772ca */ /* 0x000fe200000e0000 */
[----:B------:R-:W-:Y:S01]  /*2090*/  UIADD3 UR18, UPT, UPT, UR16, 0x200, URZ ;  /* 0x0000020010127890 */ /* 0x000fe2000fffe0ff */
[----:B------:R-:W-:Y:S01]  /*20a0*/  R2UR UR6, R0 ;  /* 0x00000000000672ca */ /* 0x000fe200000e0000 */
        /* <DEDUP_REMOVED lines=8> */
[----:B------:R-:W-:-:S02]  /*2130*/  UMOV UR17, 0x80004020 ;  /* 0x8000402000117882 */ /* 0x000fc40000000000 */
[----:B------:R2:W-:Y:S02]  /*2140*/  UTCHMMA gdesc[UR18], gdesc[UR14], tmem[UR7], tmem[UR12], idesc[UR13], !UPT ;  /* 0x00ff0c0e120075ea */ /* 0x0005e4000f800007 */
[----:B------:R2:W-:Y:S01]  /*2150*/  UTCHMMA gdesc[UR16], gdesc[UR10], tmem[UR6], tmem[UR8], idesc[UR9], UPT ;  /* 0x00ff080a100075ea */ /* 0x0005e2000b800006 */
[----:B------:R-:W-:Y:S05]  /*2160*/  BRA.U UP3, `(.L_x_48) ;  /* 0x0000000103047547 */ /* 0x000fea000b800000 */
[----:B--2---:R-:W-:Y:S05]  /*2170*/  BPT.TRAP 0x1 ;  /* 0x000000040000795c */ /* 0x004fea0000300000 */
.L_x_48:
[----:B--2---:R-:W-:-:S09]  /*2180*/  UIADD3 UR6, UPT, UPT, UR20, 0xe060, URZ ;  /* 0x0000e06014067890 */ /* 0x004fd2000fffe0ff */
[----:B------:R2:W-:Y:S01]  /*2190*/  UTCBAR [UR6], URZ ;  /* 0x000000ff060073e9 */ /* 0x0005e200080000ff */
[----:B------:R-:W-:Y:S05]  /*21a0*/  BRA.U !UP1, `(.L_x_49) ;  /* 0x0000000109047547 */ /* 0x000fea000b800000 */
[----:B--2---:R-:W-:Y:S05]  /*21b0*/  BPT.TRAP 0x1 ;  /* 0x000000040000795c */ /* 0x004fea0000300000 */
.L_x_49:
[----:B------:R-:W-:-:S09]  /*21c0*/  UIADD3 UR5, UPT, UPT, UR5, 0xe038, URZ ;  /* 0x0000e03805057890 */ /* 0x000fd2000fffe0ff */
[----:B------:R3:W-:Y:S01]  /*21d0*/  UTCBAR [UR5], URZ ;  /* 0x000000ff050073e9 */ /* 0x0007e200080000ff */
[----:B------:R-:W-:Y:S05]  /*21e0*/  BRA.U !UP1, `(.L_x_50) ;  /* 0x0000000109047547 */ /* 0x000fea000b800000 */
[----:B--23--:R-:W-:Y:S05]  /*21f0*/  BPT.TRAP 0x1 ;  /* 0x000000040000795c */ /* 0x00cfea0000300000 */
.L_x_50:
[----:B---3--:R-:W-:Y:S01]  /*2200*/  ULEA UR5, UR27, UR20, 0x3 ;  /* 0x000000141b057291 */ /* 0x008fe2000f8e18ff */
[----:B-1----:R-:W-:-:S04]  /*2210*/  MOV R3, UR28 ;  /* 0x0000001c00037c02 */ /* 0x002fc80008000f00 */
[----:B------:R-:W-:-:S04]  /*2220*/  SHF.L.U32 R3, R3, 0x1f, RZ ;  /* 0x0000001f03037819 */ /* 0x000fc800000006ff */
[----:B------:R-:W1:Y:S02]  /*2230*/  SYNCS.PHASECHK.TRANS64.TRYWAIT P0, [UR5+0xe020], R3 ;  /* 0x00e02003ff0075a7 */ /* 0x000e640008001105 */
[----:B-1----:R-:W-:Y:S05]  /*2240*/  @!P0 BRA `(.L_x_51) ;  /* 0x00000164009c8947 */ /* 0x002fea0003800000 */
.L_x_393:
[----:B------:R-:W-:-:S04]  /*2250*/  UIADD3 UR29, UPT, UPT, UR27, 0x1, URZ ;  /* 0x000000011b1d7890 */ /* 0x000fc8000fffe0ff */
[----:B------:R-:W-:-:S04]  /*2260*/  UISETP.NE.AND UP0, UPT, UR29, 0x3, UPT ;  /* 0x000000031d00788c */ /* 0x000fc8000bf05270 */
[----:B------:R-:W-:Y:S02]  /*2270*/  USEL UR5, URZ, 0x1, UP0 ;  /* 0x00000001ff057887 */ /* 0x000fe40008000000 */
[----:B------:R-:W-:Y:S02]  /*2280*/  USEL UR29, UR29, URZ, UP0 ;  /* 0x000000ff1d1d7287 */ /* 0x000fe40008000000 */
[----:B------:R-:W-:Y:S01]  /*2290*/  ULOP3.LUT UR28, UR28, UR5, URZ, 0x3c, !UPT ;  /* 0x000000051c1c7292 */ /* 0x000fe2000f8e3cff */
[----:B------:R-:W-:Y:S11]  /*22a0*/  BRA.U UP5, `(.L_x_52) ;  /* 0x0000000105047547 */ /* 0x000ff6000b800000 */
[----:B--2---:R-:W-:Y:S05]  /*22b0*/  BPT.TRAP 0x1 ;  /* 0x000000040000795c */ /* 0x004fea0000300000 */
.L_x_52:
[----:B-1----:R-:W-:-:S04]  /*22c0*/  MOV R3, UR32 ;  /* 0x0000002000037c02 */ /* 0x002fc80008000f00 */
[----:B------:R-:W-:-:S04]  /*22d0*/  SHF.L.U32 R3, R3, 0x1f, RZ ;  /* 0x0000001f03037819 */ /* 0x000fc800000006ff */
[----:B------:R-:W1:Y:S02]  /*22e0*/  SYNCS.PHASECHK.TRANS64.TRYWAIT P0, [UR20+0xe0a0], R3 ;  /* 0x00e0a003ff0075a7 */ /* 0x000e640008001114 */
[----:B-1----:R-:W-:Y:S05]  /*22f0*/  @!P0 BRA `(.L_x_53) ;  /* 0x0000016400888947 */ /* 0x002fea0003800000 */
.L_x_395:
[----:B------:R-:W-:Y:S05]  /*2300*/  BRA.U UP4, `(.L_x_54) ;  /* 0x0000000104047547 */ /* 0x000fea000b800000 */
[----:B--2---:R-:W-:Y:S05]  /*2310*/  BPT.TRAP 0x1 ;  /* 0x000000040000795c */ /* 0x004fea0000300000 */
.L_x_54:
[----:B------:R-:W-:Y:S01]  /*2320*/  IMAD.U32 R5, RZ, RZ, UR26 ;  /* 0x0000001aff057e24 */ /* 0x000fe2000f8e00ff */
[----:B------:R-:W-:Y:S01]  /*2330*/  MOV R4, 0x20 ;  /* 0x0000002000047802 */ /* 0x000fe20000000f00 */
[----:B-1----:R-:W-:-:S03]  /*2340*/  IMAD.MOV.U32 R3, RZ, RZ, 0x100 ;  /* 0x00000100ff037424 */ /* 0x002fc600078e00ff */
[----:B------:R-:W-:-:S04]  /*2350*/  SHF.L.U32 R5, R5, 0x1f, RZ ;  /* 0x0000001f05057819 */ /* 0x000fc800000006ff */
[----:B------:R-:W1:Y:S02]  /*2360*/  SYNCS.PHASECHK.TRANS64.TRYWAIT P0, [UR20+0xe058], R5 ;  /* 0x00e05805ff0075a7 */ /* 0x000e640008001114 */
[----:B-1----:R-:W-:Y:S05]  /*2370*/  @!P0 BRA `(.L_x_55) ;  /* 0x0000016400808947 */ /* 0x002fea0003800000 */
.L_x_397:
[----:B------:R-:W-:Y:S01]  /*2380*/  IMAD.MOV.U32 R2, RZ, RZ, 0x28 ;  /* 0x00000028ff027424 */ /* 0x000fe200078e00ff */
[----:B------:R-:W-:Y:S01]  /*2390*/  R2UR UR19, R4 ;  /* 0x00000000041372ca */ /* 0x000fe200000e0000 */
[----:B------:R-:W-:Y:S01]  /*23a0*/  IMAD.MOV.U32 R4, RZ, RZ, 0x30 ;  /* 0x00000030ff047424 */ /* 0x000fe200078e00ff */
[----:B------:R-:W-:Y:S01]  /*23b0*/  R2UR UR24, R3 ;  /* 0x00000000031872ca */ /* 0x000fe200000e0000 */
[----:B-1----:R-:W-:Y:S01]  /*23c0*/  IMAD.MOV.U32 R0, RZ, RZ, 0x100 ;  /* 0x00000100ff007424 */ /* 0x002fe200078e00ff */
[----:B------:R-:W-:Y:S01]  /*23d0*/  R2UR UR17, R2 ;  /* 0x00000000021172ca */ /* 0x000fe200000e0000 */
[----:B------:R-:W-:Y:S01]  /*23e0*/  IMAD.MOV.U32 R2, RZ, RZ, 0x38 ;  /* 0x00000038ff027424 */ /* 0x000fe200078e00ff */
[----:B------:R-:W-:Y:S01]  /*23f0*/  R2UR UR15, R4 ;  /* 0x00000000040f72ca */ /* 0x000fe200000e0000 */
[----:B------:R-:W-:Y:S01]  /*2400*/  IMAD.MOV.U32 R3, RZ, RZ, 0x100 ;  /* 0x00000100ff037424 */ /* 0x000fe200078e00ff */
[----:B------:R-:W-:Y:S01]  /*2410*/  R2UR UR18, R0 ;  /* 0x00000000001272ca */ /* 0x000fe200000e0000 */
[----:B------:R-:W-:Y:S01]  /*2420*/  IMAD.MOV.U32 R4, RZ, RZ, 0x40 ;  /* 0x00000040ff047424 */ /* 0x000fe200078e00ff */
[----:B------:R-:W-:Y:S01]  /*2430*/  R2UR UR13, R2 ;  /* 0x00000000020d72ca */ /* 0x000fe200000e0000 */
[----:B------:R-:W-:Y:S01]  /*2440*/  IMAD.MOV.U32 R2, RZ, RZ, 0x48 ;  /* 0x00000048ff027424 */ /* 0x000fe200078e00ff */
[----:B------:R-:W-:Y:S01]  /*2450*/  ULEA UR68, UR27, UR34, 0x9 ;  /* 0x000000221b447291 */ /* 0x000fe2000f8e48ff */
[C---:B------:R-:W-:Y:S01]  /*2460*/  R2UR UR16, R3.reuse ;  /* 0x00000000031072ca */ /* 0x040fe200000e0000 */
[----:B------:R-:W-:Y:S01]  /*2470*/  UMOV UR52, 0x0 ;  /* 0x0000000000347882 */ /* 0x000fe20000000000 */
[----:B------:R-:W-:Y:S01]  /*2480*/  R2UR UR14, R0 ;  /* 0x00000000000e72ca */ /* 0x000fe200000e0000 */
[----:B------:R-:W-:Y:S01]  /*2490*/  UIADD3 UR66, UPT, UPT, UR68, 0x40, URZ ;  /* 0x0000004044427890 */ /* 0x000fe2000fffe0ff */
[----:B------:R-:W-:Y:S01]  /*24a0*/  R2UR UR9, R2 ;  /* 0x00000000020972ca */ /* 0x000fe200000e0000 */
[----:B------:R-:W-:Y:S01]  /*24b0*/  IMAD.MOV.U32 R2, RZ, RZ, 0x50 ;  /* 0x00000050ff027424 */ /* 0x000fe200078e00ff */
[----:B------:R-:W-:Y:S01]  /*24c0*/  R2UR UR11, R4 ;  /* 0x00000000040b72ca */ /* 0x000fe200000e0000 */
[----:B------:R-:W-:Y:S01]  /*24d0*/  UIADD3 UR64, UPT, UPT, UR68, 0x80, URZ ;  /* 0x0000008044407890 */ /* 0x000fe2000fffe0ff */
[----:B------:R-:W-:Y:S01]  /*24e0*/  R2UR UR12, R3 ;  /* 0x00000000030c72ca */ /* 0x000fe200000e0000 */
[----:B------:R-:W-:Y:S01]  /*24f0*/  UIADD3 UR62, UPT, UPT, UR68, 0xc0, URZ ;  /* 0x000000c0443e7890 */ /* 0x000fe2000fffe0ff */
[----:B------:R-:W-:Y:S01]  /*2500*/  R2UR UR7, R2 ;  /* 0x00000000020772ca */ /* 0x000fe200000e0000 */
[----:B------:R-:W-:Y:S01]  /*2510*/  IMAD.MOV.U32 R2, RZ, RZ, 0x58 ;  /* 0x00000058ff027424 */ /* 0x000fe200078e00ff */
[C---:B------:R-:W-:Y:S01]  /*2520*/  R2UR UR10, R0.reuse ;  /* 0x00000000000a72ca */ /* 0x040fe200000e0000 */
[----:B------:R-:W-:Y:S01]  /*2530*/  UIADD3 UR60, UPT, UPT, UR68, 0x100, URZ ;  /* 0x00000100443c7890 */ /* 0x000fe2000fffe0ff */
[----:B------:R-:W-:Y:S01]  /*2540*/  R2UR UR8, R0 ;  /* 0x00000000000872ca */ /* 0x000fe200000e0000 */
[----:B------:R-:W-:Y:S01]  /*2550*/  UIADD3 UR58, UPT, UPT, UR68, 0x140, URZ ;  /* 0x00000140443a7890 */ /* 0x000fe2000fffe0ff */
[----:B------:R-:W-:Y:S01]  /*2560*/  R2UR UR5, R2 ;  /* 0x00000000020572ca */ /* 0x000fe200000e0000 */
[----:B------:R-:W-:Y:S01]  /*2570*/  UIADD3 UR56, UPT, UPT, UR68, 0x180, URZ ;  /* 0x0000018044387890 */ /* 0x000fe2000fffe0ff */
[----:B--2---:R-:W-:Y:S01]  /*2580*/  R2UR UR6, R0 ;  /* 0x00000000000672ca */ /* 0x004fe200000e0000 */
[----:B------:R-:W-:Y:S01]  /*2590*/  UMOV UR53, 0x8090010 ;  /* 0x0809001000357882 */ /* 0x000fe20000000000 */
[----:B------:R-:W-:Y:S01]  /*25a0*/  UMOV UR69, 0x80004020 ;  /* 0x8000402000457882 */ /* 0x000fe20000000000 */
[----:B------:R-:W-:Y:S01]  /*25b0*/  UIADD3 UR54, UPT, UPT, UR68, 0x1c0, URZ ;  /* 0x000001c044367890 */ /* 0x000fe2000fffe0ff */
[----:B------:R1:W-:Y:S01]  /*25c0*/  UTCHMMA tmem[UR19], gdesc[UR68], tmem[UR24], tmem[UR52], idesc[UR53], !UPT ;  /* 0x00ff3444130079ea */ /* 0x0003e2000f800018 */
        /* <DEDUP_REMOVED lines=9> */
[----:B------:R1:W-:Y:S01]  /*2660*/  UTCHMMA tmem[UR17], gdesc[UR66], tmem[UR18], tmem[UR50], idesc[UR51], UPT ;  /* 0x00ff3242110079ea */ /* 0x0003e2000b800012 */
        /* <DEDUP_REMOVED lines=16> */
[----:B------:R1:W-:Y:S01]  /*2770*/  UTCHMMA tmem[UR7], gdesc[UR56], tmem[UR8], tmem[UR40], idesc[UR41], UPT ;  /* 0x00ff2838070079ea */ /* 0x0003e2000b800008 */
[----:B------:R1:W-:Y:S01]  /*2780*/  UTCHMMA tmem[UR5], gdesc[UR54], tmem[UR6], tmem[UR38], idesc[UR39], UPT ;  /* 0x00ff2636050079ea */ /* 0x0003e2000b800006 */
[----:B------:R-:W-:Y:S05]  /*2790*/  BRA.U UP5, `(.L_x_56) ;  /* 0x0000000105047547 */ /* 0x000fea000b800000 */
[----:B-1----:R-:W-:Y:S05]  /*27a0*/  BPT.TRAP 0x1 ;  /* 0x000000040000795c */ /* 0x002fea0000300000 */
.L_x_56:
[----:B-1----:R-:W-:Y:S02]  /*27b0*/  UIADD3 UR7, UPT, UPT, UR20, 0xe090, URZ ;  /* 0x0000e09014077890 */ /* 0x002fe4000fffe0ff */
[----:B------:R-:W-:Y:S02]  /*27c0*/  UISETP.GE.AND UP0, UPT, UR4, 0x81, UPT ;  /* 0x000000810400788c */ /* 0x000fe4000bf06270 */
[----:B------:R-:W-:Y:S01]  /*27d0*/  ULOP3.LUT UR5, UR31, 0x1, URZ, 0x3c, !UPT ;  /* 0x000000011f057892 */ /* 0x000fe2000f8e3cff */
[----:B------:R-:W-:Y:S01]  /*27e0*/  UMOV UR6, URZ ;  /* 0x000000ff00067c82 */ /* 0x000fe20008000000 */
[----:B------:R-:W-:Y:S01]  /*27f0*/  UMOV UR25, UR33 ;  /* 0x0000002100197c82 */ /* 0x000fe20008000000 */
[----:B------:R-:W-:Y:S02]  /*2800*/  UMOV UR24, UR27 ;  /* 0x0000001b00187c82 */ /* 0x000fe40008000000 */
[----:B------:R1:W-:Y:S02]  /*2810*/  UTCBAR [UR7], URZ ;  /* 0x000000ff070073e9 */ /* 0x0003e400080000ff */
[----:B------:R-:W-:Y:S05]  /*2820*/  BRA.U !UP0, `(.L_x_57) ;  /* 0x0000001108747547 */ /* 0x000fea000b800000 */
[----:B------:R-:W-:Y:S01]  /*2830*/  UIADD3 UR6, UPT, UPT, UR4, 0x7f, URZ ;  /* 0x0000007f04067890 */ /* 0x000fe2000fffe0ff */
[----:B------:R-:W-:Y:S01]  /*2840*/  UMOV UR24, UR27 ;  /* 0x0000001b00187c82 */ /* 0x000fe20008000000 */
[----:B-1----:R-:W-:Y:S02]  /*2850*/  UMOV UR7, UR27 ;  /* 0x0000001b00077c82 */ /* 0x002fe40008000000 */
[----:B------:R-:W-:-:S04]  /*2860*/  USHF.R.S32.HI UR4, URZ, 0x1f, UR6 ;  /* 0x0000001fff047899 */ /* 0x000fc80008011406 */
[----:B------:R-:W-:-:S04]  /*2870*/  ULEA.HI UR6, UR4, UR6, URZ, 0x7 ;  /* 0x0000000604067291 */ /* 0x000fc8000f8f38ff */
[----:B------:R-:W-:-:S04]  /*2880*/  USHF.R.S32.HI UR6, URZ, 0x7, UR6 ;  /* 0x00000007ff067899 */ /* 0x000fc80008011406 */
[----:B------:R-:W-:-:S04]  /*2890*/  UISETP.LT.AND UP0, UPT, UR6, 0x2, UPT ;  /* 0x000000020600788c */ /* 0x000fc8000bf01270 */
[----:B------:R-:W-:-:S04]  /*28a0*/  USEL UR4, UR6, 0x2, UP0 ;  /* 0x0000000206047887 */ /* 0x000fc80008000000 */
[----:B------:R-:W-:-:S03]  /*28b0*/  UIADD3 UR4, UPT, UPT, -UR4, UR33, UR6 ;  /* 0x0000002104047290 */ /* 0x000fc6000fffe106 */
[----:B------:R-:W-:Y:S01]  /*28c0*/  UMOV UR6, URZ ;  /* 0x000000ff00067c82 */ /* 0x000fe20008000000 */
[----:B------:R-:W-:-:S12]  /*28d0*/  UIADD3 UR25, UPT, UPT, UR4, 0x1, URZ ;  /* 0x0000000104197890 */ /* 0x000fd8000fffe0ff */
.L_x_76:
[----:B------:R-:W-:Y:S01]  /*28e0*/  UIADD3 UR33, UPT, UPT, UR33, 0x1, URZ ;  /* 0x0000000121217890 */ /* 0x000fe2000fffe0ff */
[----:B------:R-:W-:Y:S01]  /*28f0*/  UMOV UR30, UR26 ;  /* 0x0000001a001e7c82 */ /* 0x000fe20008000000 */
[----:B------:R-:W-:Y:S02]  /*2900*/  UMOV UR31, UR5 ;  /* 0x00000005001f7c82 */ /* 0x000fe40008000000 */
[----:B------:R-:W-:Y:S01]  /*2910*/  UISETP.NE.AND UP2, UPT, UR33, UR25, UPT ;  /* 0x000000192100728c */ /* 0x000fe2000bf45270 */
[----:B-12---:R-:W-:Y:S05]  /*2920*/  BRA.U !UP1, `(.L_x_58) ;  /* 0x0000000109047547 */ /* 0x006fea000b800000 */
[----:B------:R-:W-:Y:S05]  /*2930*/  BPT.TRAP 0x1 ;  /* 0x000000040000795c */ /* 0x000fea0000300000 */
.L_x_58:
[----:B------:R-:W1:Y:S01]  /*2940*/  S2UR UR20, SR_CgaCtaId ;  /* 0x00000000001479c3 */ /* 0x000e620000008800 */
[----:B------:R-:W-:Y:S01]  /*2950*/  UMOV UR4, 0x400 ;  /* 0x0000040000047882 */ /* 0x000fe20000000000 */
[----:B------:R-:W-:Y:S04]  /*2960*/  MOV R0, UR28 ;  /* 0x0000001c00007c02 */ /* 0x000fe80008000f00 */
[----:B------:R-:W-:Y:S01]  /*2970*/  SHF.L.U32 R3, R0, 0x1f, RZ ;  /* 0x0000001f00037819 */ /* 0x000fe200000006ff */
[----:B-1----:R-:W-:Y:S04]  /*2980*/  ULEA UR20, UR20, UR4, 0x18 ;  /* 0x0000000414147291 */ /* 0x002fe8000f8ec0ff */
[----:B------:R-:W-:Y:S09]  /*2990*/  ULEA UR4, UR29, UR20, 0x3 ;  /* 0x000000141d047291 */ /* 0x000ff2000f8e18ff */
[----:B------:R-:W1:Y:S02]  /*29a0*/  SYNCS.PHASECHK.TRANS64.TRYWAIT P0, [UR4+0xe020], R3 ;  /* 0x00e02003ff0075a7 */ /* 0x000e640008001104 */
[----:B-1----:R-:W-:Y:S05]  /*29b0*/  @!P0 BRA `(.L_x_59) ;  /* 0x0000016000088947 */ /* 0x002fea0003800000 */
.L_x_399:
[----:B------:R-:W-:Y:S01]  /*29c0*/  USHF.R.U32.HI UR10, URZ, 0x4, UR20 ;  /* 0x00000004ff0a7899 */ /* 0x000fe20008011614 */
[----:B------:R-:W-:Y:S01]  /*29d0*/  IMAD.MOV.U32 R2, RZ, RZ, RZ ;  /* 0x000000ffff027224 */ /* 0x000fe200078e00ff */
[----:B------:R-:W-:Y:S01]  /*29e0*/  USHF.R.U32.HI UR5, URZ, 0x4, UR20 ;  /* 0x00000004ff057899 */ /* 0x000fe20008011614 */
[----:B-1----:R-:W-:Y:S01]  /*29f0*/  IMAD.MOV.U32 R0, RZ, RZ, RZ ;  /* 0x000000ffff007224 */ /* 0x002fe200078e00ff */
[----:B------:R-:W-:Y:S02]  /*2a00*/  ULOP3.LUT UR10, UR10, 0x3fff, URZ, 0xc0, !UPT ;  /* 0x00003fff0a0a7892 */ /* 0x000fe4000f8ec0ff */
[----:B------:R-:W-:Y:S01]  /*2a10*/  ULOP3.LUT UR5, UR5, 0x3fff, URZ, 0xc0, !UPT ;  /* 0x00003fff05057892 */ /* 0x000fe2000f8ec0ff */
[----:B------:R-:W-:Y:S01]  /*2a20*/  R2UR UR9, R2 ;  /* 0x00000000020972ca */ /* 0x000fe200000e0000 */
[----:B------:R-:W-:Y:S01]  /*2a30*/  ULEA UR38, UR29, UR23, 0x9 ;  /* 0x000000171d267291 */ /* 0x000fe2000f8e48ff */
[----:B------:R-:W-:Y:S01]  /*2a40*/  R2UR UR8, R0 ;  /* 0x00000000000872ca */ /* 0x000fe200000e0000 */
[----:B------:R-:W-:Y:S02]  /*2a50*/  ULOP3.LUT UR10, UR10, 0x10000, URZ, 0xfc, !UPT ;  /* 0x000100000a0a7892 */ /* 0x000fe4000f8efcff */
[----:B------:R-:W-:Y:S02]  /*2a60*/  ULOP3.LUT UR16, UR5, 0x10000, URZ, 0xfc, !UPT ;  /* 0x0001000005107892 */ /* 0x000fe4000f8efcff */
[----:B------:R-:W-:Y:S02]  /*2a70*/  UIADD3 UR4, UPT, UPT, UR38, 0x2, URZ ;  /* 0x0000000226047890 */ /* 0x000fe4000fffe0ff */
[----:B------:R-:W-:Y:S02]  /*2a80*/  UIADD3 UR18, UPT, UPT, UR10, 0x2, URZ ;  /* 0x000000020a127890 */ /* 0x000fe4000fffe0ff */
[----:B------:R-:W-:Y:S02]  /*2a90*/  UISETP.NE.AND UP4, UPT, UR22, URZ, UPT ;  /* 0x000000ff1600728c */ /* 0x000fe4000bf85270 */
[----:B------:R-:W-:Y:S01]  /*2aa0*/  UIADD3 UR27, UPT, UPT, UR29, 0x1, URZ ;  /* 0x000000011d1b7890 */ /* 0x000fe2000fffe0ff */
[----:B------:R-:W-:Y:S01]  /*2ab0*/  UMOV UR14, 0x0 ;  /* 0x00000000000e7882 */ /* 0x000fe20000000000 */
[----:B------:R-:W-:Y:S02]  /*2ac0*/  UMOV UR15, 0x8200010 ;  /* 0x08200010000f7882 */ /* 0x000fe40000000000 */
[----:B------:R-:W-:Y:S01]  /*2ad0*/  UISETP.NE.AND UP0, UPT, UR27, 0x3, UPT ;  /* 0x000000031b00788c */ /* 0x000fe2000bf05270 */
[----:B------:R-:W-:Y:S01]  /*2ae0*/  UMOV UR39, 0x80004020 ;  /* 0x8000402000277882 */ /* 0x000fe20000000000 */
[----:B------:R-:W-:Y:S02]  /*2af0*/  UMOV UR17, 0x80004020 ;  /* 0x8000402000117882 */ /* 0x000fe40000000000 */
[----:B------:R-:W-:Y:S01]  /*2b00*/  USEL UR10, URZ, 0x1, UP0 ;  /* 0x00000001ff0a7887 */ /* 0x000fe20008000000 */
[----:B------:R1:W-:Y:S01]  /*2b10*/  UTCHMMA gdesc[UR16], gdesc[UR38], tmem[UR9], tmem[UR14], idesc[UR15], !UPT ;  /* 0x00ff0e26100075ea */ /* 0x0003e2000f800009 */
[----:B------:R-:W-:Y:S02]  /*2b20*/  USEL UR27, UR27, URZ, UP0 ;  /* 0x000000ff1b1b7287 */ /* 0x000fe40008000000 */
[----:B------:R-:W-:Y:S01]  /*2b30*/  ULOP3.LUT UR28, UR28, UR10, URZ, 0x3c, !UPT ;  /* 0x0000000a1c1c7292 */ /* 0x000fe2000f8e3cff */
[----:B------:R-:W-:Y:S01]  /*2b40*/  UMOV UR12, 0x0 ;  /* 0x00000000000c7882 */ /* 0x000fe20000000000 */
[----:B------:R-:W-:Y:S01]  /*2b50*/  UMOV UR13, 0x8200010 ;  /* 0x08200010000d7882 */ /* 0x000fe20000000000 */
[----:B------:R-:W-:Y:S01]  /*2b60*/  UMOV UR5, 0x80004020 ;  /* 0x8000402000057882 */ /* 0x000fe20000000000 */
[----:B------:R-:W-:Y:S02]  /*2b70*/  UMOV UR19, 0x80004020 ;  /* 0x8000402000137882 */ /* 0x000fe40000000000 */
[----:B------:R1:W-:Y:S01]  /*2b80*/  UTCHMMA gdesc[UR18], gdesc[UR4], tmem[UR8], tmem[UR12], idesc[UR13], UPT ;  /* 0x00ff0c04120075ea */ /* 0x0003e2000b800008 */
[----:B------:R-:W-:Y:S05]  /*2b90*/  BRA.U UP4, `(.L_x_60) ;  /* 0x0000000104047547 */ /* 0x000fea000b800000 */
[----:B-1----:R-:W-:Y:S05]  /*2ba0*/  BPT.TRAP 0x1 ;  /* 0x000000040000795c */ /* 0x002fea0000300000 */
.L_x_60:
[----:B-1----:R-:W-:Y:S09]  /*2bb0*/  UIADD3 UR8, UPT, UPT, UR20, 0xe050, URZ ;  /* 0x0000e05014087890 */ /* 0x002ff2000fffe0ff */
[----:B------:R1:W-:Y:S01]  /*2bc0*/  UTCBAR [UR8], URZ ;  /* 0x000000ff080073e9 */ /* 0x0003e200080000ff */
[----:B------:R-:W-:Y:S05]  /*2bd0*/  BRA.U UP5, `(.L_x_61) ;  /* 0x0000000105047547 */ /* 0x000fea000b800000 */
[----:B-1----:R-:W-:Y:S05]  /*2be0*/  BPT.TRAP 0x1 ;  /* 0x000000040000795c */ /* 0x002fea0000300000 */
.L_x_61:
[----:B------:R-:W-:Y:S01]  /*2bf0*/  MOV R0, UR32 ;  /* 0x0000002000007c02 */ /* 0x000fe20008000f00 */
[----:B------:R-:W-:Y:S03]  /*2c00*/  UISETP.NE.AND UP3, UPT, UR21, URZ, UPT ;  /* 0x000000ff1500728c */ /* 0x000fe6000bf65270 */
[----:B------:R-:W-:Y:S04]  /*2c10*/  SHF.L.U32 R3, R0, 0x1f, RZ ;  /* 0x0000001f00037819 */ /* 0x000fe800000006ff */
[----:B------:R-:W2:Y:S02]  /*2c20*/  SYNCS.PHASECHK.TRANS64.TRYWAIT P0, [UR20+0xe0a8], R3 ;  /* 0x00e0a803ff0075a7 */ /* 0x000ea40008001114 */
[----:B--2---:R-:W-:Y:S05]  /*2c30*/  @!P0 BRA `(.L_x_62) ;  /* 0x0000015c00808947 */ /* 0x004fea0003800000 */
.L_x_401:
[----:B------:R-:W-:Y:S05]  /*2c40*/  BRA.U UP3, `(.L_x_63) ;  /* 0x0000000103047547 */ /* 0x000fea000b800000 */
[----:B-1----:R-:W-:Y:S05]  /*2c50*/  BPT.TRAP 0x1 ;  /* 0x000000040000795c */ /* 0x002fea0000300000 */
.L_x_63:
[----:B--2---:R-:W-:Y:S02]  /*2c60*/  IMAD.U32 R0, RZ, RZ, UR31 ;  /* 0x0000001fff007e24 */ /* 0x004fe4000f8e00ff */
[----:B------:R-:W-:Y:S02]  /*2c70*/  HFMA2 R4, -RZ, RZ, 0, 9.5367431640625e-06 ;  /* 0x000000a0ff047431 */ /* 0x000fe400000001ff */
[----:B------:R-:W-:Y:S01]  /*2c80*/  IMAD.MOV.U32 R3, RZ, RZ, 0x180 ;  /* 0x00000180ff037424 */ /* 0x000fe200078e00ff */
[----:B------:R-:W-:Y:S04]  /*2c90*/  SHF.L.U32 R5, R0, 0x1f, RZ ;  /* 0x0000001f00057819 */ /* 0x000fe800000006ff */
[----:B------:R-:W2:Y:S02]  /*2ca0*/  SYNCS.PHASECHK.TRANS64.TRYWAIT P0, [UR20+0xe068], R5 ;  /* 0x00e06805ff0075a7 */ /* 0x000ea40008001114 */
[----:B--2---:R-:W-:Y:S05]  /*2cb0*/  @!P0 BRA `(.L_x_64) ;  /* 0x0000015c00788947 */ /* 0x004fea0003800000 */
.L_x_403:
[----:B------:R-:W-:Y:S01]  /*2cc0*/  ULEA UR70, UR7, UR34, 0x9 ;  /* 0x0000002207467291 */ /* 0x000fe2000f8e48ff */
[----:B------:R-:W-:Y:S01]  /*2cd0*/  IMAD.MOV.U32 R2, RZ, RZ, 0xa8 ;  /* 0x000000a8ff027424 */ /* 0x000fe200078e00ff */
[----:B------:R-:W-:Y:S01]  /*2ce0*/  UISETP.NE.U32.AND UP0, UPT, UR6, URZ, UPT ;  /* 0x000000ff0600728c */ /* 0x000fe2000bf05070 */
[----:B------:R-:W-:Y:S01]  /*2cf0*/  R2UR UR26, R4 ;  /* 0x00000000041a72ca */ /* 0x000fe200000e0000 */
[----:B------:R-:W-:Y:S01]  /*2d00*/  UIADD3 UR68, UPT, UPT, UR70, 0x40, URZ ;  /* 0x0000004046447890 */ /* 0x000fe2000fffe0ff */
[----:B------:R-:W-:Y:S01]  /*2d10*/  IMAD.MOV.U32 R4, RZ, RZ, 0xb0 ;  /* 0x000000b0ff047424 */ /* 0x000fe200078e00ff */
[----:B------:R-:W-:Y:S01]  /*2d20*/  UIADD3 UR66, UPT, UPT, UR70, 0x80, URZ ;  /* 0x0000008046427890 */ /* 0x000fe2000fffe0ff */
[----:B------:R-:W-:Y:S01]  /*2d30*/  R2UR UR18, R2 ;  /* 0x00000000021272ca */ /* 0x000fe200000e0000 */
[----:B------:R-:W-:Y:S01]  /*2d40*/  UIADD3 UR64, UPT, UPT, UR70, 0xc0, URZ ;  /* 0x000000c046407890 */ /* 0x000fe2000fffe0ff */
[----:B------:R-:W-:Y:S01]  /*2d50*/  IMAD.MOV.U32 R2, RZ, RZ, 0xb8 ;  /* 0x000000b8ff027424 */ /* 0x000fe200078e00ff */
[----:B------:R-:W-:Y:S01]  /*2d60*/  UIADD3 UR62, UPT, UPT, UR70, 0x100, URZ ;  /* 0x00000100463e7890 */ /* 0x000fe2000fffe0ff */
[----:B------:R-:W-:Y:S01]  /*2d70*/  R2UR UR29, R3 ;  /* 0x00000000031d72ca */ /* 0x000fe200000e0000 */
[----:B------:R-:W-:Y:S01]  /*2d80*/  UIADD3 UR60, UPT, UPT, UR70, 0x140, URZ ;  /* 0x00000140463c7890 */ /* 0x000fe2000fffe0ff */
[----:B--2---:R-:W-:Y:S01]  /*2d90*/  IMAD.MOV.U32 R0, RZ, RZ, 0x180 ;  /* 0x00000180ff007424 */ /* 0x004fe200078e00ff */
[----:B------:R-:W-:Y:S01]  /*2da0*/  UIADD3 UR58, UPT, UPT, UR70, 0x180, URZ ;  /* 0x00000180463a7890 */ /* 0x000fe2000fffe0ff */
[----:B------:R-:W-:Y:S01]  /*2db0*/  R2UR UR14, R2 ;  /* 0x00000000020e72ca */ /* 0x000fe200000e0000 */
[----:B------:R-:W-:Y:S01]  /*2dc0*/  UIADD3 UR56, UPT, UPT, UR70, 0x1c0, URZ ;  /* 0x000001c046387890 */ /* 0x000fe2000fffe0ff */
[----:B------:R-:W-:Y:S01]  /*2dd0*/  IMAD.MOV.U32 R2, RZ, RZ, 0xc8 ;  /* 0x000000c8ff027424 */ /* 0x000fe200078e00ff */
[----:B------:R-:W-:Y:S01]  /*2de0*/  R2UR UR16, R4 ;  /* 0x00000000041072ca */ /* 0x000fe200000e0000 */
[----:B------:R-:W-:Y:S01]  /*2df0*/  IMAD.MOV.U32 R3, RZ, RZ, 0x180 ;  /* 0x00000180ff037424 */ /* 0x000fe200078e00ff */
[----:B------:R-:W-:Y:S01]  /*2e00*/  R2UR UR19, R0 ;  /* 0x00000000001372ca */ /* 0x000fe200000e0000 */
[----:B------:R-:W-:Y:S01]  /*2e10*/  IMAD.MOV.U32 R4, RZ, RZ, 0xc0 ;  /* 0x000000c0ff047424 */ /* 0x000fe200078e00ff */
[----:B------:R-:W-:Y:S01]  /*2e20*/  R2UR UR10, R2 ;  /* 0x00000000020a72ca */ /* 0x000fe200000e0000 */
[----:B------:R-:W-:Y:S01]  /*2e30*/  IMAD.MOV.U32 R2, RZ, RZ, 0xd0 ;  /* 0x000000d0ff027424 */ /* 0x000fe200078e00ff */
[C---:B------:R-:W-:Y:S01]  /*2e40*/  R2UR UR17, R3.reuse ;  /* 0x00000000031172ca */ /* 0x040fe200000e0000 */
[----:B------:R-:W-:Y:S01]  /*2e50*/  UMOV UR54, 0x0 ;  /* 0x0000000000367882 */ /* 0x000fe20000000000 */
[----:B------:R-:W-:Y:S01]  /*2e60*/  R2UR UR15, R0 ;  /* 0x00000000000f72ca */ /* 0x000fe200000e0000 */
[----:B------:R-:W-:Y:S01]  /*2e70*/  UMOV UR55, 0x8090010 ;  /* 0x0809001000377882 */ /* 0x000fe20000000000 */
[----:B-1----:R-:W-:Y:S01]  /*2e80*/  R2UR UR8, R2 ;  /* 0x00000000020872ca */ /* 0x002fe200000e0000 */
[----:B------:R-:W-:Y:S01]  /*2e90*/  IMAD.MOV.U32 R2, RZ, RZ, 0xd8 ;  /* 0x000000d8ff027424 */ /* 0x000fe200078e00ff */
[----:B------:R-:W-:Y:S01]  /*2ea0*/  R2UR UR12, R4 ;  /* 0x00000000040c72ca */ /* 0x000fe200000e0000 */
[----:B------:R-:W-:Y:S01]  /*2eb0*/  UMOV UR71, 0x80004020 ;  /* 0x8000402000477882 */ /* 0x000fe20000000000 */
[----:B------:R-:W-:Y:S01]  /*2ec0*/  R2UR UR13, R3 ;  /* 0x00000000030d72ca */ /* 0x000fe200000e0000 */
[----:B------:R1:W-:Y:S01]  /*2ed0*/  UTCHMMA tmem[UR26], gdesc[UR70], tmem[UR29], tmem[UR54], idesc[UR55], UP0 ;  /* 0x00ff36461a0079ea */ /* 0x0003e2000800001d */
[C---:B------:R-:W-:Y:S01]  /*2ee0*/  R2UR UR11, R0.reuse ;  /* 0x00000000000b72ca */ /* 0x040fe200000e0000 */
[----:B------:R-:W-:Y:S01]  /*2ef0*/  UMOV UR52, 0x0 ;  /* 0x0000000000347882 */ /* 0x000fe20000000000 */
[----:B------:R-:W-:Y:S01]  /*2f00*/  R2UR UR9, R0 ;  /* 0x00000000000972ca */ /* 0x000fe200000e0000 */
[----:B------:R-:W-:Y:S01]  /*2f10*/  UMOV UR53, 0x8090010 ;  /* 0x0809001000357882 */ /* 0x000fe20000000000 */
[----:B------:R-:W-:Y:S01]  /*2f20*/  R2UR UR6, R2 ;  /* 0x00000000020672ca */ /* 0x000fe200000e0000 */
[----:B------:R-:W-:Y:S01]  /*2f30*/  UMOV UR69, 0x80004020 ;  /* 0x8000402000457882 */ /* 0x000fe20000000000 */
[----:B------:R-:W-:Y:S01]  /*2f40*/  R2UR UR7, R0 ;  /* 0x00000000000772ca */ /* 0x000fe200000e0000 */
[----:B------:R1:W-:Y:S01]  /*2f50*/  UTCHMMA tmem[UR18], gdesc[UR68], tmem[UR19], tmem[UR52], idesc[UR53], UPT ;  /* 0x00ff3444120079ea */ /* 0x0003e2000b800013 */
        /* <DEDUP_REMOVED lines=22> */
[----:B------:R-:W-:Y:S02]  /*30c0*/  UMOV UR57, 0x80004020 ;  /* 0x8000402000397882 */ /* 0x000fe40000000000 */
[----:B------:R1:W-:Y:S01]  /*30d0*/  UTCHMMA tmem[UR6], gdesc[UR56], tmem[UR7], tmem[UR40], idesc[UR41], UPT ;  /* 0x00ff2838060079ea */ /* 0x0003e2000b800007 */
[----:B------:R-:W-:Y:S05]  /*30e0*/  BRA.U UP5, `(.L_x_65) ;  /* 0x0000000105047547 */ /* 0x000fea000b800000 */
[----:B-1----:R-:W-:Y:S05]  /*30f0*/  BPT.TRAP 0x1 ;  /* 0x000000040000795c */ /* 0x002fea0000300000 */
.L_x_65:
[----:B-1----:R-:W-:Y:S02]  /*3100*/  UIADD3 UR6, UPT, UPT, UR20, 0xe098, URZ ;  /* 0x0000e09814067890 */ /* 0x002fe4000fffe0ff */
[----:B------:R-:W-:Y:S07]  /*3110*/  ULOP3.LUT UR32, UR32, 0x1, URZ, 0x3c, !UPT ;  /* 0x0000000120207892 */ /* 0x000fee000f8e3cff */
[----:B------:R1:W-:Y:S01]  /*3120*/  UTCBAR [UR6], URZ ;  /* 0x000000ff060073e9 */ /* 0x0003e200080000ff */
[----:B------:R-:W-:Y:S05]  /*3130*/  BRA.U !UP1, `(.L_x_66) ;  /* 0x0000000109047547 */ /* 0x000fea000b800000 */
[----:B-1----:R-:W-:Y:S05]  /*3140*/  BPT.TRAP 0x1 ;  /* 0x000000040000795c */ /* 0x002fea0000300000 */
.L_x_66:
[----:B------:R-:W-:Y:S01]  /*3150*/  USHF.R.U32.HI UR7, URZ, 0x4, UR20 ;  /* 0x00000004ff077899 */ /* 0x000fe20008011614 */
[----:B------:R-:W-:Y:S01]  /*3160*/  IMAD.MOV.U32 R2, RZ, RZ, 0x80 ;  /* 0x00000080ff027424 */ /* 0x000fe200078e00ff */
[----:B------:R-:W-:Y:S01]  /*3170*/  ULEA UR8, UR24, UR20, 0x3 ;  /* 0x0000001418087291 */ /* 0x000fe2000f8e18ff */
[----:B------:R-:W-:Y:S01]  /*3180*/  IMAD.MOV.U32 R0, RZ, RZ, 0x80 ;  /* 0x00000080ff007424 */ /* 0x000fe200078e00ff */
[----:B------:R-:W-:Y:S02]  /*3190*/  ULOP3.LUT UR7, UR7, 0x3fff, URZ, 0xc0, !UPT ;  /* 0x00003fff07077892 */ /* 0x000fe4000f8ec0ff */
[----:B------:R-:W-:Y:S01]  /*31a0*/  UIADD3 UR8, UPT, UPT, UR8, 0xe038, URZ ;  /* 0x0000e03808087890 */ /* 0x000fe2000fffe0ff */
[----:B-1----:R-:W-:Y:S01]  /*31b0*/  R2UR UR6, R2 ;  /* 0x00000000020672ca */ /* 0x002fe200000e0000 */
[----:B------:R-:W-:Y:S01]  /*31c0*/  ULOP3.LUT UR7, UR7, 0x10000, URZ, 0xfc, !UPT ;  /* 0x0001000007077892 */ /* 0x000fe2000f8efcff */
[----:B------:R-:W-:Y:S01]  /*31d0*/  R2UR UR5, R0 ;  /* 0x00000000000572ca */ /* 0x000fe200000e0000 */
[----:B------:R-:W-:Y:S01]  /*31e0*/  UMOV UR39, 0x80004020 ;  /* 0x8000402000277882 */ /* 0x000fe20000000000 */
[----:B------:R-:W-:Y:S01]  /*31f0*/  UMOV UR14, 0x0 ;  /* 0x00000000000e7882 */ /* 0x000fe20000000000 */
[----:B------:R-:W-:Y:S02]  /*3200*/  UIADD3 UR10, UPT, UPT, UR7, 0x200, URZ ;  /* 0x00000200070a7890 */ /* 0x000fe4000fffe0ff */
[----:B------:R-:W-:Y:S01]  /*3210*/  UIADD3 UR12, UPT, UPT, UR7, 0x202, URZ ;  /* 0x00000202070c7890 */ /* 0x000fe2000fffe0ff */
[----:B------:R1:W-:Y:S01]  /*3220*/  UTCBAR [UR8], URZ ;  /* 0x000000ff080073e9 */ /* 0x0003e200080000ff */
[----:B------:R-:W-:Y:S01]  /*3230*/  UIADD3 UR7, UPT, UPT, UR24, 0x1, URZ ;  /* 0x0000000118077890 */ /* 0x000fe2000fffe0ff */
[----:B------:R-:W-:Y:S01]  /*3240*/  UMOV UR15, 0x8200010 ;  /* 0x08200010000f7882 */ /* 0x000fe20000000000 */
[----:B------:R-:W-:Y:S02]  /*3250*/  UMOV UR11, 0x80004020 ;  /* 0x80004020000b7882 */ /* 0x000fe40000000000 */
[----:B------:R-:W-:Y:S01]  /*3260*/  UISETP.NE.AND UP0, UPT, UR7, 0x3, UPT ;  /* 0x000000030700788c */ /* 0x000fe2000bf05270 */
[----:B------:R1:W-:Y:S01]  /*3270*/  UTCHMMA gdesc[UR10], gdesc[UR38], tmem[UR6], tmem[UR14], idesc[UR15], !UPT ;  /* 0x00ff0e260a0075ea */ /* 0x0003e2000f800006 */
[----:B------:R-:W-:Y:S01]  /*3280*/  UMOV UR18, UR4 ;  /* 0x0000000400127c82 */ /* 0x000fe20008000000 */
[----:B------:R-:W-:Y:S01]  /*3290*/  UMOV UR19, 0x80004020 ;  /* 0x8000402000137882 */ /* 0x000fe20000000000 */
[----:B------:R-:W-:Y:S01]  /*32a0*/  USEL UR7, UR7, URZ, UP0 ;  /* 0x000000ff07077287 */ /* 0x000fe20008000000 */
[----:B------:R-:W-:Y:S01]  /*32b0*/  UMOV UR16, 0x0 ;  /* 0x0000000000107882 */ /* 0x000fe20000000000 */
[----:B------:R-:W-:Y:S01]  /*32c0*/  UMOV UR17, 0x8200010 ;  /* 0x0820001000117882 */ /* 0x000fe20000000000 */
[----:B------:R-:W-:Y:S02]  /*32d0*/  UMOV UR13, 0x80004020 ;  /* 0x80004020000d7882 */ /* 0x000fe40000000000 */
[----:B------:R1:W-:Y:S01]  /*32e0*/  UTCHMMA gdesc[UR12], gdesc[UR18], tmem[UR5], tmem[UR16], idesc[UR17], UPT ;  /* 0x00ff10120c0075ea */ /* 0x0003e2000b800005 */
[----:B------:R-:W-:Y:S06]  /*32f0*/  BRA.U UP3, `(.L_x_67) ;  /* 0x0000000103047547 */ /* 0x000fec000b800000 */
[----:B-1----:R-:W-:Y:S05]  /*3300*/  BPT.TRAP 0x1 ;  /* 0x000000040000795c */ /* 0x002fea0000300000 */
.L_x_67:
[----:B------:R-:W-:Y:S09]  /*3310*/  UIADD3 UR4, UPT, UPT, UR20, 0xe060, URZ ;  /* 0x0000e06014047890 */ /* 0x000ff2000fffe0ff */
[----:B------:R2:W-:Y:S01]  /*3320*/  UTCBAR [UR4], URZ ;  /* 0x000000ff040073e9 */ /* 0x0005e200080000ff */
[----:B------:R-:W-:Y:S05]  /*3330*/  BRA.U !UP1, `(.L_x_68) ;  /* 0x0000000109047547 */ /* 0x000fea000b800000 */
[----:B-12---:R-:W-:Y:S05]  /*3340*/  BPT.TRAP 0x1 ;  /* 0x000000040000795c */ /* 0x006fea0000300000 */
.L_x_68:
[----:B-1----:R-:W-:Y:S02]  /*3350*/  ULEA UR5, UR7, UR20, 0x3 ;  /* 0x0000001407057291 */ /* 0x002fe4000f8e18ff */
[----:B------:R-:W-:Y:S02]  /*3360*/  UIADD3 UR7, UPT, UPT, UR7, 0x1, URZ ;  /* 0x0000000107077890 */ /* 0x000fe4000fffe0ff */
[----:B--2---:R-:W-:Y:S02]  /*3370*/  UIADD3 UR4, UPT, UPT, UR5, 0xe038, URZ ;  /* 0x0000e03805047890 */ /* 0x004fe4000fffe0ff */
[----:B------:R-:W-:Y:S04]  /*3380*/  UISETP.NE.AND UP0, UPT, UR7, 0x3, UPT ;  /* 0x000000030700788c */ /* 0x000fe8000bf05270 */
[----:B------:R-:W-:Y:S03]  /*3390*/  USEL UR24, UR7, URZ, UP0 ;  /* 0x000000ff07187287 */ /* 0x000fe60008000000 */
[----:B------:R1:W-:Y:S01]  /*33a0*/  UTCBAR [UR4], URZ ;  /* 0x000000ff040073e9 */ /* 0x0003e200080000ff */
[----:B------:R-:W-:Y:S08]  /*33b0*/  BRA.U !UP1, `(.L_x_69) ;  /* 0x0000000109047547 */ /* 0x000ff0000b800000 */
[----:B-1----:R-:W-:Y:S05]  /*33c0*/  BPT.TRAP 0x1 ;  /* 0x000000040000795c */ /* 0x002fea0000300000 */
.L_x_69:
[----:B-1----:R-:W-:Y:S01]  /*33d0*/  ULEA UR4, UR27, UR20, 0x3 ;  /* 0x000000141b047291 */ /* 0x002fe2000f8e18ff */
[----:B------:R-:W-:Y:S04]  /*33e0*/  MOV R0, UR28 ;  /* 0x0000001c00007c02 */ /* 0x000fe80008000f00 */
[----:B------:R-:W-:Y:S04]  /*33f0*/  SHF.L.U32 R3, R0, 0x1f, RZ ;  /* 0x0000001f00037819 */ /* 0x000fe800000006ff */
[----:B------:R-:W1:Y:S02]  /*3400*/  SYNCS.PHASECHK.TRANS64.TRYWAIT P0, [UR4+0xe020], R3 ;  /* 0x00e02003ff0075a7 */ /* 0x000e640008001104 */
[----:B-1----:R-:W-:Y:S05]  /*3410*/  @!P0 BRA `(.L_x_70) ;  /* 0x0000015400b88947 */ /* 0x002fea0003800000 */
.L_x_405:
[----:B------:R-:W-:Y:S04]  /*3420*/  UIADD3 UR29, UPT, UPT, UR27, 0x1, URZ ;  /* 0x000000011b1d7890 */ /* 0x000fe8000fffe0ff */
[----:B------:R-:W-:Y:S04]  /*3430*/  UISETP.NE.AND UP0, UPT, UR29, 0x3, UPT ;  /* 0x000000031d00788c */ /* 0x000fe8000bf05270 */
[----:B------:R-:W-:Y:S02]  /*3440*/  USEL UR4, URZ, 0x1, UP0 ;  /* 0x00000001ff047887 */ /* 0x000fe40008000000 */
[----:B------:R-:W-:Y:S02]  /*3450*/  USEL UR29, UR29, URZ, UP0 ;  /* 0x000000ff1d1d7287 */ /* 0x000fe40008000000 */
[----:B------:R-:W-:Y:S01]  /*3460*/  ULOP3.LUT UR28, UR28, UR4, URZ, 0x3c, !UPT ;  /* 0x000000041c1c7292 */ /* 0x000fe2000f8e3cff */
[----:B------:R-:W-:Y:S11]  /*3470*/  BRA.U UP5, `(.L_x_71) ;  /* 0x0000000105047547 */ /* 0x000ff6000b800000 */
[----:B------:R-:W-:Y:S05]  /*3480*/  BPT.TRAP 0x1 ;  /* 0x000000040000795c */ /* 0x000fea0000300000 */
.L_x_71:
[----:B-1----:R-:W-:Y:S04]  /*3490*/  MOV R0, UR32 ;  /* 0x0000002000007c02 */ /* 0x002fe80008000f00 */
[----:B------:R-:W-:Y:S04]  /*34a0*/  SHF.L.U32 R3, R0, 0x1f, RZ ;  /* 0x0000001f00037819 */ /* 0x000fe800000006ff */
[----:B------:R-:W1:Y:S02]  /*34b0*/  SYNCS.PHASECHK.TRANS64.TRYWAIT P0, [UR20+0xe0a0], R3 ;  /* 0x00e0a003ff0075a7 */ /* 0x000e640008001114 */
[----:B-1----:R-:W-:Y:S05]  /*34c0*/  @!P0 BRA `(.L_x_72) ;  /* 0x0000015400a48947 */ /* 0x002fea0003800000 */
.L_x_407:
[----:B------:R-:W-:Y:S05]  /*34d0*/  BRA.U UP4, `(.L_x_73) ;  /* 0x0000000104047547 */ /* 0x000fea000b800000 */
[----:B------:R-:W-:Y:S05]  /*34e0*/  BPT.TRAP 0x1 ;  /* 0x000000040000795c */ /* 0x000fea0000300000 */
.L_x_73:
[----:B------:R-:W-:Y:S01]  /*34f0*/  ULOP3.LUT UR26, UR30, 0x1, URZ, 0x3c, !UPT ;  /* 0x000000011e1a7892 */ /* 0x000fe2000f8e3cff */
[----:B------:R-:W-:Y:S02]  /*3500*/  HFMA2 R4, -RZ, RZ, 0, 1.9073486328125e-06 ;  /* 0x00000020ff047431 */ /* 0x000fe400000001ff */
[----:B-1----:R-:W-:Y:S01]  /*3510*/  IMAD.MOV.U32 R3, RZ, RZ, 0x100 ;  /* 0x00000100ff037424 */ /* 0x002fe200078e00ff */
[----:B------:R-:W-:Y:S02]  /*3520*/  MOV R2, 0x28 ;  /* 0x0000002800027802 */ /* 0x000fe40000000f00 */
[----:B------:R-:W-:Y:S05]  /*3530*/  IMAD.U32 R0, RZ, RZ, UR26 ;  /* 0x0000001aff007e24 */ /* 0x000fea000f8e00ff */
[----:B------:R-:W-:Y:S01]  /*3540*/  SHF.L.U32 R5, R0, 0x1f, RZ ;  /* 0x0000001f00057819 */ /* 0x000fe200000006ff */
[----:B------:R-:W-:Y:S03]  /*3550*/  IMAD.MOV.U32 R0, RZ, RZ, 0x100 ;  /* 0x00000100ff007424 */ /* 0x000fe600078e00ff */
[----:B------:R-:W1:Y:S02]  /*3560*/  SYNCS.PHASECHK.TRANS64.TRYWAIT P0, [UR20+0xe058], R5 ;  /* 0x00e05805ff0075a7 */ /* 0x000e640008001114 */
[----:B-1----:R-:W-:Y:S05]  /*3570*/  @!P0 BRA `(.L_x_74) ;  /* 0x0000015400908947 */ /* 0x002fea0003800000 */
.L_x_409:
[----:B------:R-:W-:Y:S01]  /*3580*/  ULEA UR68, UR27, UR34, 0x9 ;  /* 0x000000221b447291 */ /* 0x000fe2000f8e48ff */
[----:B------:R-:W-:Y:S01]  /*3590*/  R2UR UR16, R2 ;  /* 0x00000000021072ca */ /* 0x000fe200000e0000 */
[----:B------:R-:W-:Y:S01]  /*35a0*/  IMAD.MOV.U32 R2, RZ, RZ, 0x38 ;  /* 0x00000038ff027424 */ /* 0x000fe200078e00ff */
        /* <DEDUP_REMOVED lines=10> */
[----:B------:R-:W-:Y:S01]  /*3650*/  R2UR UR17, R0 ;  /* 0x00000000001172ca */ /* 0x000fe200000e0000 */
[----:B------:R-:W-:Y:S01]  /*3660*/  UIADD3 UR56, UPT, UPT, UR68, 0x180, URZ ;  /* 0x0000018044387890 */ /* 0x000fe2000fffe0ff */
[----:B------:R-:W-:Y:S01]  /*3670*/  R2UR UR8, R2 ;  /* 0x00000000020872ca */ /* 0x000fe200000e0000 */
[----:B------:R-:W-:Y:S01]  /*3680*/  UIADD3 UR54, UPT, UPT, UR68, 0x1c0, URZ ;  /* 0x000001c044367890 */ /* 0x000fe2000fffe0ff */
[----:B------:R-:W-:Y:S01]  /*3690*/  IMAD.MOV.U32 R2, RZ, RZ, 0x50 ;  /* 0x00000050ff027424 */ /* 0x000fe200078e00ff */
[----:B------:R-:W-:Y:S01]  /*36a0*/  R2UR UR14, R4 ;  /* 0x00000000040e72ca */ /* 0x000fe200000e0000 */
[----:B------:R-:W-:Y:S01]  /*36b0*/  IMAD.MOV.U32 R3, RZ, RZ, 0x100 ;  /* 0x00000100ff037424 */ /* 0x000fe200078e00ff */
[----:B------:R-:W-:Y:S01]  /*36c0*/  UMOV UR52, 0x0 ;  /* 0x0000000000347882 */ /* 0x000fe20000000000 */
[----:B------:R-:W-:Y:S01]  /*36d0*/  IMAD.MOV.U32 R0, RZ, RZ, 0x100 ;  /* 0x00000100ff007424 */ /* 0x000fe200078e00ff */
[----:B------:R-:W-:Y:S01]  /*36e0*/  R2UR UR6, R2 ;  /* 0x00000000020672ca */ /* 0x000fe200000e0000 */
[----:B------:R-:W-:Y:S01]  /*36f0*/  IMAD.MOV.U32 R4, RZ, RZ, 0x40 ;  /* 0x00000040ff047424 */ /* 0x000fe200078e00ff */
[C---:B------:R-:W-:Y:S01]  /*3700*/  R2UR UR15, R3.reuse ;  /* 0x00000000030f72ca */ /* 0x040fe200000e0000 */
[----:B------:R-:W-:Y:S01]  /*3710*/  IMAD.MOV.U32 R2, RZ, RZ, 0x58 ;  /* 0x00000058ff027424 */ /* 0x000fe200078e00ff */
[----:B------:R-:W-:Y:S01]  /*3720*/  R2UR UR13, R0 ;  /* 0x00000000000d72ca */ /* 0x000fe200000e0000 */
[----:B------:R-:W-:Y:S01]  /*3730*/  UMOV UR53, 0x8090010 ;  /* 0x0809001000357882 */ /* 0x000fe20000000000 */
[----:B------:R-:W-:Y:S01]  /*3740*/  R2UR UR10, R4 ;  /* 0x00000000040a72ca */ /* 0x000fe200000e0000 */
[----:B------:R-:W-:Y:S01]  /*3750*/  UMOV UR69, 0x80004020 ;  /* 0x8000402000457882 */ /* 0x000fe20000000000 */
[----:B------:R-:W-:Y:S01]  /*3760*/  R2UR UR11, R3 ;  /* 0x00000000030b72ca */ /* 0x000fe200000e0000 */
[----:B------:R2:W-:Y:S01]  /*3770*/  UTCHMMA tmem[UR18], gdesc[UR68], tmem[UR19], tmem[UR52], idesc[UR53], UPT ;  /* 0x00ff3444120079ea */ /* 0x0005e2000b800013 */
        /* <DEDUP_REMOVED lines=33> */
[----:B--2---:R-:W-:Y:S05]  /*3990*/  BPT.TRAP 0x1 ;  /* 0x000000040000795c */ /* 0x004fea0000300000 */
.L_x_75:
[----:B--2---:R-:W-:Y:S02]  /*39a0*/  UIADD3 UR4, UPT, UPT, UR20, 0xe090, URZ ;  /* 0x0000e09014047890 */ /* 0x004fe4000fffe0ff */
[----:B------:R-:W-:Y:S01]  /*39b0*/  ULOP3.LUT UR5, UR31, 0x1, URZ, 0x3c, !UPT ;  /* 0x000000011f057892 */ /* 0x000fe2000f8e3cff */
[----:B------:R-:W-:Y:S01]  /*39c0*/  UMOV UR6, 0x1 ;  /* 0x0000000100067882 */ /* 0x000fe20000000000 */
[----:B------:R-:W-:Y:S05]  /*39d0*/  UMOV UR7, UR27 ;  /* 0x0000001b00077c82 */ /* 0x000fea0008000000 */
[----:B------:R2:W-:Y:S01]  /*39e0*/  UTCBAR [UR4], URZ ;  /* 0x000000ff040073e9 */ /* 0x0005e200080000ff */
[----:B------:R-:W-:Y:S05]  /*39f0*/  BRA.U UP2, `(.L_x_76) ;  /* 0xffffffed02b87547 */ /* 0x000fea000b83ffff */
.L_x_57:
[----:B------:R-:W-:Y:S04]  /*3a00*/  BSSY.RECONVERGENT B0, `(.L_x_77) ;  /* 0x0000003000007945 */ /* 0x000fe80003800200 */
[----:B------:R-:W-:Y:S05]  /*3a10*/  @!P4 BRA `(.L_x_78) ;  /* 0x000000000004c947 */ /* 0x000fea0003800000 */
[----:B-12---:R-:W-:Y:S05]  /*3a20*/  BPT.TRAP 0x1 ;  /* 0x000000040000795c */ /* 0x006fea0000300000 */
.L_x_78:
[----:B-12---:R-:W-:Y:S05]  /*3a30*/  BSYNC.RECONVERGENT B0 ;  /* 0x0000000000007941 */ /* 0x006fea0003800200 */
.L_x_77:
[----:B------:R-:W-:Y:S01]  /*3a40*/  UIADD3 UR4, UPT, UPT, UR20, 0xe010, URZ ;  /* 0x0000e01014047890 */ /* 0x000fe2000fffe0ff */
[----:B------:R-:W-:Y:S08]  /*3a50*/  BSSY.RECONVERGENT B0, `(.L_x_79) ;  /* 0x0000004000007945 */ /* 0x000ff00003800200 */
[----:B------:R1:W-:Y:S01]  /*3a60*/  UTCBAR [UR4], URZ ;  /* 0x000000ff040073e9 */ /* 0x0003e200080000ff */
[----:B------:R-:W-:Y:S05]  /*3a70*/  @!P4 BRA `(.L_x_80) ;  /* 0x000000000004c947 */ /* 0x000fea0003800000 */
[----:B-1----:R-:W-:Y:S05]  /*3a80*/  BPT.TRAP 0x1 ;  /* 0x000000040000795c */ /* 0x002fea0000300000 */
.L_x_80:
[----:B-1----:R-:W-:Y:S05]  /*3a90*/  BSYNC.RECONVERGENT B0 ;  /* 0x0000000000007941 */ /* 0x002fea0003800200 */
.L_x_79:
[----:B------:R-:W-:-:S09]  /*3aa0*/  UIADD3 UR4, UPT, UPT, UR20, 0xe018, URZ ;  /* 0x0000e01814047890 */ /* 0x000fd2000fffe0ff */
[----:B------:R1:W-:Y:S01]  /*3ab0*/  UTCBAR [UR4], URZ ;  /* 0x000000ff040073e9 */ /* 0x0003e200080000ff */
[----:B------:R-:W-:Y:S05]  /*3ac0*/  BRA.U UP5, `(.L_x_81) ;  /* 0x0000000105047547 */ /* 0x000fea000b800000 */
[----:B-1----:R-:W-:Y:S05]  /*3ad0*/  BPT.TRAP 0x1 ;  /* 0x000000040000795c */ /* 0x002fea0000300000 */
.L_x_81:
[----:B------:R-:W-:-:S04]  /*3ae0*/  MOV R3, UR32 ;  /* 0x0000002000037c02 */ /* 0x000fc80008000f00 */
[----:B------:R-:W-:-:S04]  /*3af0*/  SHF.L.U32 R3, R3, 0x1f, RZ ;  /* 0x0000001f03037819 */ /* 0x000fc800000006ff */
[----:B------:R-:W2:Y:S02]  /*3b00*/  SYNCS.PHASECHK.TRANS64.TRYWAIT P0, [UR20+0xe0a8], R3 ;  /* 0x00e0a803ff0075a7 */ /* 0x000ea40008001114 */
[----:B--2---:R-:W-:Y:S05]  /*3b10*/  @!P0 BRA `(.L_x_82) ;  /* 0x0000015000488947 */ /* 0x004fea0003800000 */
.L_x_411:
[----:B------:R-:W-:Y:S05]  /*3b20*/  BRA.U UP3, `(.L_x_83) ;  /* 0x0000000103047547 */ /* 0x000fea000b800000 */
[----:B-1----:R-:W-:Y:S05]  /*3b30*/  BPT.TRAP 0x1 ;  /* 0x000000040000795c */ /* 0x002fea0000300000 */
.L_x_83:
[----:B------:R-:W-:Y:S02]  /*3b40*/  IMAD.U32 R5, RZ, RZ, UR5 ;  /* 0x00000005ff057e24 */ /* 0x000fe4000f8e00ff */
[----:B------:R-:W-:Y:S02]  /*3b50*/  HFMA2 R4, -RZ, RZ, 0, 9.5367431640625e-06 ;  /* 0x000000a0ff047431 */ /* 0x000fe400000001ff */
[----:B--2---:R-:W-:Y:S01]  /*3b60*/  IMAD.MOV.U32 R3, RZ, RZ, 0x180 ;  /* 0x00000180ff037424 */ /* 0x004fe200078e00ff */
[----:B------:R-:W-:-:S04]  /*3b70*/  SHF.L.U32 R5, R5, 0x1f, RZ ;  /* 0x0000001f05057819 */ /* 0x000fc800000006ff */
[----:B------:R-:W2:Y:S02]  /*3b80*/  SYNCS.PHASECHK.TRANS64.TRYWAIT P0, [UR20+0xe068], R5 ;  /* 0x00e06805ff0075a7 */ /* 0x000ea40008001114 */
[----:B--2---:R-:W-:Y:S05]  /*3b90*/  @!P0 BRA `(.L_x_84) ;  /* 0x0000015000408947 */ /* 0x004fea0003800000 */
.L_x_413:
[----:B------:R-:W-:Y:S01]  /*3ba0*/  IMAD.MOV.U32 R2, RZ, RZ, 0xa8 ;  /* 0x000000a8ff027424 */ /* 0x000fe200078e00ff */
[----:B------:R-:W-:Y:S01]  /*3bb0*/  R2UR UR15, R4 ;  /* 0x00000000040f72ca */ /* 0x000fe200000e0000 */
[----:B------:R-:W-:Y:S01]  /*3bc0*/  IMAD.MOV.U32 R4, RZ, RZ, 0xb0 ;  /* 0x000000b0ff047424 */ /* 0x000fe200078e00ff */
[----:B------:R-:W-:Y:S01]  /*3bd0*/  R2UR UR16, R3 ;  /* 0x00000000031072ca */ /* 0x000fe200000e0000 */
[----:B--2---:R-:W-:Y:S01]  /*3be0*/  IMAD.MOV.U32 R0, RZ, RZ, 0x180 ;  /* 0x00000180ff007424 */ /* 0x004fe200078e00ff */
        /* <DEDUP_REMOVED lines=10> */
[----:B------:R-:W-:Y:S01]  /*3c90*/  UISETP.NE.U32.AND UP0, UPT, UR6, URZ, UPT ;  /* 0x000000ff0600728c */ /* 0x000fe2000bf05070 */
[----:B------:R-:W-:Y:S01]  /*3ca0*/  R2UR UR10, R0 ;  /* 0x00000000000a72ca */ /* 0x000fe200000e0000 */
[----:B------:R-:W-:Y:S01]  /*3cb0*/  UIADD3 UR66, UPT, UPT, UR26, 0x40, URZ ;  /* 0x000000401a427890 */ /* 0x000fe2000fffe0ff */
[----:B-1----:R-:W-:Y:S01]  /*3cc0*/  R2UR UR4, R2 ;  /* 0x00000000020472ca */ /* 0x002fe200000e0000 */
        /* <DEDUP_REMOVED lines=13> */
[----:B------:R-:W-:Y:S01]  /*3da0*/  R2UR UR17, R0 ;  /* 0x00000000001172ca */ /* 0x000fe200000e0000 */
[----:B------:R-:W-:Y:S01]  /*3db0*/  UMOV UR52, 0x0 ;  /* 0x0000000000347882 */ /* 0x000fe20000000000 */
[----:B------:R-:W-:Y:S01]  /*3dc0*/  UMOV UR53, 0x8090010 ;  /* 0x0809001000357882 */ /* 0x000fe20000000000 */
[----:B------:R-:W-:Y:S01]  /*3dd0*/  UMOV UR27, 0x80004020 ;  /* 0x80004020001b7882 */ /* 0x000fe20000000000 */
[----:B------:R-:W-:Y:S01]  /*3de0*/  UIADD3 UR54, UPT, UPT, UR26, 0x1c0, URZ ;  /* 0x000001c01a367890 */ /* 0x000fe2000fffe0ff */
[----:B------:R1:W-:Y:S01]  /*3df0*/  UTCHMMA tmem[UR15], gdesc[UR26], tmem[UR16], tmem[UR52], idesc[UR53], UP0 ;  /* 0x00ff341a0f0079ea */ /* 0x0003e20008000010 */
        /* <DEDUP_REMOVED lines=30> */
.L_x_85:
[----:B-1----:R-:W-:-:S09]  /*3fe0*/  UIADD3 UR4, UPT, UPT, UR20, 0xe098, URZ ;  /* 0x0000e09814047890 */ /* 0x002fd2000fffe0ff */
[----:B------:R1:W-:Y:S01]  /*3ff0*/  UTCBAR [UR4], URZ ;  /* 0x000000ff040073e9 */ /* 0x0003e200080000ff */
[----:B------:R-:W-:Y:S05]  /*4000*/  BRA.U !UP1, `(.L_x_86) ;  /* 0x0000000109047547 */ /* 0x000fea000b800000 */
[----:B-1----:R-:W-:Y:S05]  /*4010*/  BPT.TRAP 0x1 ;  /* 0x000000040000795c */ /* 0x002fea0000300000 */
.L_x_86:
[----:B-1----:R-:W-:-:S04]  /*4020*/  ULEA UR4, UR24, UR20, 0x3 ;  /* 0x0000001418047291 */ /* 0x002fc8000f8e18ff */
[----:B------:R-:W-:-:S09]  /*4030*/  UIADD3 UR4, UPT, UPT, UR4, 0xe038, URZ ;  /* 0x0000e03804047890 */ /* 0x000fd2000fffe0ff */
[----:B------:R1:W-:Y:S01]  /*4040*/  UTCBAR [UR4], URZ ;  /* 0x000000ff040073e9 */ /* 0x0003e200080000ff */
[----:B------:R-:W-:Y:S05]  /*4050*/  BRA.U UP4, `(.L_x_87) ;  /* 0x0000000104047547 */ /* 0x000fea000b800000 */
[----:B-1----:R-:W-:Y:S05]  /*4060*/  BPT.TRAP 0x1 ;  /* 0x000000040000795c */ /* 0x002fea0000300000 */
.L_x_87:
[----:B-1----:R-:W-:-:S09]  /*4070*/  UIADD3 UR4, UPT, UPT, UR20, 0xe050, URZ ;  /* 0x0000e05014047890 */ /* 0x002fd2000fffe0ff */
[----:B------:R1:W-:Y:S01]  /*4080*/  UTCBAR [UR4], URZ ;  /* 0x000000ff040073e9 */ /* 0x0003e200080000ff */
[----:B------:R-:W-:Y:S05]  /*4090*/  BRA.U UP3, `(.L_x_88) ;  /* 0x0000000103047547 */ /* 0x000fea000b800000 */
[----:B-1----:R-:W-:Y:S05]  /*40a0*/  BPT.TRAP 0x1 ;  /* 0x000000040000795c */ /* 0x002fea0000300000 */
.L_x_88:
[----:B------:R-:W-:Y:S01]  /*40b0*/  UIADD3 UR20, UPT, UPT, UR20, 0xe060, URZ ;  /* 0x0000e06014147890 */ /* 0x000fe2000fffe0ff */
[----:B------:R-:W-:Y:S01]  /*40c0*/  LOP3.LUT R7, R7, 0x1, RZ, 0x3c, !PT ;  /* 0x0000000107077812 */ /* 0x000fe200078e3cff */
[----:B------:R-:W-:Y:S02]  /*40d0*/  UIADD3 UR33, UPT, UPT, UR25, 0x2, URZ ;  /* 0x0000000219217890 */ /* 0x000fe4000fffe0ff */
[----:B------:R-:W-:-:S05]  /*40e0*/  ULOP3.LUT UR32, UR32, 0x1, URZ, 0x3c, !UPT ;  /* 0x0000000120207892 */ /* 0x000fca000f8e3cff */
[----:B------:R2:W-:Y:S01]  /*40f0*/  UTCBAR [UR20], URZ ;  /* 0x000000ff140073e9 */ /* 0x0005e200080000ff */
[----:B------:R-:W-:Y:S02]  /*4100*/  NOP ;  /* 0x0000000000007918 */ /* 0x000fe40000000000 */
.L_x_29:
[----:B------:R-:W3:Y:S01]  /*4110*/  LDCU UR5, c[0x0][0x370] ;  /* 0x00006e00ff0577ac */ /* 0x000ee20008000800 */
[----:B-1----:R-:W1:Y:S01]  /*4120*/  LDCU UR4, c[0x0][0x900] ;  /* 0x00012000ff0477ac */ /* 0x002e620008000800 */
[----:B---3--:R-:W-:-:S04]  /*4130*/  UIADD3 UR36, UPT, UPT, UR5, UR36, URZ ;  /* 0x0000002405247290 */ /* 0x008fc8000fffe0ff */
[----:B-1----:R-:W-:-:S09]  /*4140*/  UISETP.GE.AND UP0, UPT, UR36, UR4, UPT ;  /* 0x000000042400728c */ /* 0x002fd2000bf06270 */
[----:B------:R-:W-:Y:S05]  /*4150*/  BRA.U !UP0, `(.L_x_89) ;  /* 0xffffffd508d87547 */ /* 0x000fea000b83ffff */
[----:B--2---:R-:W-:Y:S05]  /*4160*/  EXIT ;  /* 0x000000000000794d */ /* 0x004fea0003800000 */
.L_x_28:
[----:B------:R-:W-:-:S08]  /*4170*/  NOP ;  /* 0x0000000000007918 */ /* 0x000fd00000000000 */
[----:B------:R-:W1:-:S00]  /*4180*/  USETMAXREG.DEALLOC.CTAPOOL 0x60 ;  /* 0x00000060000079c8 */ /* 0x000e4000080e0500 */
[----:B-1----:R-:W1:Y:S01]  /*4190*/  LDC R0, c[0x0][0x900] ;  /* 0x00024000ff007b82 */ /* 0x002e620000000800 */
[----:B------:R-:W-:Y:S02]  /*41a0*/  MOV R45, UR36 ;  /* 0x00000024002d7c02 */ /* 0x000fe40008000f00 */
[----:B-1----:R-:W-:-:S13]  /*41b0*/  ISETP.LE.AND P0, PT, R0, UR36, PT ;  /* 0x0000002400007c0c */ /* 0x002fda000bf03270 */
[----:B------:R-:W-:Y:S05]  /*41c0*/  @P0 EXIT ;  /* 0x000000000000094d */ /* 0x000fea0003800000 */
[----:B------:R-:W1:Y:S01]  /*41d0*/  S2UR UR4, SR_CTAID.Z ;  /* 0x00000000000479c3 */ /* 0x000e620000002700 */
[----:B------:R-:W2:Y:S01]  /*41e0*/  S2R R0, SR_CTAID.Y ;  /* 0x0000000000007919 */ /* 0x000ea20000002600 */
[----:B------:R-:W1:Y:S01]  /*41f0*/  LDCU UR36, c[0x0][0x370] ;  /* 0x00006e00ff2477ac */ /* 0x000e620008000800 */
[----:B------:R-:W-:Y:S01]  /*4200*/  LOP3.LUT P0, R44, R41, 0x7f, RZ, 0xc0, !PT ;  /* 0x0000007f292c7812 */ /* 0x000fe2000780c0ff */
[----:B------:R-:W-:Y:S01]  /*4210*/  BSSY B8, `(.L_x_90) ;  /* 0x0000667000087945 */ /* 0x000fe20003800000 */
[----:B------:R-:W-:Y:S01]  /*4220*/  IMAD.MOV.U32 R43, RZ, RZ, 0x1 ;  /* 0x00000001ff2b7424 */ /* 0x000fe200078e00ff */
[----:B------:R-:W3:Y:S01]  /*4230*/  LDCU UR5, c[0x0][0x374] ;  /* 0x00006e80ff0577ac */ /* 0x000ee20008000800 */
[----:B------:R-:W-:Y:S01]  /*4240*/  MOV R42, RZ ;  /* 0x000000ff002a7202 */ /* 0x000fe20000000f00 */
[----:B------:R-:W-:Y:S01]  /*4250*/  IMAD.MOV.U32 R22, RZ, RZ, RZ ;  /* 0x000000ffff167224 */ /* 0x000fe200078e00ff */
[----:B------:R-:W4:Y:S01]  /*4260*/  LDCU.64 UR44, c[0x0][0x358] ;  /* 0x00006b00ff2c77ac */ /* 0x000f220008000a00 */
[----:B------:R-:W-:Y:S01]  /*4270*/  UMOV UR43, URZ ;  /* 0x000000ff002b7c82 */ /* 0x000fe20008000000 */
[----:B------:R-:W-:Y:S01]  /*4280*/  UMOV UR42, URZ ;  /* 0x000000ff002a7c82 */ /* 0x000fe20008000000 */
[----:B-1----:R-:W-:-:S04]  /*4290*/  UIMAD UR4, UR36, UR4, URZ ;  /* 0x00000004240472a4 */ /* 0x002fc8000f8e02ff */
[----:B------:R-:W-:-:S04]  /*42a0*/  UIADD3 UR4, UPT, UPT, URZ, -UR4, URZ ;  /* 0x80000004ff047290 */ /* 0x000fc8000fffe0ff */
[----:B---3--:R-:W-:Y:S01]  /*42b0*/  UIMAD UR4, UR4, UR5, URZ ;  /* 0x00000005040472a4 */ /* 0x008fe2000f8e02ff */
[----:B--2---:R-:W-:-:S05]  /*42c0*/  IMAD R0, R0, UR36, R45 ;  /* 0x0000002400007c24 */ /* 0x004fca000f8e022d */
[----:B------:R-:W-:-:S04]  /*42d0*/  ISETP.NE.OR P0, PT, R0, UR4, P0 ;  /* 0x0000000400007c0c */ /* 0x000fc80008705670 */
[----:B----4-:R-:W-:-:S09]  /*42e0*/  P2R R46, PR, RZ, 0x1 ;  /* 0x00000001ff2e7803 */ /* 0x010fd20000000000 */
.L_x_222:
[----:B------:R-:W-:Y:S05]  /*42f0*/  YIELD ;  /* 0x0000000000007946 */ /* 0x000fea0003800000 */
[----:B-1----:R-:W1:Y:S01]  /*4300*/  LDC R6, c[0x0][0x904] ;  /* 0x00024100ff067b82 */ /* 0x002e620000000800 */
[----:B--2---:R-:W2:Y:S01]  /*4310*/  LDCU.64 UR4, c[0x0][0x908] ;  /* 0x00012100ff0477ac */ /* 0x004ea20008000a00 */
[----:B------:R-:W-:Y:S01]  /*4320*/  BSSY B7, `(.L_x_91) ;  /* 0x0000651000077945 */ /* 0x000fe20003800000 */
[----:B---3--:R-:W3:Y:S05]  /*4330*/  LDCU.64 UR6, c[0x0][0x920] ;  /* 0x00012400ff0677ac */ /* 0x008eea0008000a00 */
[----:B----4-:R-:W4:Y:S08]  /*4340*/  LDC.64 R4, c[0x0][0x918] ;  /* 0x00024600ff047b82 */ /* 0x010f300000000a00 */
[----:B------:R-:W5:Y:S01]  /*4350*/  LDC.64 R2, c[0x0][0x910] ;  /* 0x00024400ff027b82 */ /* 0x000f620000000a00 */
[----:B--2---:R-:W-:Y:S01]  /*4360*/  IMAD.HI.U32 R40, R45, UR4, RZ ;  /* 0x000000042d287c27 */ /* 0x004fe2000f8e00ff */
[----:B------:R-:W2:Y:S04]  /*4370*/  LDCU UR4, c[0x0][0x380] ;  /* 0x00007000ff0477ac */ /* 0x000ea80008000800 */
[----:B------:R-:W-:-:S02]  /*4380*/  SHF.R.U32.HI R40, RZ, UR5, R40 ;  /* 0x00000005ff287c19 */ /* 0x000fc40008011628 */
[----:B-1----:R-:W-:-:S04]  /*4390*/  ISETP.NE.AND P0, PT, R6, 0x1, PT ;  /* 0x000000010600780c */ /* 0x002fc80003f05270 */
[----:B------:R-:W-:Y:S02]  /*43a0*/  SEL R40, R45, R40, !P0 ;  /* 0x000000282d287207 */ /* 0x000fe40004000000 */
[----:B----4-:R-:W-:-:S03]  /*43b0*/  ISETP.NE.AND P0, PT, R5, 0x1, PT ;  /* 0x000000010500780c */ /* 0x010fc60003f05270 */
[----:B---3--:R-:W-:-:S05]  /*43c0*/  IMAD.HI.U32 R7, R40, UR6, RZ ;  /* 0x0000000628077c27 */ /* 0x008fca000f8e00ff */
[----:B------:R-:W-:-:S04]  /*43d0*/  SHF.R.U32.HI R7, RZ, UR7, R7 ;  /* 0x00000007ff077c19 */ /* 0x000fc80008011607 */
[----:B------:R-:W-:Y:S01]  /*43e0*/  SEL R0, R40, R7, !P0 ;  /* 0x0000000728007207 */ /* 0x000fe20004000000 */
[----:B------:R-:W-:Y:S01]  /*43f0*/  IMAD.MOV R7, RZ, RZ, -R40 ;  /* 0x000000ffff077224 */ /* 0x000fe200078e0a28 */
[----:B-----5:R-:W-:-:S03]  /*4400*/  ISETP.NE.AND P0, PT, R2, 0x1, PT ;  /* 0x000000010200780c */ /* 0x020fc60003f05270 */
[----:B------:R-:W-:-:S04]  /*4410*/  IMAD.HI.U32 R3, R0, R3, RZ ;  /* 0x0000000300037227 */ /* 0x000fc800078e00ff */
[----:B------:R-:W-:Y:S01]  /*4420*/  IMAD R7, R6, R7, R45 ;  /* 0x0000000706077224 */ /* 0x000fe200078e022d */
[----:B------:R-:W-:Y:S01]  /*4430*/  SHF.R.U32.HI R3, RZ, R4, R3 ;  /* 0x00000004ff037219 */ /* 0x000fe20000011603 */
[----:B------:R-:W-:Y:S02]  /*4440*/  IMAD.MOV R4, RZ, RZ, -R0 ;  /* 0x000000ffff047224 */ /* 0x000fe400078e0a00 */
[----:B------:R-:W-:Y:S01]  /*4450*/  IMAD.SHL.U32 R7, R7, 0x100, RZ ;  /* 0x0000010007077824 */ /* 0x000fe200078e00ff */
[----:B------:R-:W-:Y:S01]  /*4460*/  SEL R3, R0, R3, !P0 ;  /* 0x0000000300037207 */ /* 0x000fe20004000000 */
[----:B------:R-:W-:-:S03]  /*4470*/  IMAD R40, R5, R4, R40 ;  /* 0x0000000405287224 */ /* 0x000fc600078e0228 */
[----:B--2---:R-:W-:Y:S01]  /*4480*/  ISETP.GE.AND P0, PT, R7, UR4, PT ;  /* 0x0000000407007c0c */ /* 0x004fe2000bf06270 */
[----:B------:R-:W-:-:S04]  /*4490*/  IMAD.MOV R3, RZ, RZ, -R3 ;  /* 0x000000ffff037224 */ /* 0x000fc800078e0a03 */
[----:B------:R-:W-:-:S08]  /*44a0*/  IMAD R2, R2, R3, R0 ;  /* 0x0000000302027224 */ /* 0x000fd000078e0200 */
[----:B------:R-:W-:Y:S05]  /*44b0*/  @P0 BRA `(.L_x_92) ;  /* 0x0000006000dc0947 */ /* 0x000fea0003800000 */
[----:B------:R-:W1:Y:S02]  /*44c0*/  LDC R4, c[0x0][0x384] ;  /* 0x0000e100ff047b82 */ /* 0x000e640000000800 */
[----:B-1----:R-:W-:-:S13]  /*44d0*/  ISETP.NE.AND P0, PT, R4, RZ, PT ;  /* 0x000000ff0400720c */ /* 0x002fda0003f05270 */
[----:B------:R-:W-:Y:S05]  /*44e0*/  @P0 BRA `(.L_x_93) ;  /* 0x0000003400b40947 */ /* 0x000fea0003800000 */
[----:B------:R-:W-:-:S09]  /*44f0*/  UISETP.NE.AND UP0, UPT, UR41, URZ, UPT ;  /* 0x000000ff2900728c */ /* 0x000fd2000bf05270 */
[----:B------:R-:W-:Y:S05]  /*4500*/  BRA.U UP0, `(.L_x_94) ;  /* 0x0000000100047547 */ /* 0x000fea000b800000 */
[----:B------:R-:W-:Y:S05]  /*4510*/  BPT.TRAP 0x1 ;  /* 0x000000040000795c */ /* 0x000fea0000300000 */
.L_x_94:
[----:B------:R-:W1:Y:S01]  /*4520*/  S2R R16, SR_CgaCtaId ;  /* 0x0000000000107919 */ /* 0x000e620000008800 */
[----:B------:R-:W-:Y:S01]  /*4530*/  MOV R5, 0x400 ;  /* 0x0000040000057802 */ /* 0x000fe20000000f00 */
[----:B------:R-:W-:Y:S01]  /*4540*/  BSSY B0, `(.L_x_95) ;  /* 0x0000005000007945 */ /* 0x000fe20003800000 */
[----:B------:R-:W-:Y:S02]  /*4550*/  SHF.L.U32 R3, R43, 0x1f, RZ ;  /* 0x0000001f2b037819 */ /* 0x000fe400000006ff */
[----:B-1----:R-:W-:-:S04]  /*4560*/  LEA R16, R16, R5, 0x18 ;  /* 0x0000000510107211 */ /* 0x002fc800078ec0ff */
[----:B------:R-:W1:Y:S02]  /*4570*/  SYNCS.PHASECHK.TRANS64.TRYWAIT P0, [R16+URZ+0xe0c0], R3 ;  /* 0x00e0c003100075a7 */ /* 0x000e6400080011ff */
[----:B-1----:R-:W-:Y:S05]  /*4580*/  @!P0 BRA `(.L_x_96) ;  /* 0x0000014400dc8947 */ /* 0x002fea0003800000 */
.L_x_414:
[----:B------:R-:W-:Y:S05]  /*4590*/  BSYNC B0 ;  /* 0x0000000000007941 */ /* 0x000fea0003800000 */
.L_x_95:
[----:B------:R-:W-:Y:S01]  /*45a0*/  ISETP.NE.AND P0, PT, R46, RZ, PT ;  /* 0x000000ff2e00720c */ /* 0x000fe20003f05270 */
[----:B------:R-:W-:-:S12]  /*45b0*/  BSSY.RECONVERGENT B6, `(.L_x_97) ;  /* 0x0000233000067945 */ /* 0x000fd80003800200 */
[----:B------:R-:W-:Y:S05]  /*45c0*/  @P0 BRA `(.L_x_98) ;  /* 0x0000002000c40947 */ /* 0x000fea0003800000 */
[----:B------:R-:W2:Y:S01]  /*45d0*/  LDC.64 R10, c[0x4][0xa0] ;  /* 0x01002800ff0a7b82 */ /* 0x000ea20000000a00 */
[----:B------:R-:W-:Y:S01]  /*45e0*/  MOV R17, 0x0 ;  /* 0x0000000000117802 */ /* 0x000fe20000000f00 */
[----:B------:R-:W3:Y:S01]  /*45f0*/  LDCU.64 UR4, c[0x4][0xd0] ;  /* 0x01001a00ff0477ac */ /* 0x000ee20008000a00 */
[----:B------:R-:W-:Y:S02]  /*4600*/  MOV R6, UR38 ;  /* 0x0000002600067c02 */ /* 0x000fe40008000f00 */
[----:B------:R-:W-:-:S03]  /*4610*/  MOV R7, UR37 ;  /* 0x0000002500077c02 */ /* 0x000fc60008000f00 */
[----:B------:R4:W1:Y:S01]  /*4620*/  LDC.64 R8, c[0x4][R17] ;  /* 0x0100000011087b82 */ /* 0x0008620000000a00 */
[----:B---3--:R-:W-:Y:S02]  /*4630*/  IMAD.U32 R4, RZ, RZ, UR4 ;  /* 0x00000004ff047e24 */ /* 0x008fe4000f8e00ff */
[----:B------:R-:W-:Y:S01]  /*4640*/  IMAD.U32 R5, RZ, RZ, UR5 ;  /* 0x00000005ff057e24 */ /* 0x000fe2000f8e00ff */
[----:B--2---:R4:W-:Y:S04]  /*4650*/  STL.64 [R1], R10 ;  /* 0x0000000a01007387 */ /* 0x0049e80000100a00 */
[----:B------:R-:W-:-:S07]  /*4660*/  LEPC R20, `(.L_x_99) ;  /* 0x000000001014794e */ /* 0x000fce0000000000 */
[----:B-1--4-:R-:W-:Y:S05]  /*4670*/  CALL.ABS.NOINC R8 ;  /* 0x0000000008007343 */ /* 0x012fea0003c00000 */
.L_x_99:
[----:B------:R-:W-:Y:S01]  /*4680*/  HFMA2 R8, -RZ, RZ, 0, 1.1920928955078125e-07 ;  /* 0x00000002ff087431 */ /* 0x000fe200000001ff */
[----:B------:R-:W-:Y:S01]  /*4690*/  MOV R9, 0x4 ;  /* 0x0000000400097802 */ /* 0x000fe20000000f00 */
[----:B------:R-:W-:Y:S01]  /*46a0*/  IMAD.MOV.U32 R0, RZ, RZ, 0x3 ;  /* 0x00000003ff007424 */ /* 0x000fe200078e00ff */
[----:B------:R1:W2:Y:S01]  /*46b0*/  LDC.64 R10, c[0x4][R17] ;  /* 0x01000000110a7b82 */ /* 0x0002a20000000a00 */
[----:B------:R-:W3:Y:S01]  /*46c0*/  LDCU.64 UR4, c[0x4][0xe8] ;  /* 0x01001d00ff0477ac */ /* 0x000ee20008000a00 */
[----:B------:R-:W-:Y:S01]  /*46d0*/  MOV R6, UR38 ;  /* 0x0000002600067c02 */ /* 0x000fe20008000f00 */
[----:B------:R-:W-:Y:S01]  /*46e0*/  IMAD.U32 R7, RZ, RZ, UR37 ;  /* 0x00000025ff077e24 */ /* 0x000fe2000f8e00ff */
[----:B------:R1:W-:Y:S04]  /*46f0*/  STL.64 [R1], R8 ;  /* 0x0000000801007387 */ /* 0x0003e80000100a00 */
[----:B------:R1:W-:Y:S01]  /*4700*/  STL [R1+0x8], R0 ;  /* 0x0000080001007387 */ /* 0x0003e20000100800 */
[----:B---3--:R-:W-:Y:S01]  /*4710*/  MOV R4, UR4 ;  /* 0x0000000400047c02 */ /* 0x008fe20008000f00 */
[----:B------:R-:W-:-:S02]  /*4720*/  IMAD.U32 R5, RZ, RZ, UR5 ;  /* 0x00000005ff057e24 */ /* 0x000fc4000f8e00ff */
[----:B------:R-:W-:-:S07]  /*4730*/  LEPC R20, `(.L_x_100) ;  /* 0x000000001014794e */ /* 0x000fce0000000000 */
[----:B-12---:R-:W-:Y:S05]  /*4740*/  CALL.ABS.NOINC R10 ;  /* 0x000000000a007343 */ /* 0x006fea0003c00000 */
.L_x_100:
[----:B------:R1:W2:Y:S01]  /*4750*/  LDC.64 R8, c[0x4][R17] ;  /* 0x0100000011087b82 */ /* 0x0002a20000000a00 */
[----:B------:R-:W3:Y:S01]  /*4760*/  LDCU.64 UR4, c[0x4][0xe0] ;  /* 0x01001c00ff0477ac */ /* 0x000ee20008000a00 */
[----:B------:R-:W-:Y:S01]  /*4770*/  CS2R R6, SRZ ;  /* 0x0000000000067805 */ /* 0x000fe2000001ff00 */
[----:B---3--:R-:W-:Y:S01]  /*4780*/  IMAD.U32 R4, RZ, RZ, UR4 ;  /* 0x00000004ff047e24 */ /* 0x008fe2000f8e00ff */
[----:B------:R-:W-:-:S04]  /*4790*/  MOV R5, UR5 ;  /* 0x0000000500057c02 */ /* 0x000fc80008000f00 */
[----:B------:R-:W-:-:S07]  /*47a0*/  LEPC R20, `(.L_x_101) ;  /* 0x000000001014794e */ /* 0x000fce0000000000 */
[----:B-12---:R-:W-:Y:S05]  /*47b0*/  CALL.ABS.NOINC R8 ;  /* 0x0000000008007343 */ /* 0x006fea0003c00000 */
.L_x_101:
[----:B------:R1:W2:Y:S01]  /*47c0*/  LDC.64 R8, c[0x4][R17] ;  /* 0x0100000011087b82 */ /* 0x0002a20000000a00 */
[----:B------:R-:W3:Y:S01]  /*47d0*/  LDCU.64 UR4, c[0x4][0xf0] ;  /* 0x01001e00ff0477ac */ /* 0x000ee20008000a00 */
[----:B------:R-:W-:Y:S01]  /*47e0*/  CS2R R6, SRZ ;  /* 0x0000000000067805 */ /* 0x000fe2000001ff00 */
[----:B---3--:R-:W-:Y:S01]  /*47f0*/  IMAD.U32 R4, RZ, RZ, UR4 ;  /* 0x00000004ff047e24 */ /* 0x008fe2000f8e00ff */
[----:B------:R-:W-:-:S04]  /*4800*/  MOV R5, UR5 ;  /* 0x0000000500057c02 */ /* 0x000fc80008000f00 */
[----:B------:R-:W-:-:S07]  /*4810*/  LEPC R20, `(.L_x_102) ;  /* 0x000000001014794e */ /* 0x000fce0000000000 */
[----:B-12---:R-:W-:Y:S05]  /*4820*/  CALL.ABS.NOINC R8 ;  /* 0x0000000008007343 */ /* 0x006fea0003c00000 */
.L_x_102:
[----:B------:R1:W2:Y:S01]  /*4830*/  LDC.64 R8, c[0x4][R17] ;  /* 0x0100000011087b82 */ /* 0x0002a20000000a00 */
[----:B------:R-:W3:Y:S01]  /*4840*/  LDCU.64 UR4, c[0x4][0xf8] ;  /* 0x01001f00ff0477ac */ /* 0x000ee20008000a00 */
[----:B------:R-:W-:Y:S01]  /*4850*/  CS2R R6, SRZ ;  /* 0x0000000000067805 */ /* 0x000fe2000001ff00 */
[----:B---3--:R-:W-:Y:S01]  /*4860*/  IMAD.U32 R4, RZ, RZ, UR4 ;  /* 0x00000004ff047e24 */ /* 0x008fe2000f8e00ff */
[----:B------:R-:W-:-:S04]  /*4870*/  MOV R5, UR5 ;  /* 0x0000000500057c02 */ /* 0x000fc80008000f00 */
[----:B------:R-:W-:-:S07]  /*4880*/  LEPC R20, `(.L_x_103) ;  /* 0x000000001014794e */ /* 0x000fce0000000000 */
[----:B-12---:R-:W-:Y:S05]  /*4890*/  CALL.ABS.NOINC R8 ;  /* 0x0000000008007343 */ /* 0x006fea0003c00000 */
.L_x_103:
[----:B------:R-:W-:Y:S01]  /*48a0*/  HFMA2 R0, -RZ, RZ, 0, 9.5367431640625e-07 ;  /* 0x00000010ff007431 */ /* 0x000fe200000001ff */
[----:B------:R1:W2:Y:S01]  /*48b0*/  LDC.64 R8, c[0x4][R17] ;  /* 0x0100000011087b82 */ /* 0x0002a20000000a00 */
[----:B------:R-:W3:Y:S01]  /*48c0*/  LDCU.64 UR4, c[0x4][0xc8] ;  /* 0x01001900ff0477ac */ /* 0x000ee20008000a00 */
[----:B------:R-:W-:Y:S01]  /*48d0*/  MOV R6, UR38 ;  /* 0x0000002600067c02 */ /* 0x000fe20008000f00 */
[----:B------:R-:W-:Y:S01]  /*48e0*/  IMAD.U32 R7, RZ, RZ, UR37 ;  /* 0x00000025ff077e24 */ /* 0x000fe2000f8e00ff */
[----:B------:R1:W-:Y:S01]  /*48f0*/  STL [R1], R0 ;  /* 0x0000000001007387 */ /* 0x0003e20000100800 */
[----:B---3--:R-:W-:Y:S01]  /*4900*/  MOV R4, UR4 ;  /* 0x0000000400047c02 */ /* 0x008fe20008000f00 */
[----:B------:R-:W-:-:S04]  /*4910*/  IMAD.U32 R5, RZ, RZ, UR5 ;  /* 0x00000005ff057e24 */ /* 0x000fc8000f8e00ff */
[----:B------:R-:W-:-:S07]  /*4920*/  LEPC R20, `(.L_x_104) ;  /* 0x000000001014794e */ /* 0x000fce0000000000 */
[----:B-12---:R-:W-:Y:S05]  /*4930*/  CALL.ABS.NOINC R8 ;  /* 0x0000000008007343 */ /* 0x006fea0003c00000 */
.L_x_104:
[----:B------:R-:W1:Y:S01]  /*4940*/  S2R R3, SR_SWINHI ;  /* 0x0000000000037919 */ /* 0x000e620000002f00 */
[----:B------:R2:W3:Y:S01]  /*4950*/  LDC.64 R8, c[0x4][R17] ;  /* 0x0100000011087b82 */ /* 0x0004e20000000a00 */
[----:B------:R-:W4:Y:S01]  /*4960*/  LDCU.64 UR4, c[0x4][0x100] ;  /* 0x01002000ff0477ac */ /* 0x000f220008000a00 */
[----:B------:R-:W-:Y:S01]  /*4970*/  MOV R6, UR38 ;  /* 0x0000002600067c02 */ /* 0x000fe20008000f00 */
[----:B------:R-:W-:Y:S01]  /*4980*/  IMAD.U32 R7, RZ, RZ, UR37 ;  /* 0x00000025ff077e24 */ /* 0x000fe2000f8e00ff */
[----:B------:R-:W-:Y:S02]  /*4990*/  MOV R4, R16 ;  /* 0x0000001000047202 */ /* 0x000fe40000000f00 */
[----:B-1----:R-:W-:Y:S02]  /*49a0*/  MOV R5, R3 ;  /* 0x0000000300057202 */ /* 0x002fe40000000f00 */
[----:B------:R-:W-:Y:S02]  /*49b0*/  IADD3 R10, P0, PT, R4, 0xa000, RZ ;  /* 0x0000a000040a7810 */ /* 0x000fe40007f1e0ff */
[----:B----4-:R-:W-:-:S03]  /*49c0*/  MOV R4, UR4 ;  /* 0x0000000400047c02 */ /* 0x010fc60008000f00 */
[----:B------:R-:W-:Y:S02]  /*49d0*/  IMAD.X R11, RZ, RZ, R5, P0 ;  /* 0x000000ffff0b7224 */ /* 0x000fe400000e0605 */
[----:B------:R-:W-:-:S03]  /*49e0*/  IMAD.U32 R5, RZ, RZ, UR5 ;  /* 0x00000005ff057e24 */ /* 0x000fc6000f8e00ff */
[----:B------:R2:W-:Y:S04]  /*49f0*/  STL.64 [R1], R10 ;  /* 0x0000000a01007387 */ /* 0x0005e80000100a00 */
[----:B------:R-:W-:-:S07]  /*4a00*/  LEPC R20, `(.L_x_105) ;  /* 0x000000001014794e */ /* 0x000fce0000000000 */
[----:B--23--:R-:W-:Y:S05]  /*4a10*/  CALL.ABS.NOINC R8 ;  /* 0x0000000008007343 */ /* 0x00cfea0003c00000 */
.L_x_105:
[----:B------:R-:W1:Y:S01]  /*4a20*/  LDC.64 R10, c[0x4][0xd8] ;  /* 0x01003600ff0a7b82 */ /* 0x000e620000000a00 */
[----:B------:R-:W2:Y:S01]  /*4a30*/  LDCU.64 UR4, c[0x4][0xd0] ;  /* 0x01001a00ff0477ac */ /* 0x000ea20008000a00 */
[----:B------:R-:W-:Y:S02]  /*4a40*/  MOV R6, UR38 ;  /* 0x0000002600067c02 */ /* 0x000fe40008000f00 */
[----:B------:R-:W-:-:S04]  /*4a50*/  MOV R7, UR37 ;  /* 0x0000002500077c02 */ /* 0x000fc80008000f00 */
[----:B------:R3:W4:Y:S01]  /*4a60*/  LDC.64 R8, c[0x4][R17] ;  /* 0x0100000011087b82 */ /* 0x0007220000000a00 */
[----:B--2---:R-:W-:Y:S02]  /*4a70*/  IMAD.U32 R4, RZ, RZ, UR4 ;  /* 0x00000004ff047e24 */ /* 0x004fe4000f8e00ff */
[----:B------:R-:W-:Y:S01]  /*4a80*/  IMAD.U32 R5, RZ, RZ, UR5 ;  /* 0x00000005ff057e24 */ /* 0x000fe2000f8e00ff */
[----:B-1----:R3:W-:Y:S04]  /*4a90*/  STL.64 [R1], R10 ;  /* 0x0000000a01007387 */ /* 0x0027e80000100a00 */
[----:B------:R-:W-:-:S07]  /*4aa0*/  LEPC R20, `(.L_x_106) ;  /* 0x000000001014794e */ /* 0x000fce0000000000 */
[----:B---34-:R-:W-:Y:S05]  /*4ab0*/  CALL.ABS.NOINC R8 ;  /* 0x0000000008007343 */ /* 0x018fea0003c00000 */
.L_x_106:
[----:B------:R-:W-:Y:S01]  /*4ac0*/  HFMA2 R0, -RZ, RZ, 0, 2.384185791015625e-06 ;  /* 0x00000028ff007431 */ /* 0x000fe200000001ff */
        /* <DEDUP_REMOVED lines=9> */
.L_x_107:
        /* <DEDUP_REMOVED lines=10> */
.L_x_108:
[----:B------:R1:W2:Y:S01]  /*4c00*/  LDC.64 R8, c[0x4][R17] ;  /* 0x0100000011087b82 */ /* 0x0002a20000000a00 */
[----:B------:R-:W3:Y:S01]  /*4c10*/  LDCU.64 UR4, c[0x4][0xe0] ;  /* 0x01001c00ff0477ac */ /* 0x000ee20008000a00 */
[----:B------:R-:W-:Y:S01]  /*4c20*/  CS2R R6, SRZ ;  /* 0x0000000000067805 */ /* 0x000fe2000001ff00 */
[----:B---3--:R-:W-:Y:S01]  /*4c30*/  IMAD.U32 R4, RZ, RZ, UR4 ;  /* 0x00000004ff047e24 */ /* 0x008fe2000f8e00ff */
[----:B------:R-:W-:-:S04]  /*4c40*/  MOV R5, UR5 ;  /* 0x0000000500057c02 */ /* 0x000fc80008000f00 */
[----:B------:R-:W-:-:S07]  /*4c50*/  LEPC R20, `(.L_x_109) ;  /* 0x000000001014794e */ /* 0x000fce0000000000 */
[----:B-12---:R-:W-:Y:S05]  /*4c60*/  CALL.ABS.NOINC R8 ;  /* 0x0000000008007343 */ /* 0x006fea0003c00000 */
.L_x_109:
[----:B------:R-:W-:Y:S01]  /*4c70*/  HFMA2 R0, -RZ, RZ, 0, 4.76837158203125e-07 ;  /* 0x00000008ff007431 */ /* 0x000fe200000001ff */
        /* <DEDUP_REMOVED lines=9> */
.L_x_110:
[----:B------:R-:W-:Y:S01]  /*4d10*/  HFMA2 R0, -RZ, RZ, 0, 2.6226043701171875e-06 ;  /* 0x0000002cff007431 */ /* 0x000fe200000001ff */
        /* <DEDUP_REMOVED lines=9> */
.L_x_111:
[----:B------:R1:W2:Y:S01]  /*4db0*/  LDC.64 R8, c[0x4][R17] ;  /* 0x0100000011087b82 */ /* 0x0002a20000000a00 */
[----:B------:R-:W3:Y:S01]  /*4dc0*/  LDCU.64 UR4, c[0x4][0xe0] ;  /* 0x01001c00ff0477ac */ /* 0x000ee20008000a00 */
[----:B------:R-:W-:Y:S01]  /*4dd0*/  CS2R R6, SRZ ;  /* 0x0000000000067805 */ /* 0x000fe2000001ff00 */
[----:B---3--:R-:W-:Y:S01]  /*4de0*/  IMAD.U32 R4, RZ, RZ, UR4 ;  /* 0x00000004ff047e24 */ /* 0x008fe2000f8e00ff */
[----:B------:R-:W-:-:S04]  /*4df0*/  MOV R5, UR5 ;  /* 0x0000000500057c02 */ /* 0x000fc80008000f00 */
[----:B------:R-:W-:-:S07]  /*4e00*/  LEPC R20, `(.L_x_112) ;  /* 0x000000001014794e */ /* 0x000fce0000000000 */
[----:B-12---:R-:W-:Y:S05]  /*4e10*/  CALL.ABS.NOINC R8 ;  /* 0x0000000008007343 */ /* 0x006fea0003c00000 */
.L_x_112:
        /* <DEDUP_REMOVED lines=10> */
.L_x_113:
[----:B------:R-:W-:Y:S01]  /*4ec0*/  HFMA2 R0, -RZ, RZ, 0, 2.443790435791015625e-06 ;  /* 0x00000029ff007431 */ /* 0x000fe200000001ff */
        /* <DEDUP_REMOVED lines=9> */
.L_x_114:
        /* <DEDUP_REMOVED lines=10> */
.L_x_115:
        /* <DEDUP_REMOVED lines=10> */
.L_x_116:
[----:B------:R1:W2:Y:S01]  /*50a0*/  LDC.64 R8, c[0x4][R17] ;  /* 0x0100000011087b82 */ /* 0x0002a20000000a00 */
[----:B------:R-:W3:Y:S01]  /*50b0*/  LDCU.64 UR4, c[0x4][0xe0] ;  /* 0x01001c00ff0477ac */ /* 0x000ee20008000a00 */
[----:B------:R-:W-:Y:S01]  /*50c0*/  CS2R R6, SRZ ;  /* 0x0000000000067805 */ /* 0x000fe2000001ff00 */
[----:B---3--:R-:W-:Y:S01]  /*50d0*/  IMAD.U32 R4, RZ, RZ, UR4 ;  /* 0x00000004ff047e24 */ /* 0x008fe2000f8e00ff */
[----:B------:R-:W-:-:S04]  /*50e0*/  MOV R5, UR5 ;  /* 0x0000000500057c02 */ /* 0x000fc80008000f00 */
[----:B------:R-:W-:-:S07]  /*50f0*/  LEPC R20, `(.L_x_117) ;  /* 0x000000001014794e */ /* 0x000fce0000000000 */
[----:B-12---:R-:W-:Y:S05]  /*5100*/  CALL.ABS.NOINC R8 ;  /* 0x0000000008007343 */ /* 0x006fea0003c00000 */
.L_x_117:
[----:B------:R-:W-:Y:S01]  /*5110*/  HFMA2 R0, -RZ, RZ, 0, 1.9073486328125e-06 ;  /* 0x00000020ff007431 */ /* 0x000fe200000001ff */
        /* <DEDUP_REMOVED lines=9> */
.L_x_118:
        /* <DEDUP_REMOVED lines=10> */
.L_x_119:
[----:B------:R1:W2:Y:S01]  /*5250*/  LDC.64 R8, c[0x4][R17] ;  /* 0x0100000011087b82 */ /* 0x0002a20000000a00 */
[----:B------:R-:W3:Y:S01]  /*5260*/  LDCU.64 UR4, c[0x4][0xe0] ;  /* 0x01001c00ff0477ac */ /* 0x000ee20008000a00 */
[----:B------:R-:W-:Y:S01]  /*5270*/  CS2R R6, SRZ ;  /* 0x0000000000067805 */ /* 0x000fe2000001ff00 */
[----:B---3--:R-:W-:Y:S01]  /*5280*/  IMAD.U32 R4, RZ, RZ, UR4 ;  /* 0x00000004ff047e24 */ /* 0x008fe2000f8e00ff */
[----:B------:R-:W-:-:S04]  /*5290*/  MOV R5, UR5 ;  /* 0x0000000500057c02 */ /* 0x000fc80008000f00 */
[----:B------:R-:W-:-:S07]  /*52a0*/  LEPC R20, `(.L_x_120) ;  /* 0x000000001014794e */ /* 0x000fce0000000000 */
[----:B-12---:R-:W-:Y:S05]  /*52b0*/  CALL.ABS.NOINC R8 ;  /* 0x0000000008007343 */ /* 0x006fea0003c00000 */
.L_x_120:
[----:B------:R-:W-:Y:S01]  /*52c0*/  HFMA2 R0, -RZ, RZ, 0, 5.9604644775390625e-08 ;  /* 0x00000001ff007431 */ /* 0x000fe200000001ff */
        /* <DEDUP_REMOVED lines=9> */
.L_x_121:
        /* <DEDUP_REMOVED lines=10> */
.L_x_122:
        /* <DEDUP_REMOVED lines=10> */
.L_x_123:
        /* <DEDUP_REMOVED lines=10> */
.L_x_124:
[----:B------:R1:W2:Y:S01]  /*5540*/  LDC.64 R8, c[0x4][R17] ;  /* 0x0100000011087b82 */ /* 0x0002a20000000a00 */
[----:B------:R-:W3:Y:S01]  /*5550*/  LDCU.64 UR4, c[0x4][0xe0] ;  /* 0x01001c00ff0477ac */ /* 0x000ee20008000a00 */
[----:B------:R-:W-:Y:S01]  /*5560*/  CS2R R6, SRZ ;  /* 0x0000000000067805 */ /* 0x000fe2000001ff00 */
[----:B---3--:R-:W-:Y:S01]  /*5570*/  IMAD.U32 R4, RZ, RZ, UR4 ;  /* 0x00000004ff047e24 */ /* 0x008fe2000f8e00ff */
[----:B------:R-:W-:-:S04]  /*5580*/  MOV R5, UR5 ;  /* 0x0000000500057c02 */ /* 0x000fc80008000f00 */
[----:B------:R-:W-:-:S07]  /*5590*/  LEPC R20, `(.L_x_125) ;  /* 0x000000001014794e */ /* 0x000fce0000000000 */
[----:B-12---:R-:W-:Y:S05]  /*55a0*/  CALL.ABS.NOINC R8 ;  /* 0x0000000008007343 */ /* 0x006fea0003c00000 */
.L_x_125:
        /* <DEDUP_REMOVED lines=10> */
.L_x_126:
        /* <DEDUP_REMOVED lines=10> */
.L_x_127:
[----:B------:R1:W2:Y:S01]  /*56f0*/  LDC.64 R8, c[0x4][R17] ;  /* 0x0100000011087b82 */ /* 0x0002a20000000a00 */
[----:B------:R-:W3:Y:S01]  /*5700*/  LDCU.64 UR4, c[0x4][0xe0] ;  /* 0x01001c00ff0477ac */ /* 0x000ee20008000a00 */
[----:B------:R-:W-:Y:S01]  /*5710*/  CS2R R6, SRZ ;  /* 0x0000000000067805 */ /* 0x000fe2000001ff00 */
[----:B---3--:R-:W-:Y:S01]  /*5720*/  IMAD.U32 R4, RZ, RZ, UR4 ;  /* 0x00000004ff047e24 */ /* 0x008fe2000f8e00ff */
[----:B------:R-:W-:-:S04]  /*5730*/  MOV R5, UR5 ;  /* 0x0000000500057c02 */ /* 0x000fc80008000f00 */
[----:B------:R-:W-:-:S07]  /*5740*/  LEPC R20, `(.L_x_128) ;  /* 0x000000001014794e */ /* 0x000fce0000000000 */
[----:B-12---:R-:W-:Y:S05]  /*5750*/  CALL.ABS.NOINC R8 ;  /* 0x0000000008007343 */ /* 0x006fea0003c00000 */
.L_x_128:
[----:B------:R-:W-:Y:S01]  /*5760*/  HFMA2 R0, -RZ, RZ, 0, 1.1920928955078125e-07 ;  /* 0x00000002ff007431 */ /* 0x000fe200000001ff */
        /* <DEDUP_REMOVED lines=9> */
.L_x_129:
        /* <DEDUP_REMOVED lines=10> */
.L_x_130:
        /* <DEDUP_REMOVED lines=10> */
.L_x_131:
        /* <DEDUP_REMOVED lines=10> */
.L_x_132:
        /* <DEDUP_REMOVED lines=10> */
.L_x_133:
        /* <DEDUP_REMOVED lines=10> */
.L_x_134:
[----:B------:R1:W2:Y:S01]  /*5b20*/  LDC.64 R8, c[0x4][R17] ;  /* 0x0100000011087b82 */ /* 0x0002a20000000a00 */
[----:B------:R-:W3:Y:S01]  /*5b30*/  LDCU.64 UR4, c[0x4][0xe0] ;  /* 0x01001c00ff0477ac */ /* 0x000ee20008000a00 */
[----:B------:R-:W-:Y:S01]  /*5b40*/  CS2R R6, SRZ ;  /* 0x0000000000067805 */ /* 0x000fe2000001ff00 */
[----:B---3--:R-:W-:Y:S01]  /*5b50*/  IMAD.U32 R4, RZ, RZ, UR4 ;  /* 0x00000004ff047e24 */ /* 0x008fe2000f8e00ff */
[----:B------:R-:W-:-:S04]  /*5b60*/  MOV R5, UR5 ;  /* 0x0000000500057c02 */ /* 0x000fc80008000f00 */
[----:B------:R-:W-:-:S07]  /*5b70*/  LEPC R20, `(.L_x_135) ;  /* 0x000000001014794e */ /* 0x000fce0000000000 */
[----:B-12---:R-:W-:Y:S05]  /*5b80*/  CALL.ABS.NOINC R8 ;  /* 0x0000000008007343 */ /* 0x006fea0003c00000 */
.L_x_135:
        /* <DEDUP_REMOVED lines=10> */
.L_x_136:
        /* <DEDUP_REMOVED lines=10> */
.L_x_137:
[----:B------:R1:W2:Y:S01]  /*5cd0*/  LDC.64 R8, c[0x4][R17] ;  /* 0x0100000011087b82 */ /* 0x0002a20000000a00 */
[----:B------:R-:W3:Y:S01]  /*5ce0*/  LDCU.64 UR4, c[0x4][0xe0] ;  /* 0x01001c00ff0477ac */ /* 0x000ee20008000a00 */
[----:B------:R-:W-:Y:S01]  /*5cf0*/  CS2R R6, SRZ ;  /* 0x0000000000067805 */ /* 0x000fe2000001ff00 */
[----:B---3--:R-:W-:Y:S01]  /*5d00*/  IMAD.U32 R4, RZ, RZ, UR4 ;  /* 0x00000004ff047e24 */ /* 0x008fe2000f8e00ff */
[----:B------:R-:W-:-:S04]  /*5d10*/  MOV R5, UR5 ;  /* 0x0000000500057c02 */ /* 0x000fc80008000f00 */
[----:B------:R-:W-:-:S07]  /*5d20*/  LEPC R20, `(.L_x_138) ;  /* 0x000000001014794e */ /* 0x000fce0000000000 */
[----:B-12---:R-:W-:Y:S05]  /*5d30*/  CALL.ABS.NOINC R8 ;  /* 0x0000000008007343 */ /* 0x006fea0003c00000 */
.L_x_138:
[----:B------:R-:W-:Y:S01]  /*5d40*/  HFMA2 R0, -RZ, RZ, 0, 1.52587890625e-05 ;  /* 0x00000100ff007431 */ /* 0x000fe200000001ff */
        /* <DEDUP_REMOVED lines=9> */
.L_x_139:
        /* <DEDUP_REMOVED lines=10> */
.L_x_140:
        /* <DEDUP_REMOVED lines=10> */
.L_x_141:
        /* <DEDUP_REMOVED lines=10> */
.L_x_142:
[----:B------:R1:W2:Y:S01]  /*5fc0*/  LDC.64 R8, c[0x4][R17] ;  /* 0x0100000011087b82 */ /* 0x0002a20000000a00 */
[----:B------:R-:W3:Y:S01]  /*5fd0*/  LDCU.64 UR4, c[0x4][0xe0] ;  /* 0x01001c00ff0477ac */ /* 0x000ee20008000a00 */
[----:B------:R-:W-:Y:S01]  /*5fe0*/  CS2R R6, SRZ ;  /* 0x0000000000067805 */ /* 0x000fe2000001ff00 */
[----:B---3--:R-:W-:Y:S01]  /*5ff0*/  IMAD.U32 R4, RZ, RZ, UR4 ;  /* 0x00000004ff047e24 */ /* 0x008fe2000f8e00ff */
[----:B------:R-:W-:-:S04]  /*6000*/  MOV R5, UR5 ;  /* 0x0000000500057c02 */ /* 0x000fc80008000f00 */
[----:B------:R-:W-:-:S07]  /*6010*/  LEPC R20, `(.L_x_143) ;  /* 0x000000001014794e */ /* 0x000fce0000000000 */
[----:B-12---:R-:W-:Y:S05]  /*6020*/  CALL.ABS.NOINC R8 ;  /* 0x0000000008007343 */ /* 0x006fea0003c00000 */
.L_x_143:
        /* <DEDUP_REMOVED lines=10> */
.L_x_144:
        /* <DEDUP_REMOVED lines=10> */
.L_x_145:
[----:B------:R1:W2:Y:S01]  /*6170*/  LDC.64 R8, c[0x4][R17] ;  /* 0x0100000011087b82 */ /* 0x0002a20000000a00 */
[----:B------:R-:W3:Y:S01]  /*6180*/  LDCU.64 UR4, c[0x4][0xe0] ;  /* 0x01001c00ff0477ac */ /* 0x000ee20008000a00 */
[----:B------:R-:W-:Y:S01]  /*6190*/  CS2R R6, SRZ ;  /* 0x0000000000067805 */ /* 0x000fe2000001ff00 */
[----:B---3--:R-:W-:Y:S01]  /*61a0*/  IMAD.U32 R4, RZ, RZ, UR4 ;  /* 0x00000004ff047e24 */ /* 0x008fe2000f8e00ff */
[----:B------:R-:W-:-:S04]  /*61b0*/  MOV R5, UR5 ;  /* 0x0000000500057c02 */ /* 0x000fc80008000f00 */
[----:B------:R-:W-:-:S07]  /*61c0*/  LEPC R20, `(.L_x_146) ;  /* 0x000000001014794e */ /* 0x000fce0000000000 */
[----:B-12---:R-:W-:Y:S05]  /*61d0*/  CALL.ABS.NOINC R8 ;  /* 0x0000000008007343 */ /* 0x006fea0003c00000 */
.L_x_146:
[----:B------:R1:W-:Y:S01]  /*61e0*/  STL [R1], RZ ;  /* 0x000000ff01007387 */ /* 0x0003e20000100800 */
[----:B------:R1:W2:Y:S01]  /*61f0*/  LDC.64 R8, c[0x4][R17] ;  /* 0x0100000011087b82 */ /* 0x0002a20000000a00 */
[----:B------:R-:W3:Y:S01]  /*6200*/  LDCU.64 UR4, c[0x4][0xc8] ;  /* 0x01001900ff0477ac */ /* 0x000ee20008000a00 */
[----:B------:R-:W-:Y:S02]  /*6210*/  MOV R6, UR38 ;  /* 0x0000002600067c02 */ /* 0x000fe40008000f00 */
[----:B------:R-:W-:Y:S01]  /*6220*/  MOV R7, UR37 ;  /* 0x0000002500077c02 */ /* 0x000fe20008000f00 */
[----:B---3--:R-:W-:Y:S02]  /*6230*/  IMAD.U32 R4, RZ, RZ, UR4 ;  /* 0x00000004ff047e24 */ /* 0x008fe4000f8e00ff */
[----:B------:R-:W-:Y:S02]  /*6240*/  IMAD.U32 R5, RZ, RZ, UR5 ;  /* 0x00000005ff057e24 */ /* 0x000fe4000f8e00ff */
[----:B------:R-:W-:-:S07]  /*6250*/  LEPC R20, `(.L_x_147) ;  /* 0x000000001014794e */ /* 0x000fce0000000000 */
[----:B-12---:R-:W-:Y:S05]  /*6260*/  CALL.ABS.NOINC R8 ;  /* 0x0000000008007343 */ /* 0x006fea0003c00000 */
.L_x_147:
        /* <DEDUP_REMOVED lines=10> */
.L_x_148:
        /* <DEDUP_REMOVED lines=10> */
.L_x_149:
        /* <DEDUP_REMOVED lines=10> */
.L_x_150:
[----:B------:R1:W2:Y:S01]  /*6450*/  LDC.64 R8, c[0x4][R17] ;  /* 0x0100000011087b82 */ /* 0x0002a20000000a00 */
[----:B------:R-:W3:Y:S01]  /*6460*/  LDCU.64 UR4, c[0x4][0xe0] ;  /* 0x01001c00ff0477ac */ /* 0x000ee20008000a00 */
[----:B------:R-:W-:Y:S01]  /*6470*/  CS2R R6, SRZ ;  /* 0x0000000000067805 */ /* 0x000fe2000001ff00 */
[----:B---3--:R-:W-:Y:S01]  /*6480*/  IMAD.U32 R4, RZ, RZ, UR4 ;  /* 0x00000004ff047e24 */ /* 0x008fe2000f8e00ff */
[----:B------:R-:W-:-:S04]  /*6490*/  MOV R5, UR5 ;  /* 0x0000000500057c02 */ /* 0x000fc80008000f00 */
[----:B------:R-:W-:-:S07]  /*64a0*/  LEPC R20, `(.L_x_151) ;  /* 0x000000001014794e */ /* 0x000fce0000000000 */
[----:B-12---:R-:W-:Y:S05]  /*64b0*/  CALL.ABS.NOINC R8 ;  /* 0x0000000008007343 */ /* 0x006fea0003c00000 */
.L_x_151:
        /* <DEDUP_REMOVED lines=9> */
.L_x_152:
        /* <DEDUP_REMOVED lines=10> */
.L_x_153:
[----:B------:R1:W2:Y:S01]  /*65f0*/  LDC.64 R8, c[0x4][R17] ;  /* 0x0100000011087b82 */ /* 0x0002a20000000a00 */
[----:B------:R-:W3:Y:S01]  /*6600*/  LDCU.64 UR4, c[0x4][0xe0] ;  /* 0x01001c00ff0477ac */ /* 0x000ee20008000a00 */
[----:B------:R-:W-:Y:S01]  /*6610*/  CS2R R6, SRZ ;  /* 0x0000000000067805 */ /* 0x000fe2000001ff00 */
[----:B---3--:R-:W-:Y:S01]  /*6620*/  IMAD.U32 R4, RZ, RZ, UR4 ;  /* 0x00000004ff047e24 */ /* 0x008fe2000f8e00ff */
[----:B------:R-:W-:-:S04]  /*6630*/  MOV R5, UR5 ;  /* 0x0000000500057c02 */ /* 0x000fc80008000f00 */
[----:B------:R-:W-:-:S07]  /*6640*/  LEPC R20, `(.L_x_154) ;  /* 0x000000001014794e */ /* 0x000fce0000000000 */
[----:B-12---:R-:W-:Y:S05]  /*6650*/  CALL.ABS.NOINC R8 ;  /* 0x0000000008007343 */ /* 0x006fea0003c00000 */
.L_x_154:
[----:B------:R-:W-:Y:S01]  /*6660*/  HFMA2 R0, -RZ, RZ, 0, 0.00048828125 ;  /* 0x00001000ff007431 */ /* 0x000fe200000001ff */
        /* <DEDUP_REMOVED lines=9> */
.L_x_155:
        /* <DEDUP_REMOVED lines=10> */
.L_x_156:
        /* <DEDUP_REMOVED lines=10> */
.L_x_157:
        /* <DEDUP_REMOVED lines=10> */
.L_x_98:
[----:B------:R-:W-:Y:S05]  /*68e0*/  BSYNC.RECONVERGENT B6 ;  /* 0x0000000000067941 */ /* 0x000fea0003800200 */
.L_x_97:
[----:B-1----:R-:W1:Y:S01]  /*68f0*/  S2R R3, SR_SWINHI ;  /* 0x0000000000037919 */ /* 0x002e620000002f00 */
[----:B------:R-:W-:Y:S01]  /*6900*/  IMAD.SHL.U32 R26, R41, 0x2, RZ ;  /* 0x00000002291a7824 */ /* 0x000fe200078e00ff */
[----:B------:R-:W2:Y:S04]  /*6910*/  LDCU.64 UR4, c[0x0][0x880] ;  /* 0x00011000ff0477ac */ /* 0x000ea80008000a00 */
[----:B------:R-:W-:Y:S02]  /*6920*/  LOP3.LUT R26, R26, 0xfe, RZ, 0xc0, !PT ;  /* 0x000000fe1a1a7812 */ /* 0x000fe400078ec0ff */
[----:B--2---:R-:W-:-:S04]  /*6930*/  ISETP.NE.U32.AND P5, PT, RZ, UR4, PT ;  /* 0x00000004ff007c0c */ /* 0x004fc8000bfa5070 */
[----:B------:R-:W-:Y:S02]  /*6940*/  ISETP.NE.AND.EX P5, PT, RZ, UR5, PT, P5 ;  /* 0x00000005ff007c0c */ /* 0x000fe4000bfa5350 */
[----:B------:R-:W-:Y:S02]  /*6950*/  MOV R4, R16 ;  /* 0x0000001000047202 */ /* 0x000fe40000000f00 */
[----:B-1----:R-:W-:-:S03]  /*6960*/  MOV R5, R3 ;  /* 0x0000000300057202 */ /* 0x002fc60000000f00 */
[----:B------:R-:W-:-:S03]  /*6970*/  IMAD.WIDE.U32 R26, R26, 0x2, R4 ;  /* 0x000000021a1a7825 */ /* 0x000fc600078e0004 */
[C---:B------:R-:W-:Y:S02]  /*6980*/  IADD3 R9, P0, PT, R26.reuse, 0xa200, RZ ;  /* 0x0000a2001a097810 */ /* 0x040fe40007f1e0ff */
[C---:B------:R-:W-:Y:S02]  /*6990*/  IADD3 R7, P1, PT, R26.reuse, 0xa400, RZ ;  /* 0x0000a4001a077810 */ /* 0x040fe40007f3e0ff */
[C---:B------:R-:W-:Y:S01]  /*69a0*/  IADD3 R5, P2, PT, R26.reuse, 0xa600, RZ ;  /* 0x0000a6001a057810 */ /* 0x040fe20007f5e0ff */
[--C-:B------:R-:W-:Y:S01]  /*69b0*/  IMAD.X R37, RZ, RZ, R27.reuse, P0 ;  /* 0x000000ffff257224 */ /* 0x100fe200000e061b */
[----:B------:R-:W-:Y:S01]  /*69c0*/  IADD3 R3, P3, PT, R26, 0xa000, RZ ;  /* 0x0000a0001a037810 */ /* 0x000fe20007f7e0ff */
[--C-:B------:R-:W-:Y:S02]  /*69d0*/  IMAD.X R35, RZ, RZ, R27.reuse, P1 ;  /* 0x000000ffff237224 */ /* 0x100fe400008e061b */
[----:B------:R-:W-:Y:S01]  /*69e0*/  IMAD.X R33, RZ, RZ, R27, P2 ;  /* 0x000000ffff217224 */ /* 0x000fe200010e061b */
[----:B------:R-:W-:Y:S01]  /*69f0*/  SHF.R.U64 R6, R9, 0x3, R37 ;  /* 0x0000000309067819 */ /* 0x000fe20000001225 */
[----:B------:R-:W-:Y:S01]  /*6a00*/  IMAD.X R39, RZ, RZ, R27, P3 ;  /* 0x000000ffff277224 */ /* 0x000fe200018e061b */
[----:B------:R-:W-:-:S02]  /*6a10*/  SHF.R.U64 R4, R7, 0x3, R35 ;  /* 0x0000000307047819 */ /* 0x000fc40000001223 */
[----:B------:R-:W-:Y:S02]  /*6a20*/  SHF.R.U64 R0, R5, 0x3, R33 ;  /* 0x0000000305007819 */ /* 0x000fe40000001221 */
[----:B------:R-:W-:Y:S02]  /*6a30*/  SHF.R.U64 R8, R3, 0x3, R39 ;  /* 0x0000000303087819 */ /* 0x000fe40000001227 */
[----:B------:R-:W-:Y:S02]  /*6a40*/  LOP3.LUT R36, R9, 0x30, R6, 0x78, !PT ;  /* 0x0000003009247812 */ /* 0x000fe400078e7806 */
[----:B------:R-:W-:Y:S02]  /*6a50*/  LOP3.LUT R34, R7, 0x30, R4, 0x78, !PT ;  /* 0x0000003007227812 */ /* 0x000fe400078e7804 */
[----:B------:R-:W-:Y:S02]  /*6a60*/  IADD3 R9, P0, PT, R26, 0xa800, RZ ;  /* 0x0000a8001a097810 */ /* 0x000fe40007f1e0ff */
[----:B------:R-:W-:-:S02]  /*6a70*/  LOP3.LUT R32, R5, 0x30, R0, 0x78, !PT ;  /* 0x0000003005207812 */ /* 0x000fc400078e7800 */
[C---:B------:R-:W-:Y:S01]  /*6a80*/  IADD3 R7, P1, PT, R26.reuse, 0xaa00, RZ ;  /* 0x0000aa001a077810 */ /* 0x040fe20007f3e0ff */
[--C-:B------:R-:W-:Y:S01]  /*6a90*/  IMAD.X R31, RZ, RZ, R27.reuse, P0 ;  /* 0x000000ffff1f7224 */ /* 0x100fe200000e061b */
[----:B------:R-:W-:Y:S02]  /*6aa0*/  LOP3.LUT R38, R3, 0x30, R8, 0x78, !PT ;  /* 0x0000003003267812 */ /* 0x000fe400078e7808 */
[C---:B------:R-:W-:Y:S01]  /*6ab0*/  IADD3 R5, P2, PT, R26.reuse, 0xac00, RZ ;  /* 0x0000ac001a057810 */ /* 0x040fe20007f5e0ff */
[----:B------:R-:W-:Y:S01]  /*6ac0*/  IMAD.X R29, RZ, RZ, R27, P1 ;  /* 0x000000ffff1d7224 */ /* 0x000fe200008e061b */
[----:B------:R-:W-:Y:S01]  /*6ad0*/  IADD3 R3, P3, PT, R26, 0xae00, RZ ;  /* 0x0000ae001a037810 */ /* 0x000fe20007f7e0ff */
[----:B------:R1:W-:Y:S01]  /*6ae0*/  ST.E desc[UR44][R38.64], RZ ;  /* 0x000000ff26007985 */ /* 0x0003e2000c10192c */
[----:B------:R-:W-:Y:S01]  /*6af0*/  SHF.R.U64 R8, R9, 0x3, R31 ;  /* 0x0000000309087819 */ /* 0x000fe2000000121f */
[----:B------:R-:W-:Y:S01]  /*6b00*/  IMAD.X R25, RZ, RZ, R27, P2 ;  /* 0x000000ffff197224 */ /* 0x000fe200010e061b */
[----:B------:R-:W-:Y:S01]  /*6b10*/  SHF.R.U64 R6, R7, 0x3, R29 ;  /* 0x0000000307067819 */ /* 0x000fe2000000121d */
[----:B------:R-:W-:Y:S01]  /*6b20*/  IMAD.X R21, RZ, RZ, R27, P3 ;  /* 0x000000ffff157224 */ /* 0x000fe200018e061b */
[----:B------:R-:W-:Y:S01]  /*6b30*/  LOP3.LUT R30, R9, 0x30, R8, 0x78, !PT ;  /* 0x00000030091e7812 */ /* 0x000fe200078e7808 */
[----:B------:R1:W-:Y:S01]  /*6b40*/  ST.E desc[UR44][R36.64], RZ ;  /* 0x000000ff24007985 */ /* 0x0003e2000c10192c */
[----:B------:R-:W-:-:S02]  /*6b50*/  SHF.R.U64 R4, R5, 0x3, R25 ;  /* 0x0000000305047819 */ /* 0x000fc40000001219 */
[----:B------:R-:W-:Y:S01]  /*6b60*/  SHF.R.U64 R0, R3, 0x3, R21 ;  /* 0x0000000303007819 */ /* 0x000fe20000001215 */
[----:B------:R1:W-:Y:S01]  /*6b70*/  ST.E desc[UR44][R34.64], RZ ;  /* 0x000000ff22007985 */ /* 0x0003e2000c10192c */
[----:B------:R-:W-:Y:S02]  /*6b80*/  LOP3.LUT R28, R7, 0x30, R6, 0x78, !PT ;  /* 0x00000030071c7812 */ /* 0x000fe400078e7806 */
[C---:B------:R-:W-:Y:S01]  /*6b90*/  IADD3 R9, P0, PT, R26.reuse, 0xb000, RZ ;  /* 0x0000b0001a097810 */ /* 0x040fe20007f1e0ff */
[----:B------:R1:W-:Y:S01]  /*6ba0*/  ST.E desc[UR44][R32.64], RZ ;  /* 0x000000ff20007985 */ /* 0x0003e2000c10192c */
[----:B------:R-:W-:Y:S02]  /*6bb0*/  LOP3.LUT R24, R5, 0x30, R4, 0x78, !PT ;  /* 0x0000003005187812 */ /* 0x000fe400078e7804 */
[C---:B------:R-:W-:Y:S01]  /*6bc0*/  IADD3 R7, P1, PT, R26.reuse, 0xb200, RZ ;  /* 0x0000b2001a077810 */ /* 0x040fe20007f3e0ff */
[--C-:B------:R-:W-:Y:S01]  /*6bd0*/  IMAD.X R19, RZ, RZ, R27.reuse, P0 ;  /* 0x000000ffff137224 */ /* 0x100fe200000e061b */
[----:B------:R-:W-:Y:S01]  /*6be0*/  LOP3.LUT R20, R3, 0x30, R0, 0x78, !PT ;  /* 0x0000003003147812 */ /* 0x000fe200078e7800 */
[----:B------:R1:W-:Y:S01]  /*6bf0*/  ST.E desc[UR44][R30.64], RZ ;  /* 0x000000ff1e007985 */ /* 0x0003e2000c10192c */
        /* <DEDUP_REMOVED lines=35> */
[----:B------:R-:W-:Y:S02]  /*6e30*/  LOP3.LUT R50, R4, 0x30, R5, 0x78, !PT ;  /* 0x0000003004327812 */ /* 0x000fe400078e7805 */
[----:B------:R-:W-:Y:S01]  /*6e40*/  LOP3.LUT R48, R0, 0x30, R3, 0x78, !PT ;  /* 0x0000003000307812 */ /* 0x000fe200078e7803 */
[----:B------:R1:W-:Y:S04]  /*6e50*/  ST.E desc[UR44][R52.64], RZ ;  /* 0x000000ff34007985 */ /* 0x0003e8000c10192c */
[----:B------:R1:W-:Y:S04]  /*6e60*/  ST.E desc[UR44][R50.64], RZ ;  /* 0x000000ff32007985 */ /* 0x0003e8000c10192c */
[----:B------:R1:W-:Y:S01]  /*6e70*/  ST.E desc[UR44][R48.64], RZ ;  /* 0x000000ff30007985 */ /* 0x0003e2000c10192c */
[----:B------:R-:W-:Y:S05]  /*6e80*/  @!P5 BRA `(.L_x_158) ;  /* 0x0000000000c4d947 */ /* 0x000fea0003800000 */
[----:B------:R-:W2:Y:S01]  /*6e90*/  LDC R3, c[0x0][0x904] ;  /* 0x00024100ff037b82 */ /* 0x000ea20000000800 */
[----:B------:R-:W3:Y:S01]  /*6ea0*/  LDCU.64 UR4, c[0x0][0x908] ;  /* 0x00012100ff0477ac */ /* 0x000ee20008000a00 */
[----:B------:R-:W-:Y:S01]  /*6eb0*/  BSSY.RECONVERGENT B0, `(.L_x_158) ;  /* 0x000002e000007945 */ /* 0x000fe20003800200 */
[----:B---3--:R-:W-:Y:S01]  /*6ec0*/  IMAD.HI.U32 R0, R45, UR4, RZ ;  /* 0x000000042d007c27 */ /* 0x008fe2000f8e00ff */
[----:B------:R-:W3:Y:S01]  /*6ed0*/  LDCU UR4, c[0x0][0x380] ;  /* 0x00007000ff0477ac */ /* 0x000ee20008000800 */
[----:B--2---:R-:W-:-:S03]  /*6ee0*/  ISETP.NE.AND P0, PT, R3, 0x1, PT ;  /* 0x000000010300780c */ /* 0x004fc60003f05270 */
[----:B------:R-:W-:-:S04]  /*6ef0*/  SHF.R.U32.HI R0, RZ, UR5, R0 ;  /* 0x00000005ff007c19 */ /* 0x000fc80008011600 */
[----:B------:R-:W-:-:S05]  /*6f00*/  SEL R0, R45, R0, !P0 ;  /* 0x000000002d007207 */ /* 0x000fca0004000000 */
[----:B------:R-:W-:-:S04]  /*6f10*/  IMAD.MOV R0, RZ, RZ, -R0 ;  /* 0x000000ffff007224 */ /* 0x000fc800078e0a00 */
[----:B------:R-:W-:-:S04]  /*6f20*/  IMAD R3, R3, R0, R45 ;  /* 0x0000000003037224 */ /* 0x000fc800078e022d */
[----:B------:R-:W-:-:S05]  /*6f30*/  IMAD R3, R3, 0x100, R44 ;  /* 0x0000010003037824 */ /* 0x000fca00078e022c */
[----:B---3--:R-:W-:-:S13]  /*6f40*/  ISETP.GE.AND P0, PT, R3, UR4, PT ;  /* 0x0000000403007c0c */ /* 0x008fda000bf06270 */
[----:B------:R-:W-:Y:S05]  /*6f50*/  @P0 BRA `(.L_x_159) ;  /* 0x00000000008c0947 */ /* 0x000fea0003800000 */
[----:B------:R-:W2:Y:S01]  /*6f60*/  LDC R5, c[0x0][0x38c] ;  /* 0x0000e300ff057b82 */ /* 0x000ea20000000800 */
[----:B------:R-:W3:Y:S01]  /*6f70*/  LDCU UR6, c[0x0][0x890] ;  /* 0x00011200ff0677ac */ /* 0x000ee20008000800 */
[----:B------:R-:W4:Y:S01]  /*6f80*/  LDCU.64 UR4, c[0x0][0x888] ;  /* 0x00011100ff0477ac */ /* 0x000f220008000a00 */
[----:B---3--:R-:W-:Y:S01]  /*6f90*/  IMAD R3, R40, UR6, R3 ;  /* 0x0000000628037c24 */ /* 0x008fe2000f8e0203 */
[----:B--2---:R-:W-:-:S04]  /*6fa0*/  IABS R6, R5 ;  /* 0x0000000500067213 */ /* 0x004fc80000000000 */
[----:B------:R-:W2:Y:S08]  /*6fb0*/  I2F.RP R7, R6 ;  /* 0x0000000600077306 */ /* 0x000eb00000209400 */
[----:B--2---:R-:W2:Y:S02]  /*6fc0*/  MUFU.RCP R8, R7 ;  /* 0x0000000700087308 */ /* 0x004ea40000001000 */
[----:B--2---:R-:W-:-:S06]  /*6fd0*/  IADD3 R8, PT, PT, R8, 0xffffffe, RZ ;  /* 0x0ffffffe08087810 */ /* 0x004fcc0007ffe0ff */
[----:B------:R2:W3:Y:S02]  /*6fe0*/  F2I.FTZ.U32.TRUNC.NTZ R9, R8 ;  /* 0x0000000800097305 */ /* 0x0004e4000021f000 */
[----:B--2---:R-:W-:Y:S02]  /*6ff0*/  HFMA2 R8, -RZ, RZ, 0, 0 ;  /* 0x00000000ff087431 */ /* 0x004fe400000001ff */
[----:B---3--:R-:W-:-:S04]  /*7000*/  IMAD.MOV R0, RZ, RZ, -R9 ;  /* 0x000000ffff007224 */ /* 0x008fc800078e0a09 */
[----:B------:R-:W-:Y:S01]  /*7010*/  IMAD R4, R0, R6, RZ ;  /* 0x0000000600047224 */ /* 0x000fe200078e02ff */
[----:B------:R-:W-:-:S03]  /*7020*/  IABS R0, R2 ;  /* 0x0000000200007213 */ /* 0x000fc60000000000 */
[----:B------:R-:W-:-:S06]  /*7030*/  IMAD.HI.U32 R9, R9, R4, R8 ;  /* 0x0000000409097227 */ /* 0x000fcc00078e0008 */
[----:B------:R-:W-:-:S04]  /*7040*/  IMAD.HI.U32 R4, R9, R0, RZ ;  /* 0x0000000009047227 */ /* 0x000fc800078e00ff */
[----:B------:R-:W-:-:S04]  /*7050*/  IMAD.MOV R7, RZ, RZ, -R4 ;  /* 0x000000ffff077224 */ /* 0x000fc800078e0a04 */
[----:B------:R-:W-:Y:S01]  /*7060*/  IMAD R7, R6, R7, R0 ;  /* 0x0000000706077224 */ /* 0x000fe200078e0200 */
[----:B------:R-:W-:-:S04]  /*7070*/  LOP3.LUT R0, R2, R5, RZ, 0x3c, !PT ;  /* 0x0000000502007212 */ /* 0x000fc800078e3cff */
[----:B------:R-:W-:Y:S02]  /*7080*/  ISETP.GT.U32.AND P1, PT, R6, R7, PT ;  /* 0x000000070600720c */ /* 0x000fe40003f24070 */
[----:B------:R-:W-:-:S11]  /*7090*/  ISETP.GE.AND P0, PT, R0, RZ, PT ;  /* 0x000000ff0000720c */ /* 0x000fd60003f06270 */
[-C--:B------:R-:W-:Y:S01]  /*70a0*/  @!P1 IADD3 R7, PT, PT, R7, -R6.reuse, RZ ;  /* 0x8000000607079210 */ /* 0x080fe20007ffe0ff */
[----:B------:R-:W-:Y:S01]  /*70b0*/  @!P1 VIADD R4, R4, 0x1 ;  /* 0x0000000104049836 */ /* 0x000fe20000000000 */
[----:B------:R-:W-:Y:S02]  /*70c0*/  ISETP.NE.AND P1, PT, R5, RZ, PT ;  /* 0x000000ff0500720c */ /* 0x000fe40003f25270 */
[----:B------:R-:W-:Y:S02]  /*70d0*/  ISETP.GE.U32.AND P2, PT, R7, R6, PT ;  /* 0x000000060700720c */ /* 0x000fe40003f46070 */
[----:B------:R-:W2:Y:S11]  /*70e0*/  LDC.64 R6, c[0x0][0x880] ;  /* 0x00022000ff067b82 */ /* 0x000eb60000000a00 */
[----:B------:R-:W-:-:S05]  /*70f0*/  @P2 IADD3 R4, PT, PT, R4, 0x1, RZ ;  /* 0x0000000104042810 */ /* 0x000fca0007ffe0ff */
[----:B------:R-:W-:Y:S01]  /*7100*/  @!P0 IMAD.MOV R4, RZ, RZ, -R4 ;  /* 0x000000ffff048224 */ /* 0x000fe200078e0a04 */
[----:B------:R-:W-:-:S04]  /*7110*/  @!P1 LOP3.LUT R4, RZ, R5, RZ, 0x33, !PT ;  /* 0x00000005ff049212 */ /* 0x000fc800078e33ff */
[C---:B------:R-:W-:Y:S01]  /*7120*/  IADD3 R0, PT, PT, -R4.reuse, RZ, RZ ;  /* 0x000000ff04007210 */ /* 0x040fe20007ffe1ff */
[----:B----4-:R-:W-:-:S04]  /*7130*/  IMAD R3, R4, UR5, R3 ;  /* 0x0000000504037c24 */ /* 0x010fc8000f8e0203 */
[----:B------:R-:W-:-:S04]  /*7140*/  IMAD R0, R5, R0, R2 ;  /* 0x0000000005007224 */ /* 0x000fc800078e0202 */
[----:B------:R-:W-:Y:S01]  /*7150*/  IMAD R3, R0, UR4, R3 ;  /* 0x0000000400037c24 */ /* 0x000fe2000f8e0203 */
[----:B------:R-:W-:-:S03]  /*7160*/  MOV R0, 0xff800000 ;  /* 0xff80000000007802 */ /* 0x000fc60000000f00 */
[----:B--2---:R-:W-:-:S05]  /*7170*/  IMAD.WIDE R6, R3, 0x4, R6 ;  /* 0x0000000403067825 */ /* 0x004fca00078e0206 */
[----:B------:R2:W-:Y:S02]  /*7180*/  STG.E desc[UR44][R6.64], R0 ;  /* 0x0000000006007986 */ /* 0x0005e4000c10192c */
.L_x_159:
[----:B------:R-:W-:Y:S05]  /*7190*/  BSYNC.RECONVERGENT B0 ;  /* 0x0000000000007941 */ /* 0x000fea0003800200 */
.L_x_158:
[----:B------:R-:W-:-:S09]  /*71a0*/  UISETP.NE.AND UP0, UPT, UR41, URZ, UPT ;  /* 0x000000ff2900728c */ /* 0x000fd2000bf05270 */
[----:B------:R-:W-:Y:S05]  /*71b0*/  BRA.U UP0, `(.L_x_160) ;  /* 0x0000000100047547 */ /* 0x000fea000b800000 */
[----:B------:R-:W-:Y:S05]  /*71c0*/  BPT.TRAP 0x1 ;  /* 0x000000040000795c */ /* 0x000fea0000300000 */
.L_x_160:
[C---:B------:R-:W-:Y:S01]  /*71d0*/  IADD3 R17, P2, PT, R26.reuse, 0xc400, RZ ;  /* 0x0000c4001a117810 */ /* 0x040fe20007f5e0ff */
[----:B------:R3:W-:Y:S01]  /*71e0*/  SYNCS.ARRIVE.TRANS64.A1T0 RZ, [R16+URZ+0xe0b0], RZ ;  /* 0x00e0b0ff10ff79a7 */ /* 0x0007e200081000ff */
[C---:B-1----:R-:W-:Y:S01]  /*71f0*/  IADD3 R19, P1, PT, R26.reuse, 0xc200, RZ ;  /* 0x0000c2001a137810 */ /* 0x042fe20007f3e0ff */
[----:B------:R-:W-:Y:S01]  /*7200*/  UISETP.NE.AND UP0, UPT, UR41, URZ, UPT ;  /* 0x000000ff2900728c */ /* 0x000fe2000bf05270 */
[C---:B------:R-:W-:Y:S01]  /*7210*/  IADD3 R21, P0, PT, R26.reuse, 0xc000, RZ ;  /* 0x0000c0001a157810 */ /* 0x040fe20007f1e0ff */
[--C-:B------:R-:W-:Y:S01]  /*7220*/  IMAD.X R59, RZ, RZ, R27.reuse, P2 ;  /* 0x000000ffff3b7224 */ /* 0x100fe200010e061b */
        /* <DEDUP_REMOVED lines=13> */
[----:B------:R-:W-:Y:S01]  /*7300*/  IMAD.X R49, RZ, RZ, R27, P0 ;  /* 0x000000ffff317224 */ /* 0x000fe200000e061b */
[----:B------:R-:W-:Y:S01]  /*7310*/  SHF.R.U64 R18, R17, 0x3, R59 ;  /* 0x0000000311127819 */ /* 0x000fe2000000123b */
[--C-:B------:R-:W-:Y:S01]  /*7320*/  IMAD.X R39, RZ, RZ, R27.reuse, P3 ;  /* 0x000000ffff277224 */ /* 0x100fe200018e061b */
[C---:B--2---:R-:W-:Y:S01]  /*7330*/  IADD3 R7, P2, PT, R26.reuse, 0xd400, RZ ;  /* 0x0000d4001a077810 */ /* 0x044fe20007f5e0ff */
[----:B------:R-:W-:Y:S01]  /*7340*/  IMAD.X R37, RZ, RZ, R27, P4 ;  /* 0x000000ffff257224 */ /* 0x000fe200020e061b */
[----:B------:R-:W-:-:S02]  /*7350*/  IADD3 R6, P1, PT, R26, 0xd600, RZ ;  /* 0x0000d6001a067810 */ /* 0x000fc40007f3e0ff */
[----:B------:R-:W-:Y:S01]  /*7360*/  SHF.R.U64 R15, R14, 0x3, R57 ;  /* 0x000000030e0f7819 */ /* 0x000fe20000001239 */
[----:B------:R-:W-:Y:S01]  /*7370*/  IMAD.X R35, RZ, RZ, R27, P2 ;  /* 0x000000ffff237224 */ /* 0x000fe200010e061b */
[----:B------:R-:W-:Y:S01]  /*7380*/  SHF.R.U64 R24, R21, 0x3, R63 ;  /* 0x0000000315187819 */ /* 0x000fe2000000123f */
[----:B------:R-:W-:Y:S01]  /*7390*/  IMAD.X R33, RZ, RZ, R27, P1 ;  /* 0x000000ffff217224 */ /* 0x000fe200008e061b */
[----:B------:R-:W-:Y:S02]  /*73a0*/  SHF.R.U64 R20, R19, 0x3, R61 ;  /* 0x0000000313147819 */ /* 0x000fe4000000123d */
[----:B------:R-:W-:Y:S02]  /*73b0*/  LOP3.LUT R58, R17, 0x30, R18, 0x78, !PT ;  /* 0x00000030113a7812 */ /* 0x000fe400078e7812 */
[----:B------:R-:W-:Y:S02]  /*73c0*/  IADD3 R5, P0, PT, R26, 0xd800, RZ ;  /* 0x0000d8001a057810 */ /* 0x000fe40007f1e0ff */
[----:B------:R-:W-:-:S02]  /*73d0*/  SHF.R.U64 R18, R13, 0x3, R55 ;  /* 0x000000030d127819 */ /* 0x000fc40000001237 */
[C---:B------:R-:W-:Y:S01]  /*73e0*/  IADD3 R4, P3, PT, R26.reuse, 0xda00, RZ ;  /* 0x0000da001a047810 */ /* 0x040fe20007f7e0ff */
[----:B------:R-:W-:Y:S01]  /*73f0*/  IMAD.X R31, RZ, RZ, R27, P0 ;  /* 0x000000ffff1f7224 */ /* 0x000fe200000e061b */
[----:B------:R-:W-:Y:S02]  /*7400*/  IADD3 R0, P4, PT, R26, 0xde00, RZ ;  /* 0x0000de001a007810 */ /* 0x000fe40007f9e0ff */
[----:B------:R-:W-:Y:S01]  /*7410*/  LOP3.LUT R56, R14, 0x30, R15, 0x78, !PT ;  /* 0x000000300e387812 */ /* 0x000fe200078e780f */
[----:B------:R-:W-:Y:S01]  /*7420*/  IMAD.X R29, RZ, RZ, R27, P3 ;  /* 0x000000ffff1d7224 */ /* 0x000fe200018e061b */
[----:B------:R-:W-:Y:S01]  /*7430*/  SHF.R.U64 R17, R12, 0x3, R53 ;  /* 0x000000030c117819 */ /* 0x000fe20000001235 */
[----:B------:R-:W-:Y:S01]  /*7440*/  IMAD.X R25, RZ, RZ, R27, P4 ;  /* 0x000000ffff197224 */ /* 0x000fe200020e061b */
[----:B------:R-:W-:Y:S02]  /*7450*/  IADD3 R3, P2, PT, R26, 0xdc00, RZ ;  /* 0x0000dc001a037810 */ /* 0x000fe40007f5e0ff */
[----:B------:R-:W-:-:S02]  /*7460*/  LOP3.LUT R62, R21, 0x30, R24, 0x78, !PT ;  /* 0x00000030153e7812 */ /* 0x000fc400078e7818 */
[----:B------:R-:W-:Y:S01]  /*7470*/  SHF.R.U64 R14, R11, 0x3, R51 ;  /* 0x000000030b0e7819 */ /* 0x000fe20000001233 */
[----:B------:R-:W-:Y:S01]  /*7480*/  IMAD.X R27, RZ, RZ, R27, P2 ;  /* 0x000000ffff1b7224 */ /* 0x000fe200010e061b */
[----:B------:R-:W-:Y:S01]  /*7490*/  LOP3.LUT R60, R19, 0x30, R20, 0x78, !PT ;  /* 0x00000030133c7812 */ /* 0x000fe200078e7814 */
[----:B------:R3:W-:Y:S01]  /*74a0*/  ST.E desc[UR44][R62.64], RZ ;  /* 0x000000ff3e007985 */ /* 0x0007e2000c10192c */
[----:B------:R-:W-:Y:S02]  /*74b0*/  SHF.R.U64 R15, R10, 0x3, R49 ;  /* 0x000000030a0f7819 */ /* 0x000fe40000001231 */
[----:B------:R-:W-:Y:S01]  /*74c0*/  LOP3.LUT R54, R13, 0x30, R18, 0x78, !PT ;  /* 0x000000300d367812 */ /* 0x000fe200078e7812 */
[----:B------:R3:W-:Y:S01]  /*74d0*/  ST.E desc[UR44][R60.64], RZ ;  /* 0x000000ff3c007985 */ /* 0x0007e2000c10192c */
[----:B------:R-:W-:Y:S02]  /*74e0*/  LOP3.LUT R52, R12, 0x30, R17, 0x78, !PT ;  /* 0x000000300c347812 */ /* 0x000fe400078e7811 */
[----:B------:R-:W-:Y:S01]  /*74f0*/  SHF.R.U64 R13, R8, 0x3, R37 ;  /* 0x00000003080d7819 */ /* 0x000fe20000001225 */
[----:B------:R3:W-:Y:S01]  /*7500*/  ST.E desc[UR44][R58.64], RZ ;  /* 0x000000ff3a007985 */ /* 0x0007e2000c10192c */
[----:B------:R-:W-:-:S02]  /*7510*/  LOP3.LUT R50, R11, 0x30, R14, 0x78, !PT ;  /* 0x000000300b327812 */ /* 0x000fc400078e780e */
[----:B------:R-:W-:Y:S01]  /*7520*/  SHF.R.U64 R12, R9, 0x3, R39 ;  /* 0x00000003090c7819 */ /* 0x000fe20000001227 */
[----:B------:R3:W-:Y:S01]  /*7530*/  ST.E desc[UR44][R56.64], RZ ;  /* 0x000000ff38007985 */ /* 0x0007e2000c10192c */
[----:B------:R-:W-:Y:S02]  /*7540*/  LOP3.LUT R48, R10, 0x30, R15, 0x78, !PT ;  /* 0x000000300a307812 */ /* 0x000fe400078e780f */
[----:B------:R-:W-:Y:S01]  /*7550*/  SHF.R.U64 R11, R6, 0x3, R33 ;  /* 0x00000003060b7819 */ /* 0x000fe20000001221 */
[----:B------:R3:W-:Y:S01]  /*7560*/  ST.E desc[UR44][R54.64], RZ ;  /* 0x000000ff36007985 */ /* 0x0007e2000c10192c */
[----:B------:R-:W-:Y:S02]  /*7570*/  SHF.R.U64 R10, R7, 0x3, R35 ;  /* 0x00000003070a7819 */ /* 0x000fe40000001223 */
[----:B------:R-:W-:Y:S01]  /*7580*/  LOP3.LUT R36, R8, 0x30, R13, 0x78, !PT ;  /* 0x0000003008247812 */ /* 0x000fe200078e780d */
[----:B------:R3:W-:Y:S01]  /*7590*/  ST.E desc[UR44][R52.64], RZ ;  /* 0x000000ff34007985 */ /* 0x0007e2000c10192c */
[----:B------:R-:W-:-:S02]  /*75a0*/  LOP3.LUT R38, R9, 0x30, R12, 0x78, !PT ;  /* 0x0000003009267812 */ /* 0x000fc400078e780c */
[----:B------:R-:W-:Y:S01]  /*75b0*/  SHF.R.U64 R8, R5, 0x3, R31 ;  /* 0x0000000305087819 */ /* 0x000fe2000000121f */
[----:B------:R3:W-:Y:S01]  /*75c0*/  ST.E desc[UR44][R50.64], RZ ;  /* 0x000000ff32007985 */ /* 0x0007e2000c10192c */
[----:B------:R-:W-:Y:S02]  /*75d0*/  LOP3.LUT R32, R6, 0x30, R11, 0x78, !PT ;  /* 0x0000003006207812 */ /* 0x000fe400078e780b */
[----:B------:R-:W-:Y:S01]  /*75e0*/  SHF.R.U64 R9, R4, 0x3, R29 ;  /* 0x0000000304097819 */ /* 0x000fe2000000121d */
[----:B------:R3:W-:Y:S01]  /*75f0*/  ST.E desc[UR44][R48.64], RZ ;  /* 0x000000ff30007985 */ /* 0x0007e2000c10192c */
[----:B------:R-:W-:Y:S02]  /*7600*/  LOP3.LUT R34, R7, 0x30, R10, 0x78, !PT ;  /* 0x0000003007227812 */ /* 0x000fe400078e780a */
[----:B------:R-:W-:Y:S01]  /*7610*/  SHF.R.U64 R6, R3, 0x3, R27 ;  /* 0x0000000303067819 */ /* 0x000fe2000000121b */
[----:B------:R3:W-:Y:S01]  /*7620*/  ST.E desc[UR44][R38.64], RZ ;  /* 0x000000ff26007985 */ /* 0x0007e2000c10192c */
[----:B------:R-:W-:-:S02]  /*7630*/  SHF.R.U64 R7, R0, 0x3, R25 ;  /* 0x0000000300077819 */ /* 0x000fc40000001219 */
[----:B------:R-:W-:Y:S01]  /*7640*/  LOP3.LUT R30, R5, 0x30, R8, 0x78, !PT ;  /* 0x00000030051e7812 */ /* 0x000fe200078e7808 */
[----:B------:R3:W-:Y:S01]  /*7650*/  ST.E desc[UR44][R36.64], RZ ;  /* 0x000000ff24007985 */ /* 0x0007e2000c10192c */
[----:B------:R-:W-:Y:S02]  /*7660*/  LOP3.LUT R28, R4, 0x30, R9, 0x78, !PT ;  /* 0x00000030041c7812 */ /* 0x000fe400078e7809 */
[----:B------:R-:W-:Y:S01]  /*7670*/  LOP3.LUT R26, R3, 0x30, R6, 0x78, !PT ;  /* 0x00000030031a7812 */ /* 0x000fe200078e7806 */
[----:B------:R3:W-:Y:S01]  /*7680*/  ST.E desc[UR44][R34.64], RZ ;  /* 0x000000ff22007985 */ /* 0x0007e2000c10192c */
[----:B------:R-:W-:-:S03]  /*7690*/  LOP3.LUT R24, R0, 0x30, R7, 0x78, !PT ;  /* 0x0000003000187812 */ /* 0x000fc600078e7807 */
[----:B------:R3:W-:Y:S04]  /*76a0*/  ST.E desc[UR44][R32.64], RZ ;  /* 0x000000ff20007985 */ /* 0x0007e8000c10192c */
[----:B------:R3:W-:Y:S04]  /*76b0*/  ST.E desc[UR44][R30.64], RZ ;  /* 0x000000ff1e007985 */ /* 0x0007e8000c10192c */
[----:B------:R3:W-:Y:S04]  /*76c0*/  ST.E desc[UR44][R28.64], RZ ;  /* 0x000000ff1c007985 */ /* 0x0007e8000c10192c */
[----:B------:R3:W-:Y:S04]  /*76d0*/  ST.E desc[UR44][R26.64], RZ ;  /* 0x000000ff1a007985 */ /* 0x0007e8000c10192c */
[----:B------:R3:W-:Y:S01]  /*76e0*/  ST.E desc[UR44][R24.64], RZ ;  /* 0x000000ff18007985 */ /* 0x0007e2000c10192c */
[----:B------:R-:W-:Y:S01]  /*76f0*/  @!PT LDS RZ, [RZ] ;  /* 0x00000000fffff984 */ /* 0x000fe20000000800 */
[----:B------:R-:W-:Y:S01]  /*7700*/  @!PT LDS RZ, [RZ] ;  /* 0x00000000fffff984 */ /* 0x000fe20000000800 */
[----:B------:R-:W-:Y:S01]  /*7710*/  @!PT LDS RZ, [RZ] ;  /* 0x00000000fffff984 */ /* 0x000fe20000000800 */
[----:B------:R-:W-:Y:S01]  /*7720*/  @!PT LDS RZ, [RZ] ;  /* 0x00000000fffff984 */ /* 0x000fe20000000800 */
[----:B------:R1:W-:Y:S06]  /*7730*/  MEMBAR.ALL.CTA ;  /* 0x0000000000007992 */ /* 0x0003ec0000008000 */
[----:B-1----:R-:W1:Y:S01]  /*7740*/  FENCE.VIEW.ASYNC.S ;  /* 0x00000000000073c6 */ /* 0x002e620000000000 */
[----:B------:R-:W-:Y:S05]  /*7750*/  BRA.U UP0, `(.L_x_161) ;  /* 0x0000000100047547 */ /* 0x000fea000b800000 */
[----:B------:R-:W-:Y:S05]  /*7760*/  BPT.TRAP 0x1 ;  /* 0x000000040000795c */ /* 0x000fea0000300000 */
.L_x_161:
[----:B------:R-:W-:Y:S01]  /*7770*/  SHF.L.U32 R3, R43, 0x1f, RZ ;  /* 0x0000001f2b037819 */ /* 0x000fe200000006ff */
[----:B------:R-:W-:Y:S03]  /*7780*/  BSSY B0, `(.L_x_162) ;  /* 0x0000003000007945 */ /* 0x000fe60003800000 */
[----:B-1----:R-:W1:Y:S02]  /*7790*/  SYNCS.PHASECHK.TRANS64.TRYWAIT P0, [R16+URZ+0xe0c8], R3 ;  /* 0x00e0c803100075a7 */ /* 0x002e6400080011ff */
[----:B-1----:R-:W-:Y:S05]  /*77a0*/  @!P0 BRA `(.L_x_163) ;  /* 0x0000011400688947 */ /* 0x002fea0003800000 */
.L_x_415:
[----:B------:R-:W-:Y:S05]  /*77b0*/  BSYNC B0 ;  /* 0x0000000000007941 */ /* 0x000fea0003800000 */
.L_x_162:
[----:B------:R-:W-:Y:S05]  /*77c0*/  @!P5 BRA `(.L_x_164) ;  /* 0x0000000000ccd947 */ /* 0x000fea0003800000 */
[----:B-1----:R-:W1:Y:S01]  /*77d0*/  LDC R3, c[0x0][0x904] ;  /* 0x00024100ff037b82 */ /* 0x002e620000000800 */
[----:B------:R-:W2:Y:S01]  /*77e0*/  LDCU.64 UR4, c[0x0][0x908] ;  /* 0x00012100ff0477ac */ /* 0x000ea20008000a00 */
[----:B------:R-:W-:Y:S01]  /*77f0*/  BSSY.RECONVERGENT B0, `(.L_x_164) ;  /* 0x0000030000007945 */ /* 0x000fe20003800200 */
[----:B--2---:R-:W-:Y:S01]  /*7800*/  IMAD.HI.U32 R0, R45, UR4, RZ ;  /* 0x000000042d007c27 */ /* 0x004fe2000f8e00ff */
[----:B------:R-:W2:Y:S01]  /*7810*/  LDCU UR4, c[0x0][0x380] ;  /* 0x00007000ff0477ac */ /* 0x000ea20008000800 */
[----:B-1----:R-:W-:-:S03]  /*7820*/  ISETP.NE.AND P0, PT, R3, 0x1, PT ;  /* 0x000000010300780c */ /* 0x002fc60003f05270 */
[----:B------:R-:W-:-:S04]  /*7830*/  SHF.R.U32.HI R0, RZ, UR5, R0 ;  /* 0x00000005ff007c19 */ /* 0x000fc80008011600 */
[----:B------:R-:W-:-:S05]  /*7840*/  SEL R0, R45, R0, !P0 ;  /* 0x000000002d007207 */ /* 0x000fca0004000000 */
[----:B------:R-:W-:-:S04]  /*7850*/  IMAD.MOV R0, RZ, RZ, -R0 ;  /* 0x000000ffff007224 */ /* 0x000fc800078e0a00 */
[----:B------:R-:W-:-:S05]  /*7860*/  IMAD R7, R3, R0, R45 ;  /* 0x0000000003077224 */ /* 0x000fca00078e022d */
[----:B------:R-:W-:-:S05]  /*7870*/  LEA R7, R7, R44, 0x8 ;  /* 0x0000002c07077211 */ /* 0x000fca00078e40ff */
[----:B------:R-:W-:-:S05]  /*7880*/  VIADD R7, R7, 0x80 ;  /* 0x0000008007077836 */ /* 0x000fca0000000000 */
[----:B--2---:R-:W-:-:S13]  /*7890*/  ISETP.GE.AND P0, PT, R7, UR4, PT ;  /* 0x0000000407007c0c */ /* 0x004fda000bf06270 */
[----:B------:R-:W-:Y:S05]  /*78a0*/  @P0 BRA `(.L_x_165) ;  /* 0x0000000000900947 */ /* 0x000fea0003800000 */
[----:B------:R-:W1:Y:S01]  /*78b0*/  LDC R5, c[0x0][0x38c] ;  /* 0x0000e300ff057b82 */ /* 0x000e620000000800 */
[----:B------:R-:W2:Y:S01]  /*78c0*/  LDCU UR6, c[0x0][0x890] ;  /* 0x00011200ff0677ac */ /* 0x000ea20008000800 */
[----:B------:R-:W4:Y:S01]  /*78d0*/  LDCU.64 UR4, c[0x0][0x888] ;  /* 0x00011100ff0477ac */ /* 0x000f220008000a00 */
[----:B--2---:R-:W-:Y:S01]  /*78e0*/  IMAD R7, R40, UR6, R7 ;  /* 0x0000000628077c24 */ /* 0x004fe2000f8e0207 */
[----:B-1----:R-:W-:-:S04]  /*78f0*/  IABS R4, R5 ;  /* 0x0000000500047213 */ /* 0x002fc80000000000 */
[----:B------:R-:W1:Y:S08]  /*7900*/  I2F.RP R10, R4 ;  /* 0x00000004000a7306 */ /* 0x000e700000209400 */
[----:B-1----:R-:W1:Y:S02]  /*7910*/  MUFU.RCP R8, R10 ;  /* 0x0000000a00087308 */ /* 0x002e640000001000 */
[----:B-1----:R-:W-:-:S06]  /*7920*/  IADD3 R8, PT, PT, R8, 0xffffffe, RZ ;  /* 0x0ffffffe08087810 */ /* 0x002fcc0007ffe0ff */
[----:B------:R-:W1:Y:S02]  /*7930*/  F2I.FTZ.U32.TRUNC.NTZ R9, R8 ;  /* 0x0000000800097305 */ /* 0x000e64000021f000 */
[----:B-1----:R-:W-:Y:S01]  /*7940*/  IADD3 R0, PT, PT, RZ, -R9, RZ ;  /* 0x80000009ff007210 */ /* 0x002fe20007ffe0ff */
[----:B------:R-:W-:-:S04]  /*7950*/  IMAD.MOV.U32 R8, RZ, RZ, RZ ;  /* 0x000000ffff087224 */ /* 0x000fc800078e00ff */
[----:B------:R-:W-:Y:S01]  /*7960*/  IMAD R3, R0, R4, RZ ;  /* 0x0000000400037224 */ /* 0x000fe200078e02ff */
[----:B------:R-:W-:-:S03]  /*7970*/  IABS R0, R2 ;  /* 0x0000000200007213 */ /* 0x000fc60000000000 */
[----:B------:R-:W-:Y:S01]  /*7980*/  IMAD.HI.U32 R3, R9, R3, R8 ;  /* 0x0000000309037227 */ /* 0x000fe200078e0008 */
[----:B------:R-:W-:Y:S01]  /*7990*/  MOV R6, R0 ;  /* 0x0000000000067202 */ /* 0x000fe20000000f00 */
[----:B------:R-:W1:Y:S04]  /*79a0*/  LDC.64 R8, c[0x0][0x880] ;  /* 0x00022000ff087b82 */ /* 0x000e680000000a00 */
[----:B------:R-:W-:-:S04]  /*79b0*/  IMAD.HI.U32 R0, R3, R6, RZ ;  /* 0x0000000603007227 */ /* 0x000fc800078e00ff */
[----:B------:R-:W-:-:S04]  /*79c0*/  IMAD.MOV R3, RZ, RZ, -R0 ;  /* 0x000000ffff037224 */ /* 0x000fc800078e0a00 */
[----:B------:R-:W-:-:S05]  /*79d0*/  IMAD R3, R4, R3, R6 ;  /* 0x0000000304037224 */ /* 0x000fca00078e0206 */
[----:B------:R-:W-:-:S13]  /*79e0*/  ISETP.GT.U32.AND P0, PT, R4, R3, PT ;  /* 0x000000030400720c */ /* 0x000fda0003f04070 */
[-C--:B------:R-:W-:Y:S01]  /*79f0*/  @!P0 IADD3 R3, PT, PT, R3, -R4.reuse, RZ ;  /* 0x8000000403038210 */ /* 0x080fe20007ffe0ff */
[----:B------:R-:W-:Y:S01]  /*7a00*/  @!P0 VIADD R0, R0, 0x1 ;  /* 0x0000000100008836 */ /* 0x000fe20000000000 */
[----:B------:R-:W-:Y:S02]  /*7a10*/  ISETP.NE.AND P0, PT, R5, RZ, PT ;  /* 0x000000ff0500720c */ /* 0x000fe40003f05270 */
[----:B------:R-:W-:Y:S02]  /*7a20*/  ISETP.GE.U32.AND P2, PT, R3, R4, PT ;  /* 0x000000040300720c */ /* 0x000fe40003f46070 */
[----:B------:R-:W-:-:S04]  /*7a30*/  LOP3.LUT R3, R2, R5, RZ, 0x3c, !PT ;  /* 0x0000000502037212 */ /* 0x000fc800078e3cff */
[----:B------:R-:W-:-:S07]  /*7a40*/  ISETP.GE.AND P1, PT, R3, RZ, PT ;  /* 0x000000ff0300720c */ /* 0x000fce0003f26270 */
[----:B------:R-:W-:-:S06]  /*7a50*/  @P2 IADD3 R0, PT, PT, R0, 0x1, RZ ;  /* 0x0000000100002810 */ /* 0x000fcc0007ffe0ff */
[----:B------:R-:W-:Y:S01]  /*7a60*/  @!P1 IMAD.MOV R0, RZ, RZ, -R0 ;  /* 0x000000ffff009224 */ /* 0x000fe200078e0a00 */
[----:B------:R-:W-:-:S04]  /*7a70*/  @!P0 LOP3.LUT R0, RZ, R5, RZ, 0x33, !PT ;  /* 0x00000005ff008212 */ /* 0x000fc800078e33ff */
[C---:B------:R-:W-:Y:S01]  /*7a80*/  IADD3 R3, PT, PT, -R0.reuse, RZ, RZ ;  /* 0x000000ff00037210 */ /* 0x040fe20007ffe1ff */
[----:B----4-:R-:W-:Y:S02]  /*7a90*/  IMAD R7, R0, UR5, R7 ;  /* 0x0000000500077c24 */ /* 0x010fe4000f8e0207 */
[----:B------:R-:W-:Y:S02]  /*7aa0*/  IMAD.MOV.U32 R0, RZ, RZ, -0x800000 ;  /* 0xff800000ff007424 */ /* 0x000fe400078e00ff */
[----:B------:R-:W-:-:S04]  /*7ab0*/  IMAD R2, R5, R3, R2 ;  /* 0x0000000305027224 */ /* 0x000fc800078e0202 */
[----:B------:R-:W-:-:S04]  /*7ac0*/  IMAD R7, R2, UR4, R7 ;  /* 0x0000000402077c24 */ /* 0x000fc8000f8e0207 */
[----:B-1----:R-:W-:-:S05]  /*7ad0*/  IMAD.WIDE R8, R7, 0x4, R8 ;  /* 0x0000000407087825 */ /* 0x002fca00078e0208 */
[----:B------:R1:W-:Y:S02]  /*7ae0*/  STG.E desc[UR44][R8.64], R0 ;  /* 0x0000000008007986 */ /* 0x0003e4000c10192c */
.L_x_165:
[----:B------:R-:W-:Y:S05]  /*7af0*/  BSYNC.RECONVERGENT B0 ;  /* 0x0000000000007941 */ /* 0x000fea0003800200 */
.L_x_164:
[----:B------:R-:W-:Y:S01]  /*7b00*/  @!PT LDS RZ, [RZ] ;  /* 0x00000000fffff984 */ /* 0x000fe20000000800 */
[----:B------:R-:W-:Y:S01]  /*7b10*/  @!PT LDS RZ, [RZ] ;  /* 0x00000000fffff984 */ /* 0x000fe20000000800 */
[----:B------:R-:W-:Y:S01]  /*7b20*/  @!PT LDS RZ, [RZ] ;  /* 0x00000000fffff984 */ /* 0x000fe20000000800 */
[----:B------:R-:W-:Y:S01]  /*7b30*/  @!PT LDS RZ, [RZ] ;  /* 0x00000000fffff984 */ /* 0x000fe20000000800 */
[----:B------:R2:W-:Y:S06]  /*7b40*/  MEMBAR.ALL.CTA ;  /* 0x0000000000007992 */ /* 0x0005ec0000008000 */
[----:B--2---:R-:W2:Y:S01]  /*7b50*/  FENCE.VIEW.ASYNC.S ;  /* 0x00000000000073c6 */ /* 0x004ea20000000000 */
[----:B------:R-:W-:-:S09]  /*7b60*/  UISETP.NE.AND UP0, UPT, UR41, URZ, UPT ;  /* 0x000000ff2900728c */ /* 0x000fd2000bf05270 */
[----:B------:R-:W-:Y:S05]  /*7b70*/  BRA.U UP0, `(.L_x_166) ;  /* 0x0000000100047547 */ /* 0x000fea000b800000 */
[----:B------:R-:W-:Y:S05]  /*7b80*/  BPT.TRAP 0x1 ;  /* 0x000000040000795c */ /* 0x000fea0000300000 */
.L_x_166:
[----:B--2---:R2:W-:Y:S01]  /*7b90*/  SYNCS.ARRIVE.TRANS64.A1T0 RZ, [R16+URZ+0xe0b8], RZ ;  /* 0x00e0b8ff10ff79a7 */ /* 0x0045e200081000ff */
[----:B------:R-:W-:Y:S01]  /*7ba0*/  LOP3.LUT R43, R43, 0x1, RZ, 0x3c, !PT ;  /* 0x000000012b2b7812 */ /* 0x000fe200078e3cff */
[----:B------:R-:W-:Y:S06]  /*7bb0*/  BRA `(.L_x_92) ;  /* 0x0000002c001c7947 */ /* 0x000fec0003800000 */
.L_x_93:
[----:B------:R-:W-:-:S09]  /*7bc0*/  UISETP.NE.AND UP0, UPT, UR40, URZ, UPT ;  /* 0x000000ff2800728c */ /* 0x000fd2000bf05270 */
[----:B------:R-:W-:Y:S05]  /*7bd0*/  BRA.U !UP0, `(.L_x_167) ;  /* 0x0000000108047547 */ /* 0x000fea000b800000 */
[----:B------:R-:W-:Y:S05]  /*7be0*/  BPT.TRAP 0x1 ;  /* 0x000000040000795c */ /* 0x000fea0000300000 */
.L_x_167:
[----:B------:R-:W1:Y:S01]  /*7bf0*/  S2R R48, SR_CgaCtaId ;  /* 0x0000000000307919 */ /* 0x000e620000008800 */
[----:B------:R-:W-:Y:S01]  /*7c00*/  MOV R47, 0x400 ;  /* 0x00000400002f7802 */ /* 0x000fe20000000f00 */
[----:B------:R-:W-:Y:S01]  /*7c10*/  BSSY B0, `(.L_x_168) ;  /* 0x0000005000007945 */ /* 0x000fe20003800000 */
[----:B------:R-:W-:Y:S02]  /*7c20*/  SHF.L.U32 R0, R42, 0x1f, RZ ;  /* 0x0000001f2a007819 */ /* 0x000fe400000006ff */
[----:B-1----:R-:W-:-:S04]  /*7c30*/  LEA R47, R48, R47, 0x18 ;  /* 0x0000002f302f7211 */ /* 0x002fc800078ec0ff */
[----:B------:R-:W1:Y:S02]  /*7c40*/  SYNCS.PHASECHK.TRANS64.TRYWAIT P0, [R47+URZ+0xe070], R0 ;  /* 0x00e070002f0075a7 */ /* 0x000e6400080011ff */
[----:B-1----:R-:W-:Y:S05]  /*7c50*/  @!P0 BRA `(.L_x_169) ;  /* 0x0000011000508947 */ /* 0x002fea0003800000 */
.L_x_416:
[----:B------:R-:W-:Y:S05]  /*7c60*/  BSYNC B0 ;  /* 0x0000000000007941 */ /* 0x000fea0003800000 */
.L_x_168:
[----:B------:R-:W-:-:S09]  /*7c70*/  UISETP.NE.AND UP0, UPT, UR40, URZ, UPT ;  /* 0x000000ff2800728c */ /* 0x000fd2000bf05270 */
[----:B------:R-:W-:Y:S05]  /*7c80*/  BRA.U !UP0, `(.L_x_170) ;  /* 0x0000000108047547 */ /* 0x000fea000b800000 */
[----:B------:R-:W-:Y:S05]  /*7c90*/  BPT.TRAP 0x1 ;  /* 0x000000040000795c */ /* 0x000fea0000300000 */
.L_x_170:
[----:B------:R-:W-:Y:S01]  /*7ca0*/  IADD3 R23, PT, PT, R47, 0xe078, RZ ;  /* 0x0000e0782f177810 */ /* 0x000fe20007ffe0ff */
[----:B------:R-:W-:-:S03]  /*7cb0*/  UISETP.NE.AND UP0, UPT, UR39, URZ, UPT ;  /* 0x000000ff2700728c */ /* 0x000fc6000bf05270 */
[----:B-1----:R-:W-:-:S04]  /*7cc0*/  PRMT R0, R48, 0x654, R23 ;  /* 0x0000065430007816 */ /* 0x002fc80000000017 */
[----:B------:R1:W-:Y:S02]  /*7cd0*/  SYNCS.ARRIVE.TRANS64.RED.A1T0 RZ, [R0+URZ], RZ ;  /* 0x000000ff00ff79a7 */ /* 0x0003e400081004ff */
[----:B------:R-:W-:Y:S05]  /*7ce0*/  BRA.U !UP0, `(.L_x_171) ;  /* 0x0000000108047547 */ /* 0x000fea000b800000 */
[----:B------:R-:W-:Y:S05]  /*7cf0*/  BPT.TRAP 0x1 ;  /* 0x000000040000795c */ /* 0x000fea0000300000 */
.L_x_171:
[----:B------:R-:W-:Y:S01]  /*7d00*/  IMAD.U32 R3, RZ, RZ, UR42 ;  /* 0x0000002aff037e24 */ /* 0x000fe2000f8e00ff */
[----:B------:R-:W-:-:S04]  /*7d10*/  ISETP.GE.AND P0, PT, R4, 0x81, PT ;  /* 0x000000810400780c */ /* 0x000fc80003f06270 */
[----:B------:R-:W-:-:S04]  /*7d20*/  SHF.L.U32 R6, R3, 0x1f, RZ ;  /* 0x0000001f03067819 */ /* 0x000fc800000006ff */
[----:B------:R-:W2:Y:S02]  /*7d30*/  SYNCS.PHASECHK.TRANS64.TRYWAIT P1, [R47+URZ+0xe080], R6 ;  /* 0x00e080062f0075a7 */ /* 0x000ea400080211ff */
[----:B--2---:R-:W-:Y:S05]  /*7d40*/  @!P1 BRA `(.L_x_172) ;  /* 0x0000011000289947 */ /* 0x004fea0003800000 */
.L_x_417:
[----:B------:R-:W-:Y:S02]  /*7d50*/  LOP3.LUT R3, R42, 0x1, RZ, 0x3c, !PT ;  /* 0x000000012a037812 */ /* 0x000fe400078e3cff */
[----:B------:R-:W-:Y:S01]  /*7d60*/  MOV R49, R22 ;  /* 0x0000001600317202 */ /* 0x000fe20000000f00 */
[----:B------:R-:W-:Y:S06]  /*7d70*/  @!P0 BRA `(.L_x_173) ;  /* 0x0000000c004c8947 */ /* 0x000fec0003800000 */
[----:B------:R-:W-:-:S05]  /*7d80*/  VIADD R5, R4, 0x7f ;  /* 0x0000007f04057836 */ /* 0x000fca0000000000 */
[----:B-1----:R-:W-:-:S04]  /*7d90*/  SHF.R.S32.HI R0, RZ, 0x1f, R5 ;  /* 0x0000001fff007819 */ /* 0x002fc80000011405 */
[----:B------:R-:W-:-:S04]  /*7da0*/  LEA.HI R0, R0, R5, RZ, 0x7 ;  /* 0x0000000500007211 */ /* 0x000fc800078f38ff */
[----:B------:R-:W-:-:S04]  /*7db0*/  SHF.R.S32.HI R0, RZ, 0x7, R0 ;  /* 0x00000007ff007819 */ /* 0x000fc80000011400 */
[----:B------:R-:W-:-:S04]  /*7dc0*/  VIMNMX R5, PT, PT, R0, 0x2, PT ;  /* 0x0000000200057848 */ /* 0x000fc80003fe0100 */
[----:B------:R-:W-:-:S05]  /*7dd0*/  IADD3 R5, PT, PT, -R5, R22, R0 ;  /* 0x0000001605057210 */ /* 0x000fca0007ffe100 */
[----:B------:R-:W-:-:S07]  /*7de0*/  VIADD R49, R5, 0x1 ;  /* 0x0000000105317836 */ /* 0x000fce0000000000 */
.L_x_192:
[----:B------:R-:W-:Y:S05]  /*7df0*/  YIELD ;  /* 0x0000000000007946 */ /* 0x000fea0003800000 */
[----:B------:R-:W-:Y:S01]  /*7e00*/  UISETP.NE.AND UP0, UPT, UR40, URZ, UPT ;  /* 0x000000ff2800728c */ /* 0x000fe2000bf05270 */
[----:B------:R-:W-:Y:S02]  /*7e10*/  VIADD R22, R22, 0x1 ;  /* 0x0000000116167836 */ /* 0x000fe40000000000 */
[----:B------:R-:W-:-:S03]  /*7e20*/  IMAD.MOV.U32 R42, RZ, RZ, R3 ;  /* 0x000000ffff2a7224 */ /* 0x000fc600078e0003 */
[----:B------:R-:W-:-:S04]  /*7e30*/  ISETP.NE.AND P0, PT, R22, R49, PT ;  /* 0x000000311600720c */ /* 0x000fc80003f05270 */
[----:B------:R-:W-:Y:S01]  /*7e40*/  P2R R50, PR, RZ, 0x1 ;  /* 0x00000001ff327803 */ /* 0x000fe20000000000 */
[----:B-1-3--:R-:W-:Y:S08]  /*7e50*/  BRA.U !UP0, `(.L_x_174) ;  /* 0x0000000108047547 */ /* 0x00aff0000b800000 */
[----:B------:R-:W-:Y:S05]  /*7e60*/  BPT.TRAP 0x1 ;  /* 0x000000040000795c */ /* 0x000fea0000300000 */
.L_x_174:
[----:B------:R-:W-:Y:S01]  /*7e70*/  SHF.L.U32 R0, R42, 0x1f, RZ ;  /* 0x0000001f2a007819 */ /* 0x000fe200000006ff */
[----:B------:R-:W-:-:S03]  /*7e80*/  IMAD.U32 R51, R41, 0x10000, RZ ;  /* 0x0001000029337824 */ /* 0x000fc600078e00ff */
[----:B------:R-:W1:Y:S02]  /*7e90*/  SYNCS.PHASECHK.TRANS64.TRYWAIT P0, [R47+URZ+0xe070], R0 ;  /* 0x00e070002f0075a7 */ /* 0x000e6400080011ff */
[----:B------:R-:W-:Y:S01]  /*7ea0*/  LOP3.LUT R51, R51, 0x600000, RZ, 0xc0, !PT ;  /* 0x0060000033337812 */ /* 0x000fe200078ec0ff */
[----:B-1----:R-:W-:Y:S06]  /*7eb0*/  @!P0 BRA `(.L_x_175) ;  /* 0x0000010c00e08947 */ /* 0x002fec0003800000 */
.L_x_418:
[----:B------:R-:W-:Y:S05]  /*7ec0*/  WARPSYNC.ALL ;  /* 0x0000000000007948 */ /* 0x000fea0003800000 */
[----:B------:R-:W-:Y:S01]  /*7ed0*/  R2UR UR4, R51 ;  /* 0x00000000330472ca */ /* 0x000fe200000e0000 */
[----:B------:R-:W-:Y:S01]  /*7ee0*/  UISETP.NE.AND UP0, UPT, UR41, URZ, UPT ;  /* 0x000000ff2900728c */ /* 0x000fe2000bf05270 */
[----:B------:R-:W-:Y:S01]  /*7ef0*/  PLOP3.LUT P0, PT, PT, PT, PT, 0x80, 0x8 ;  /* 0x000000000008781c */ /* 0x000fe20003f0f070 */
[----:B------:R-:W-:-:S10]  /*7f00*/  IMAD.MOV.U32 R53, RZ, RZ, 0x3f800000 ;  /* 0x3f800000ff357424 */ /* 0x000fd400078e00ff */
[----:B------:R-:W3:Y:S02]  /*7f10*/  LDTM.x2 R4, tmem[UR4] ;  /* 0x00000004000479ee */ /* 0x000ee400080c0000 */
[----:B---3--:R-:W-:-:S13]  /*7f20*/  FSETP.NEU.AND P2, PT, R4, R5, PT ;  /* 0x000000050400720b */ /* 0x008fda0003f4d000 */
[----:B-1----:R-:W1:Y:S01]  /*7f30*/  @P2 LDC R0, c[0x0][0x704] ;  /* 0x0001c100ff002b82 */ /* 0x002e620000000800 */
[----:B------:R-:W-:-:S04]  /*7f40*/  @P2 FADD R5, R4, -R5 ;  /* 0x8000000504052221 */ /* 0x000fc80000000000 */
[----:B-1----:R-:W-:-:S05]  /*7f50*/  @P2 FMUL R5, R5, R0 ;  /* 0x0000000005052220 */ /* 0x002fca0000400000 */
[----:B------:R-:W-:-:S04]  /*7f60*/  @P2 FSETP.GEU.AND P1, PT, R5, -126, PT ;  /* 0xc2fc00000500280b */ /* 0x000fc80003f2e000 */
[----:B------:R-:W-:-:S13]  /*7f70*/  @P2 PLOP3.LUT P0, PT, P1, PT, PT, 0x80, 0x8 ;  /* 0x000000000008281c */ /* 0x000fda0000f0f070 */
[----:B------:R-:W-:-:S04]  /*7f80*/  @!P0 FMUL R5, R5, 0.5 ;  /* 0x3f00000005058820 */ /* 0x000fc80000400000 */
[----:B------:R-:W1:Y:S02]  /*7f90*/  @P2 MUFU.EX2 R0, R5 ;  /* 0x0000000500002308 */ /* 0x000e640000000800 */
[----:B-1----:R-:W-:-:S05]  /*7fa0*/  @!P0 FMUL R0, R0, R0 ;  /* 0x0000000000008220 */ /* 0x002fca0000400000 */
[----:B------:R-:W-:Y:S01]  /*7fb0*/  @P2 MOV R53, R0 ;  /* 0x0000000000352202 */ /* 0x000fe20000000f00 */
[----:B------:R-:W-:Y:S06]  /*7fc0*/  BRA.U UP0, `(.L_x_176) ;  /* 0x0000000100047547 */ /* 0x000fec000b800000 */
[----:B------:R-:W-:Y:S05]  /*7fd0*/  BPT.TRAP 0x1 ;  /* 0x000000040000795c */ /* 0x000fea0000300000 */
.L_x_176:
[----:B------:R-:W-:Y:S01]  /*7fe0*/  IMAD.U32 R0, RZ, RZ, UR43 ;  /* 0x0000002bff007e24 */ /* 0x000fe2000f8e00ff */
[----:B------:R-:W-:-:S04]  /*7ff0*/  FSETP.NEU.AND P1, PT, R53, 1, PT ;  /* 0x3f8000003500780b */ /* 0x000fc80003f2d000 */
[----:B------:R-:W-:-:S04]  /*8000*/  SHF.L.U32 R0, R0, 0x1f, RZ ;  /* 0x0000001f00007819 */ /* 0x000fc800000006ff */
[----:B------:R-:W1:Y:S02]  /*8010*/  SYNCS.PHASECHK.TRANS64.TRYWAIT P0, [R47+URZ+0xe090], R0 ;  /* 0x00e090002f0075a7 */ /* 0x000e6400080011ff */
[----:B-1----:R-:W-:Y:S05]  /*8020*/  @!P0 BRA `(.L_x_177) ;  /* 0x0000010c00988947 */ /* 0x002fea0003800000 */
.L_x_419:
[----:B------:R-:W-:-:S13]  /*8030*/  VOTE.ANY P1, P1 ;  /* 0x0000000000ff7806 */ /* 0x000fda0000820100 */
[----:B------:R-:W-:Y:S05]  /*8040*/  @!P1 BRA `(.L_x_178) ;  /* 0x0000000000cc9947 */ /* 0x000fea0003800000 */
[----:B-1----:R-:W-:Y:S01]  /*8050*/  SHF.R.U32.HI R0, RZ, 0x5, R41 ;  /* 0x00000005ff007819 */ /* 0x002fe20000011629 */
[----:B------:R-:W-:Y:S01]  /*8060*/  BSSY.RECONVERGENT B6, `(.L_x_179) ;  /* 0x0000018000067945 */ /* 0x000fe20003800200 */
[----:B------:R-:W-:Y:S02]  /*8070*/  LOP3.LUT R52, R51, 0x100, RZ, 0xfc, !PT ;  /* 0x0000010033347812 */ /* 0x000fe400078efcff */
[----:B------:R-:W-:Y:S02]  /*8080*/  SHF.R.U32.HI R3, RZ, 0x15, R51 ;  /* 0x00000015ff037819 */ /* 0x000fe40000011633 */
[----:B------:R-:W-:Y:S02]  /*8090*/  LOP3.LUT R0, R0, 0x3, RZ, 0xc0, !PT ;  /* 0x0000000300007812 */ /* 0x000fe400078ec0ff */
[----:B------:R-:W-:Y:S02]  /*80a0*/  R2UR UR4, R52 ;  /* 0x00000000340472ca */ /* 0x000fe400000e0000 */
[----:B------:R-:W-:-:S11]  /*80b0*/  ISETP.NE.AND P0, PT, R0, R3, PT ;  /* 0x000000030000720c */ /* 0x000fd60003f05270 */
[----:B------:R-:W1:Y:S02]  /*80c0*/  LDTM.x16 R24, tmem[UR4] ;  /* 0x00000004001879ee */ /* 0x000e640008240000 */
[----:B-1----:R-:W-:Y:S05]  /*80d0*/  @!P0 BRA `(.L_x_180) ;  /* 0x0000000000408947 */ /* 0x002fea0003800000 */
[----:B------:R-:W-:Y:S01]  /*80e0*/  MOV R14, 0x8 ;  /* 0x00000008000e7802 */ /* 0x000fe20000000f00 */
[----:B------:R-:W1:Y:S01]  /*80f0*/  LDCU.64 UR8, c[0x4][0xb0] ;  /* 0x01001600ff0877ac */ /* 0x000e620008000a00 */
[----:B------:R-:W-:Y:S02]  /*8100*/  HFMA2 R12, -RZ, RZ, 0, 5.9604644775390625e-08 ;  /* 0x00000001ff0c7431 */ /* 0x000fe400000001ff */
[----:B------:R-:W-:Y:S01]  /*8110*/  IMAD.MOV.U32 R8, RZ, RZ, 0x192 ;  /* 0x00000192ff087424 */ /* 0x000fe200078e00ff */
[----:B------:R-:W2:Y:S01]  /*8120*/  LDCU.64 UR6, c[0x4][0xb8] ;  /* 0x01001700ff0677ac */ /* 0x000ea20008000a00 */
[----:B------:R-:W3:Y:S01]  /*8130*/  LDC.64 R14, c[0x4][R14] ;  /* 0x010000000e0e7b82 */ /* 0x000ee20000000a00 */
[----:B------:R-:W-:Y:S01]  /*8140*/  IMAD.MOV.U32 R13, RZ, RZ, RZ ;  /* 0x000000ffff0d7224 */ /* 0x000fe200078e00ff */
[----:B------:R-:W4:Y:S01]  /*8150*/  LDCU.64 UR4, c[0x4][0x30] ;  /* 0x01000600ff0477ac */ /* 0x000f220008000a00 */
[----:B-1----:R-:W-:Y:S01]  /*8160*/  IMAD.U32 R4, RZ, RZ, UR8 ;  /* 0x00000008ff047e24 */ /* 0x002fe2000f8e00ff */
[----:B------:R-:W-:Y:S01]  /*8170*/  MOV R5, UR9 ;  /* 0x0000000900057c02 */ /* 0x000fe20008000f00 */
[----:B--2---:R-:W-:Y:S01]  /*8180*/  IMAD.U32 R6, RZ, RZ, UR6 ;  /* 0x00000006ff067e24 */ /* 0x004fe2000f8e00ff */
[----:B------:R-:W-:Y:S01]  /*8190*/  MOV R7, UR7 ;  /* 0x0000000700077c02 */ /* 0x000fe20008000f00 */
[----:B----4-:R-:W-:Y:S01]  /*81a0*/  IMAD.U32 R10, RZ, RZ, UR4 ;  /* 0x00000004ff0a7e24 */ /* 0x010fe2000f8e00ff */
[----:B------:R-:W-:-:S02]  /*81b0*/  MOV R11, UR5 ;  /* 0x00000005000b7c02 */ /* 0x000fc40008000f00 */
[----:B------:R-:W-:-:S07]  /*81c0*/  LEPC R20, `(.L_x_180) ;  /* 0x000000001014794e */ /* 0x000fce0000000000 */
[----:B---3--:R-:W-:Y:S05]  /*81d0*/  CALL.ABS.NOINC R14 ;  /* 0x000000000e007343 */ /* 0x008fea0003c00000 */
.L_x_180:
[----:B------:R-:W-:Y:S05]  /*81e0*/  BSYNC.RECONVERGENT B6 ;  /* 0x0000000000067941 */ /* 0x000fea0003800200 */
.L_x_179:
[----:B------:R-:W-:Y:S01]  /*81f0*/  LOP3.LUT R0, R51, 0x110, RZ, 0xfc, !PT ;  /* 0x0000011033007812 */ /* 0x000fe200078efcff */
[----:B------:R-:W-:Y:S05]  /*8200*/  WARPSYNC.ALL ;  /* 0x0000000000007948 */ /* 0x000fea0003800000 */
[----:B------:R-:W-:Y:S02]  /*8210*/  R2UR UR4, R0 ;  /* 0x00000000000472ca */ /* 0x000fe400000e0000 */
[----:B------:R-:W-:Y:S02]  /*8220*/  FSETP.NEU.AND P0, PT, R53, 1, PT ;  /* 0x3f8000003500780b */ /* 0x000fe40003f0d000 */
[----:B------:R-:W-:-:S09]  /*8230*/  R2UR UR5, R52 ;  /* 0x00000000340572ca */ /* 0x000fd200000e0000 */
[----:B--2---:R-:W1:Y:S01]  /*8240*/  LDTM.x16 R4, tmem[UR4] ;  /* 0x00000004000479ee */ /* 0x004e620008240000 */
[----:B------:R-:W-:Y:S01]  /*8250*/  R2UR UR4, R0 ;  /* 0x00000000000472ca */ /* 0x000fe200000e0000 */
[C---:B------:R-:W-:Y:S02]  /*8260*/  @P0 FMUL2 R24, R53.reuse.F32, R24.F32x2.HI_LO ;  /* 0x000000183518024a */ /* 0x040fe40000040000 */
[C---:B------:R-:W-:Y:S02]  /*8270*/  @P0 FMUL2 R26, R53.reuse.F32, R26.F32x2.HI_LO ;  /* 0x0000001a351a024a */ /* 0x040fe40000040000 */
[C---:B------:R-:W-:Y:S02]  /*8280*/  @P0 FMUL2 R28, R53.reuse.F32, R28.F32x2.HI_LO ;  /* 0x0000001c351c024a */ /* 0x040fe40000040000 */
[C---:B------:R-:W-:Y:S02]  /*8290*/  @P0 FMUL2 R30, R53.reuse.F32, R30.F32x2.HI_LO ;  /* 0x0000001e351e024a */ /* 0x040fe40000040000 */
[----:B------:R-:W-:-:S02]  /*82a0*/  @P0 FMUL2 R32, R53.F32, R32.F32x2.HI_LO ;  /* 0x000000203520024a */ /* 0x000fc40000040000 */
[C---:B------:R-:W-:Y:S02]  /*82b0*/  @P0 FMUL2 R34, R53.reuse.F32, R34.F32x2.HI_LO ;  /* 0x000000223522024a */ /* 0x040fe40000040000 */
[C---:B------:R-:W-:Y:S02]  /*82c0*/  @P0 FMUL2 R36, R53.reuse.F32, R36.F32x2.HI_LO ;  /* 0x000000243524024a */ /* 0x040fe40000040000 */
[----:B------:R-:W-:-:S04]  /*82d0*/  @P0 FMUL2 R38, R53.F32, R38.F32x2.HI_LO ;  /* 0x000000263526024a */ /* 0x000fc80000040000 */
[----:B------:R3:W-:Y:S01]  /*82e0*/  STTM.x16 tmem[UR5], R24 ;  /* 0x00000018000079ed */ /* 0x0007e20008240005 */
[C---:B-1----:R-:W-:Y:S02]  /*82f0*/  @P0 FMUL2 R4, R53.reuse.F32, R4.F32x2.HI_LO ;  /* 0x000000043504024a */ /* 0x042fe40000040000 */
[C---:B------:R-:W-:Y:S02]  /*8300*/  @P0 FMUL2 R6, R53.reuse.F32, R6.F32x2.HI_LO ;  /* 0x000000063506024a */ /* 0x040fe40000040000 */
[C---:B------:R-:W-:Y:S02]  /*8310*/  @P0 FMUL2 R8, R53.reuse.F32, R8.F32x2.HI_LO ;  /* 0x000000083508024a */ /* 0x040fe40000040000 */
[C---:B------:R-:W-:Y:S02]  /*8320*/  @P0 FMUL2 R10, R53.reuse.F32, R10.F32x2.HI_LO ;  /* 0x0000000a350a024a */ /* 0x040fe40000040000 */
[C---:B------:R-:W-:Y:S02]  /*8330*/  @P0 FMUL2 R12, R53.reuse.F32, R12.F32x2.HI_LO ;  /* 0x0000000c350c024a */ /* 0x040fe40000040000 */
[----:B------:R-:W-:-:S02]  /*8340*/  @P0 FMUL2 R14, R53.F32, R14.F32x2.HI_LO ;  /* 0x0000000e350e024a */ /* 0x000fc40000040000 */
[C---:B------:R-:W-:Y:S02]  /*8350*/  @P0 FMUL2 R16, R53.reuse.F32, R16.F32x2.HI_LO ;  /* 0x000000103510024a */ /* 0x040fe40000040000 */
[----:B------:R-:W-:-:S04]  /*8360*/  @P0 FMUL2 R18, R53.F32, R18.F32x2.HI_LO ;  /* 0x000000123512024a */ /* 0x000fc80000040000 */
[----:B------:R3:W-:Y:S02]  /*8370*/  STTM.x16 tmem[UR4], R4 ;  /* 0x00000004000079ed */ /* 0x0007e40008240004 */
.L_x_178:
[----:B------:R-:W-:-:S09]  /*8380*/  UISETP.NE.AND UP0, UPT, UR39, URZ, UPT ;  /* 0x000000ff2700728c */ /* 0x000fd2000bf05270 */
[----:B------:R-:W-:Y:S05]  /*8390*/  BRA.U !UP0, `(.L_x_181) ;  /* 0x0000000108047547 */ /* 0x000fea000b800000 */
[----:B------:R-:W-:Y:S05]  /*83a0*/  BPT.TRAP 0x1 ;  /* 0x000000040000795c */ /* 0x000fea0000300000 */
.L_x_181:
[----:B------:R-:W-:Y:S01]  /*83b0*/  IADD3 R3, PT, PT, R47, 0xe088, RZ ;  /* 0x0000e0882f037810 */ /* 0x000fe20007ffe0ff */
[----:B------:R-:W-:Y:S02]  /*83c0*/  UISETP.NE.AND UP0, UPT, UR41, URZ, UPT ;  /* 0x000000ff2900728c */ /* 0x000fe4000bf05270 */
[----:B------:R-:W-:Y:S01]  /*83d0*/  ULOP3.LUT UR42, UR42, 0x1, URZ, 0x3c, !UPT ;  /* 0x000000012a2a7892 */ /* 0x000fe2000f8e3cff */
[----:B-1----:R-:W-:-:S04]  /*83e0*/  PRMT R0, R48, 0x654, R3 ;  /* 0x0000065430007816 */ /* 0x002fc80000000003 */
[----:B------:R1:W-:Y:S01]  /*83f0*/  SYNCS.ARRIVE.TRANS64.RED.A1T0 RZ, [R0+URZ], RZ ;  /* 0x000000ff00ff79a7 */ /* 0x0003e200081004ff */
[----:B------:R-:W4:Y:S01]  /*8400*/  FENCE.VIEW.ASYNC.T ;  /* 0x00000000000073c6 */ /* 0x000f220000000200 */
[----:B------:R-:W-:Y:S05]  /*8410*/  BRA.U UP0, `(.L_x_182) ;  /* 0x0000000100087547 */ /* 0x000fea000b800000 */
[----:B------:R-:W-:Y:S05]  /*8420*/  BPT.TRAP 0x1 ;  /* 0x000000040000795c */ /* 0x000fea0000300000 */
[----:B------:R-:W-:Y:S05]  /*8430*/  BPT.TRAP 0x1 ;  /* 0x000000040000795c */ /* 0x000fea0000300000 */
.L_x_182:
[----:B------:R-:W-:Y:S01]  /*8440*/  IADD3 R3, PT, PT, R47, 0xe0a0, RZ ;  /* 0x0000e0a02f037810 */ /* 0x000fe20007ffe0ff */
[----:B------:R-:W-:-:S03]  /*8450*/  UISETP.NE.AND UP0, UPT, UR39, URZ, UPT ;  /* 0x000000ff2700728c */ /* 0x000fc6000bf05270 */
[----:B-1----:R-:W-:-:S04]  /*8460*/  PRMT R0, R48, 0x654, R3 ;  /* 0x0000065430007816 */ /* 0x002fc80000000003 */
[----:B----4-:R1:W-:Y:S02]  /*8470*/  SYNCS.ARRIVE.TRANS64.RED.A1T0 RZ, [R0+URZ], RZ ;  /* 0x000000ff00ff79a7 */ /* 0x0103e400081004ff */
[----:B------:R-:W-:Y:S05]  /*8480*/  BRA.U !UP0, `(.L_x_183) ;  /* 0x0000000108047547 */ /* 0x000fea000b800000 */
[----:B------:R-:W-:Y:S05]  /*8490*/  BPT.TRAP 0x1 ;  /* 0x000000040000795c */ /* 0x000fea0000300000 */
.L_x_183:
[----:B-1----:R-:W-:Y:S01]  /*84a0*/  IMAD.U32 R0, RZ, RZ, UR42 ;  /* 0x0000002aff007e24 */ /* 0x002fe2000f8e00ff */
[----:B------:R-:W-:-:S04]  /*84b0*/  LOP3.LUT R3, R51, 0x80, RZ, 0xfc, !PT ;  /* 0x0000008033037812 */ /* 0x000fc800078efcff */
[----:B------:R-:W-:-:S04]  /*84c0*/  SHF.L.U32 R0, R0, 0x1f, RZ ;  /* 0x0000001f00007819 */ /* 0x000fc800000006ff */
[----:B------:R-:W1:Y:S02]  /*84d0*/  SYNCS.PHASECHK.TRANS64.TRYWAIT P0, [R47+URZ+0xe080], R0 ;  /* 0x00e080002f0075a7 */ /* 0x000e6400080011ff */
[----:B-1----:R-:W-:Y:S05]  /*84e0*/  @!P0 BRA `(.L_x_184) ;  /* 0x00000108007c8947 */ /* 0x002fea0003800000 */
.L_x_420:
[----:B------:R-:W-:Y:S01]  /*84f0*/  R2UR UR4, R3 ;  /* 0x00000000030472ca */ /* 0x000fe200000e0000 */
[----:B------:R-:W-:Y:S01]  /*8500*/  UISETP.NE.AND UP0, UPT, UR41, URZ, UPT ;  /* 0x000000ff2900728c */ /* 0x000fe2000bf05270 */
[----:B------:R-:W-:Y:S01]  /*8510*/  PLOP3.LUT P0, PT, PT, PT, PT, 0x80, 0x8 ;  /* 0x000000000008781c */ /* 0x000fe20003f0f070 */
[----:B------:R-:W-:-:S10]  /*8520*/  IMAD.MOV.U32 R53, RZ, RZ, 0x3f800000 ;  /* 0x3f800000ff357424 */ /* 0x000fd400078e00ff */
[----:B---3--:R-:W3:Y:S02]  /*8530*/  LDTM.x2 R4, tmem[UR4] ;  /* 0x00000004000479ee */ /* 0x008ee400080c0000 */
        /* <DEDUP_REMOVED lines=12> */
.L_x_185:
[----:B------:R-:W-:Y:S01]  /*8600*/  IMAD.U32 R0, RZ, RZ, UR43 ;  /* 0x0000002bff007e24 */ /* 0x000fe2000f8e00ff */
[----:B------:R-:W-:-:S04]  /*8610*/  FSETP.NEU.AND P1, PT, R53, 1, PT ;  /* 0x3f8000003500780b */ /* 0x000fc80003f2d000 */
[----:B------:R-:W-:-:S04]  /*8620*/  SHF.L.U32 R0, R0, 0x1f, RZ ;  /* 0x0000001f00007819 */ /* 0x000fc800000006ff */
[----:B------:R-:W1:Y:S02]  /*8630*/  SYNCS.PHASECHK.TRANS64.TRYWAIT P0, [R47+URZ+0xe098], R0 ;  /* 0x00e098002f0075a7 */ /* 0x000e6400080011ff */
[----:B-1----:R-:W-:Y:S05]  /*8640*/  @!P0 BRA `(.L_x_186) ;  /* 0x0000010800388947 */ /* 0x002fea0003800000 */
.L_x_421:
        /* <DEDUP_REMOVED lines=27> */
.L_x_189:
[----:B------:R-:W-:Y:S05]  /*8800*/  BSYNC.RECONVERGENT B6 ;  /* 0x0000000000067941 */ /* 0x000fea0003800200 */
.L_x_188:
        /* <DEDUP_REMOVED lines=25> */
.L_x_187:
[----:B------:R-:W-:-:S09]  /*89a0*/  UISETP.NE.AND UP0, UPT, UR40, URZ, UPT ;  /* 0x000000ff2800728c */ /* 0x000fd2000bf05270 */
[----:B------:R-:W-:Y:S05]  /*89b0*/  BRA.U !UP0, `(.L_x_190) ;  /* 0x0000000108047547 */ /* 0x000fea000b800000 */
[----:B------:R-:W-:Y:S05]  /*89c0*/  BPT.TRAP 0x1 ;  /* 0x000000040000795c */ /* 0x000fea0000300000 */
.L_x_190:
[----:B-1----:R-:W-:Y:S01]  /*89d0*/  PRMT R0, R48, 0x654, R23 ;  /* 0x0000065430007816 */ /* 0x002fe20000000017 */
[----:B------:R-:W-:-:S03]  /*89e0*/  UISETP.NE.AND UP0, UPT, UR41, URZ, UPT ;  /* 0x000000ff2900728c */ /* 0x000fc6000bf05270 */
[----:B------:R1:W-:Y:S01]  /*89f0*/  SYNCS.ARRIVE.TRANS64.RED.A1T0 RZ, [R0+URZ], RZ ;  /* 0x000000ff00ff79a7 */ /* 0x0003e200081004ff */
[----:B------:R-:W4:Y:S05]  /*8a00*/  FENCE.VIEW.ASYNC.T ;  /* 0x00000000000073c6 */ /* 0x000f2a0000000200 */
[----:B------:R-:W-:Y:S05]  /*8a10*/  BRA.U UP0, `(.L_x_191) ;  /* 0x0000000100087547 */ /* 0x000fea000b800000 */
[----:B------:R-:W-:Y:S05]  /*8a20*/  BPT.TRAP 0x1 ;  /* 0x000000040000795c */ /* 0x000fea0000300000 */
[----:B------:R-:W-:Y:S05]  /*8a30*/  BPT.TRAP 0x1 ;  /* 0x000000040000795c */ /* 0x000fea0000300000 */
.L_x_191:
[----:B------:R-:W-:Y:S01]  /*8a40*/  ISETP.NE.AND P0, PT, R50, RZ, PT ;  /* 0x000000ff3200720c */ /* 0x000fe20003f05270 */
[----:B------:R-:W-:Y:S01]  /*8a50*/  VIADD R3, R47, 0xe0a8 ;  /* 0x0000e0a82f037836 */ /* 0x000fe20000000000 */
[----:B------:R-:W-:-:S04]  /*8a60*/  ULOP3.LUT UR43, UR43, 0x1, URZ, 0x3c, !UPT ;  /* 0x000000012b2b7892 */ /* 0x000fc8000f8e3cff */
[----:B------:R-:W-:-:S04]  /*8a70*/  PRMT R3, R48, 0x654, R3 ;  /* 0x0000065430037816 */ /* 0x000fc80000000003 */
[----:B----4-:R4:W-:Y:S02]  /*8a80*/  SYNCS.ARRIVE.TRANS64.RED.A1T0 RZ, [R3+URZ], RZ ;  /* 0x000000ff03ff79a7 */ /* 0x0109e400081004ff */
[----:B----4-:R-:W-:Y:S01]  /*8a90*/  LOP3.LUT R3, R42, 0x1, RZ, 0x3c, !PT ;  /* 0x000000012a037812 */ /* 0x010fe200078e3cff */
[----:B------:R-:W-:Y:S06]  /*8aa0*/  @P0 BRA `(.L_x_192) ;  /* 0xfffffff000d00947 */ /* 0x000fec000383ffff */
.L_x_173:
[----:B------:R-:W-:-:S09]  /*8ab0*/  UISETP.NE.AND UP0, UPT, UR39, URZ, UPT ;  /* 0x000000ff2700728c */ /* 0x000fd2000bf05270 */
[----:B------:R-:W-:Y:S05]  /*8ac0*/  BRA.U !UP0, `(.L_x_193) ;  /* 0x0000000108047547 */ /* 0x000fea000b800000 */
[----:B------:R-:W-:Y:S05]  /*8ad0*/  BPT.TRAP 0x1 ;  /* 0x000000040000795c */ /* 0x000fea0000300000 */
.L_x_193:
[----:B---3--:R-:W-:Y:S01]  /*8ae0*/  IADD3 R31, PT, PT, R47, 0xe088, RZ ;  /* 0x0000e0882f1f7810 */ /* 0x008fe20007ffe0ff */
[----:B------:R-:W-:-:S03]  /*8af0*/  UISETP.NE.AND UP0, UPT, UR40, URZ, UPT ;  /* 0x000000ff2800728c */ /* 0x000fc6000bf05270 */
[----:B------:R-:W-:-:S04]  /*8b00*/  PRMT R4, R48, 0x654, R31 ;  /* 0x0000065430047816 */ /* 0x000fc8000000001f */
[----:B------:R3:W-:Y:S02]  /*8b10*/  SYNCS.ARRIVE.TRANS64.RED.A1T0 RZ, [R4+URZ], RZ ;  /* 0x000000ff04ff79a7 */ /* 0x0007e400081004ff */
[----:B------:R-:W-:Y:S05]  /*8b20*/  BRA.U !UP0, `(.L_x_194) ;  /* 0x0000000108047547 */ /* 0x000fea000b800000 */
[----:B------:R-:W-:Y:S05]  /*8b30*/  BPT.TRAP 0x1 ;  /* 0x000000040000795c */ /* 0x000fea0000300000 */
.L_x_194:
[----:B---3--:R-:W-:Y:S01]  /*8b40*/  SHF.L.U32 R4, R3, 0x1f, RZ ;  /* 0x0000001f03047819 */ /* 0x008fe200000006ff */
[----:B------:R-:W-:-:S03]  /*8b50*/  IMAD.U32 R27, R41, 0x10000, RZ ;  /* 0x00010000291b7824 */ /* 0x000fc600078e00ff */
[----:B------:R-:W3:Y:S02]  /*8b60*/  SYNCS.PHASECHK.TRANS64.TRYWAIT P0, [R47+URZ+0xe070], R4 ;  /* 0x00e070042f0075a7 */ /* 0x000ee400080011ff */
[----:B------:R-:W-:Y:S01]  /*8b70*/  LOP3.LUT R27, R27, 0x600000, RZ, 0xc0, !PT ;  /* 0x006000001b1b7812 */ /* 0x000fe200078ec0ff */
[----:B---3--:R-:W-:Y:S06]  /*8b80*/  @!P0 BRA `(.L_x_195) ;  /* 0x0000010000fc8947 */ /* 0x008fec0003800000 */
.L_x_422:
[----:B------:R-:W-:Y:S05]  /*8b90*/  WARPSYNC.ALL ;  /* 0x0000000000007948 */ /* 0x000fea0003800000 */
[----:B------:R-:W-:Y:S01]  /*8ba0*/  R2UR UR4, R27 ;  /* 0x000000001b0472ca */ /* 0x000fe200000e0000 */
[----:B------:R-:W-:-:S12]  /*8bb0*/  UISETP.NE.AND UP0, UPT, UR40, URZ, UPT ;  /* 0x000000ff2800728c */ /* 0x000fd8000bf05270 */
[----:B------:R-:W4:Y:S02]  /*8bc0*/  LDTM.x2 R22, tmem[UR4] ;  /* 0x00000004001679ee */ /* 0x000f2400080c0000 */
[----:B----4-:R-:W-:Y:S05]  /*8bd0*/  BRA.U !UP0, `(.L_x_196) ;  /* 0x0000000108047547 */ /* 0x010fea000b800000 */
[----:B------:R-:W-:Y:S05]  /*8be0*/  BPT.TRAP 0x1 ;  /* 0x000000040000795c */ /* 0x000fea0000300000 */
.L_x_196:
[----:B------:R4:W-:Y:S01]  /*8bf0*/  SYNCS.ARRIVE.TRANS64.RED.A1T0 RZ, [R0+URZ], RZ ;  /* 0x000000ff00ff79a7 */ /* 0x0009e200081004ff */
[----:B------:R-:W-:-:S09]  /*8c00*/  UISETP.NE.AND UP0, UPT, UR41, URZ, UPT ;  /* 0x000000ff2900728c */ /* 0x000fd2000bf05270 */
[----:B------:R-:W-:Y:S05]  /*8c10*/  BRA.U UP0, `(.L_x_197) ;  /* 0x0000000100047547 */ /* 0x000fea000b800000 */
[----:B------:R-:W-:Y:S05]  /*8c20*/  BPT.TRAP 0x1 ;  /* 0x000000040000795c */ /* 0x000fea0000300000 */
.L_x_197:
[----:B-1--4-:R-:W-:-:S04]  /*8c30*/  MOV R0, UR43 ;  /* 0x0000002b00007c02 */ /* 0x012fc80008000f00 */
[----:B------:R-:W-:-:S04]  /*8c40*/  SHF.L.U32 R0, R0, 0x1f, RZ ;  /* 0x0000001f00007819 */ /* 0x000fc800000006ff */
[----:B------:R-:W1:Y:S02]  /*8c50*/  SYNCS.PHASECHK.TRANS64.TRYWAIT P0, [R47+URZ+0xe090], R0 ;  /* 0x00e090002f0075a7 */ /* 0x000e6400080011ff */
[----:B-1----:R-:W-:Y:S05]  /*8c60*/  @!P0 BRA `(.L_x_198) ;  /* 0x0000010000d88947 */ /* 0x002fea0003800000 */
.L_x_423:
[----:B------:R-:W-:-:S09]  /*8c70*/  UISETP.NE.AND UP0, UPT, UR41, URZ, UPT ;  /* 0x000000ff2900728c */ /* 0x000fd2000bf05270 */
[----:B------:R-:W-:Y:S05]  /*8c80*/  BRA.U UP0, `(.L_x_199) ;  /* 0x0000000100047547 */ /* 0x000fea000b800000 */
[----:B------:R-:W-:Y:S05]  /*8c90*/  BPT.TRAP 0x1 ;  /* 0x000000040000795c */ /* 0x000fea0000300000 */
.L_x_199:
[----:B-1----:R-:W-:Y:S01]  /*8ca0*/  SHF.L.U32 R0, R43, 0x1f, RZ ;  /* 0x0000001f2b007819 */ /* 0x002fe200000006ff */
[----:B------:R1:W4:Y:S01]  /*8cb0*/  MUFU.RCP R3, R22 ;  /* 0x0000001600037308 */ /* 0x0003220000001000 */
[----:B------:R-:W-:Y:S02]  /*8cc0*/  BSSY B0, `(.L_x_200) ;  /* 0x0000003000007945 */ /* 0x000fe40003800000 */
[----:B------:R-:W5:Y:S02]  /*8cd0*/  SYNCS.PHASECHK.TRANS64.TRYWAIT P0, [R47+URZ+0xe0c0], R0 ;  /* 0x00e0c0002f0075a7 */ /* 0x000f6400080011ff */
[----:B-1--45:R-:W-:Y:S05]  /*8ce0*/  @!P0 BRA `(.L_x_201) ;  /* 0x0000010000cc8947 */ /* 0x032fea0003800000 */
.L_x_424:
[----:B------:R-:W-:Y:S05]  /*8cf0*/  BSYNC B0 ;  /* 0x0000000000007941 */ /* 0x000fea0003800000 */
.L_x_200:
[----:B------:R-:W4:Y:S01]  /*8d00*/  LDCU UR4, c[0x0][0x708] ;  /* 0x0000e100ff0477ac */ /* 0x000f220008000800 */
[----:B------:R-:W-:Y:S01]  /*8d10*/  FFMA R32, -R22, R3, 1 ;  /* 0x3f80000016207423 */ /* 0x000fe20000000103 */
[----:B------:R-:W2:Y:S03]  /*8d20*/  LDC R30, c[0x0][0x708] ;  /* 0x0001c200ff1e7b82 */ /* 0x000ea60000000800 */
[----:B------:R-:W-:Y:S01]  /*8d30*/  FFMA R32, R3, R32, R3 ;  /* 0x0000002003207223 */ /* 0x000fe20000000003 */
[----:B----4-:R-:W-:-:S03]  /*8d40*/  MOV R3, UR4 ;  /* 0x0000000400037c02 */ /* 0x010fc60008000f00 */
[----:B------:R-:W-:Y:S01]  /*8d50*/  FFMA R5, R32, UR4, RZ ;  /* 0x0000000420057c23 */ /* 0x000fe200080000ff */
[----:B------:R-:W4:Y:S03]  /*8d60*/  FCHK P0, R3, R22 ;  /* 0x0000001603007302 */ /* 0x000f260000000000 */
[----:B-1----:R-:W-:-:S04]  /*8d70*/  FFMA R0, -R22, R5, UR4 ;  /* 0x0000000416007e23 */ /* 0x002fc80008000105 */
[----:B------:R-:W-:Y:S01]  /*8d80*/  FFMA R32, R32, R0, R5 ;  /* 0x0000000020207223 */ /* 0x000fe20000000005 */
[----:B----4-:R-:W-:Y:S06]  /*8d90*/  @!P0 BRA `(.L_x_202) ;  /* 0x0000000000088947 */ /* 0x010fec0003800000 */
[----:B---3--:R-:W-:Y:S02]  /*8da0*/  MOV R4, 0x8dc0 ;  /* 0x00008dc000047802 */ /* 0x008fe40000000f00 */
[----:B--2---:R-:W-:Y:S05]  /*8db0*/  CALL.REL.NOINC `($__internal_3_$__cuda_sm3x_div_rn_noftz_f32_slowpath) ;  /* 0x0000010c00dc7944 */ /* 0x004fea0003c00000 */
.L_x_202:
[----:B------:R-:W-:Y:S01]  /*8dc0*/  LOP3.LUT R0, R27, 0x100, RZ, 0xfc, !PT ;  /* 0x000001001b007812 */ /* 0x000fe200078efcff */
[----:B------:R-:W-:Y:S05]  /*8dd0*/  WARPSYNC.ALL ;  /* 0x0000000000007948 */ /* 0x000fea0003800000 */
[----:B------:R-:W-:Y:S01]  /*8de0*/  R2UR UR4, R0 ;  /* 0x00000000000472ca */ /* 0x000fe200000e0000 */
[----:B------:R-:W-:Y:S01]  /*8df0*/  IMAD.SHL.U32 R26, R41, 0x20, RZ ;  /* 0x00000020291a7824 */ /* 0x000fe200078e00ff */
[----:B------:R-:W1:Y:S04]  /*8e00*/  S2R R0, SR_SWINHI ;  /* 0x0000000000007919 */ /* 0x000e680000002f00 */
[----:B------:R-:W-:-:S07]  /*8e10*/  LOP3.LUT R26, R26, 0xfe0, RZ, 0xc0, !PT ;  /* 0x00000fe01a1a7812 */ /* 0x000fce00078ec0ff */
[----:B--23--:R-:W2:Y:S01]  /*8e20*/  LDTM.x16 R4, tmem[UR4] ;  /* 0x00000004000479ee */ /* 0x00cea20008240000 */
[----:B------:R-:W-:Y:S02]  /*8e30*/  MOV R28, R47 ;  /* 0x0000002f001c7202 */ /* 0x000fe40000000f00 */
[----:B-1----:R-:W-:Y:S01]  /*8e40*/  MOV R29, R0 ;  /* 0x00000000001d7202 */ /* 0x002fe20000000f00 */
[----:B--2---:R-:W-:Y:S02]  /*8e50*/  FMUL2 R24, R32.F32, R10.F32x2.HI_LO ;  /* 0x0000000a2018724a */ /* 0x004fe40000040000 */
[----:B------:R-:W-:-:S04]  /*8e60*/  IMAD.WIDE.U32 R10, R26, 0x2, R28 ;  /* 0x000000021a0a7825 */ /* 0x000fc800078e001c */
[C---:B------:R-:W-:Y:S01]  /*8e70*/  FMUL2 R20, R32.reuse.F32, R8.F32x2.HI_LO ;  /* 0x000000082014724a */ /* 0x040fe20000040000 */
[----:B------:R-:W-:Y:S01]  /*8e80*/  SHF.R.U32.HI R29, RZ, 0x5, R41 ;  /* 0x00000005ff1d7819 */ /* 0x000fe20000011629 */
[C---:B------:R-:W-:Y:S01]  /*8e90*/  FMUL2 R4, R32.reuse.F32, R4.F32x2.HI_LO ;  /* 0x000000042004724a */ /* 0x040fe20000040000 */
[----:B------:R-:W-:Y:S01]  /*8ea0*/  SHF.R.U32.HI R28, RZ, 0x15, R27 ;  /* 0x00000015ff1c7819 */ /* 0x000fe2000001161b */
[----:B------:R-:W-:Y:S01]  /*8eb0*/  FMUL2 R6, R32.F32, R6.F32x2.HI_LO ;  /* 0x000000062006724a */ /* 0x000fe20000040000 */
[----:B------:R-:W-:Y:S01]  /*8ec0*/  IADD3 R0, P1, PT, R10, 0xa000, RZ ;  /* 0x0000a0000a007810 */ /* 0x000fe20007f3e0ff */
[----:B------:R-:W-:Y:S01]  /*8ed0*/  FMUL2 R12, R32.F32, R12.F32x2.HI_LO ;  /* 0x0000000c200c724a */ /* 0x000fe20000040000 */
[----:B------:R-:W-:Y:S01]  /*8ee0*/  IADD3 R3, P0, PT, R10, 0xa010, RZ ;  /* 0x0000a0100a037810 */ /* 0x000fe20007f1e0ff */
[C---:B------:R-:W-:Y:S01]  /*8ef0*/  FMUL2 R14, R32.reuse.F32, R14.F32x2.HI_LO ;  /* 0x0000000e200e724a */ /* 0x040fe20000040000 */
[----:B------:R-:W-:Y:S01]  /*8f00*/  F2FP.F16.F32.PACK_AB R10, R21, R20 ;  /* 0x00000014150a723e */ /* 0x000fe200000000ff */
[--C-:B------:R-:W-:Y:S01]  /*8f10*/  IMAD.X R35, RZ, RZ, R11.reuse, P1 ;  /* 0x000000ffff237224 */ /* 0x100fe200008e060b */
[----:B------:R-:W-:Y:S01]  /*8f20*/  F2FP.F16.F32.PACK_AB R8, R5, R4 ;  /* 0x000000040508723e */ /* 0x000fe200000000ff */
[----:B------:R-:W-:Y:S01]  /*8f30*/  IMAD.X R21, RZ, RZ, R11, P0 ;  /* 0x000000ffff157224 */ /* 0x000fe200000e060b */
[----:B------:R-:W-:Y:S01]  /*8f40*/  F2FP.F16.F32.PACK_AB R9, R7, R6 ;  /* 0x000000060709723e */ /* 0x000fe200000000ff */
[----:B------:R-:W-:Y:S01]  /*8f50*/  FMUL2 R16, R32.F32, R16.F32x2.HI_LO ;  /* 0x000000102010724a */ /* 0x000fe20000040000 */
[----:B------:R-:W-:Y:S01]  /*8f60*/  SHF.R.U64 R7, R0, 0x3, R35 ;  /* 0x0000000300077819 */ /* 0x000fe20000001223 */
[----:B------:R-:W-:Y:S01]  /*8f70*/  FMUL2 R18, R32.F32, R18.F32x2.HI_LO ;  /* 0x000000122012724a */ /* 0x000fe20000040000 */
[----:B------:R-:W-:-:S02]  /*8f80*/  F2FP.F16.F32.PACK_AB R4, R13, R12 ;  /* 0x0000000c0d04723e */ /* 0x000fc400000000ff */
[----:B------:R-:W-:Y:S02]  /*8f90*/  SHF.R.U64 R12, R3, 0x3, R21 ;  /* 0x00000003030c7819 */ /* 0x000fe40000001215 */
[----:B------:R-:W-:Y:S02]  /*8fa0*/  F2FP.F16.F32.PACK_AB R11, R25, R24 ;  /* 0x00000018190b723e */ /* 0x000fe400000000ff */
[----:B------:R-:W-:Y:S02]  /*8fb0*/  LOP3.LUT R34, R0, 0x30, R7, 0x78, !PT ;  /* 0x0000003000227812 */ /* 0x000fe400078e7807 */
[----:B------:R-:W-:Y:S02]  /*8fc0*/  F2FP.F16.F32.PACK_AB R5, R15, R14 ;  /* 0x0000000e0f05723e */ /* 0x000fe400000000ff */
[----:B------:R-:W-:Y:S01]  /*8fd0*/  F2FP.F16.F32.PACK_AB R6, R17, R16 ;  /* 0x000000101106723e */ /* 0x000fe200000000ff */
[----:B------:R1:W-:Y:S01]  /*8fe0*/  ST.E.128 desc[UR44][R34.64], R8 ;  /* 0x0000000822007985 */ /* 0x0003e2000c101d2c */
[----:B------:R-:W-:-:S02]  /*8ff0*/  LOP3.LUT R20, R3, 0x30, R12, 0x78, !PT ;  /* 0x0000003003147812 */ /* 0x000fc400078e780c */
[----:B------:R-:W-:Y:S02]  /*9000*/  F2FP.F16.F32.PACK_AB R7, R19, R18 ;  /* 0x000000121307723e */ /* 0x000fe400000000ff */
[----:B------:R-:W-:-:S03]  /*9010*/  LOP3.LUT R29, R29, 0x3, RZ, 0xc0, !PT ;  /* 0x000000031d1d7812 */ /* 0x000fc600078ec0ff */
[----:B------:R1:W-:Y:S01]  /*9020*/  ST.E.128 desc[UR44][R20.64], R4 ;  /* 0x0000000414007985 */ /* 0x0003e2000c101d2c */
[----:B------:R-:W-:-:S13]  /*9030*/  ISETP.NE.AND P0, PT, R29, R28, PT ;  /* 0x0000001c1d00720c */ /* 0x000fda0003f05270 */
[----:B------:R-:W-:Y:S05]  /*9040*/  @!P0 BRA `(.L_x_203) ;  /* 0x0000000000408947 */ /* 0x000fea0003800000 */
[----:B------:R-:W-:Y:S01]  /*9050*/  MOV R14, 0x8 ;  /* 0x00000008000e7802 */ /* 0x000fe20000000f00 */
[----:B------:R-:W2:Y:S01]  /*9060*/  LDCU.64 UR6, c[0x4][0xb0] ;  /* 0x01001600ff0677ac */ /* 0x000ea20008000a00 */
[----:B------:R-:W-:Y:S02]  /*9070*/  HFMA2 R12, -RZ, RZ, 0, 5.9604644775390625e-08 ;  /* 0x00000001ff0c7431 */ /* 0x000fe400000001ff */
[----:B-1----:R-:W-:Y:S01]  /*9080*/  IMAD.MOV.U32 R8, RZ, RZ, 0x192 ;  /* 0x00000192ff087424 */ /* 0x002fe200078e00ff */
[----:B------:R-:W1:Y:S01]  /*9090*/  LDCU.64 UR4, c[0x4][0xb8] ;  /* 0x01001700ff0477ac */ /* 0x000e620008000a00 */
[----:B------:R-:W3:Y:S01]  /*90a0*/  LDC.64 R14, c[0x4][R14] ;  /* 0x010000000e0e7b82 */ /* 0x000ee20000000a00 */
[----:B------:R-:W-:Y:S01]  /*90b0*/  IMAD.MOV.U32 R13, RZ, RZ, RZ ;  /* 0x000000ffff0d7224 */ /* 0x000fe200078e00ff */
[----:B------:R-:W4:Y:S01]  /*90c0*/  LDCU.64 UR8, c[0x4][0x40] ;  /* 0x01000800ff0877ac */ /* 0x000f220008000a00 */
[----:B--2---:R-:W-:Y:S01]  /*90d0*/  IMAD.U32 R4, RZ, RZ, UR6 ;  /* 0x00000006ff047e24 */ /* 0x004fe2000f8e00ff */
[----:B------:R-:W-:Y:S01]  /*90e0*/  MOV R5, UR7 ;  /* 0x0000000700057c02 */ /* 0x000fe20008000f00 */
[----:B-1----:R-:W-:Y:S01]  /*90f0*/  IMAD.U32 R6, RZ, RZ, UR4 ;  /* 0x00000004ff067e24 */ /* 0x002fe2000f8e00ff */
[----:B------:R-:W-:Y:S01]  /*9100*/  MOV R7, UR5 ;  /* 0x0000000500077c02 */ /* 0x000fe20008000f00 */
[----:B----4-:R-:W-:Y:S01]  /*9110*/  IMAD.U32 R10, RZ, RZ, UR8 ;  /* 0x00000008ff0a7e24 */ /* 0x010fe2000f8e00ff */
[----:B------:R-:W-:-:S02]  /*9120*/  MOV R11, UR9 ;  /* 0x00000009000b7c02 */ /* 0x000fc40008000f00 */
[----:B------:R-:W-:-:S07]  /*9130*/  LEPC R20, `(.L_x_203) ;  /* 0x000000001014794e */ /* 0x000fce0000000000 */
[----:B---3--:R-:W-:Y:S05]  /*9140*/  CALL.ABS.NOINC R14 ;  /* 0x000000000e007343 */ /* 0x008fea0003c00000 */
.L_x_203:
[----:B------:R-:W-:Y:S01]  /*9150*/  LOP3.LUT R0, R27, 0x110, RZ, 0xfc, !PT ;  /* 0x000001101b007812 */ /* 0x000fe200078efcff */
[----:B------:R-:W-:Y:S05]  /*9160*/  WARPSYNC.ALL ;  /* 0x0000000000007948 */ /* 0x000fea0003800000 */
[----:B------:R-:W-:Y:S02]  /*9170*/  R2UR UR4, R0 ;  /* 0x00000000000472ca */ /* 0x000fe400000e0000 */
[----:B------:R-:W2:Y:S11]  /*9180*/  S2R R0, SR_SWINHI ;  /* 0x0000000000007919 */ /* 0x000eb60000002f00 */
[----:B-1----:R-:W1:Y:S01]  /*9190*/  LDTM.x16 R4, tmem[UR4] ;  /* 0x00000004000479ee */ /* 0x002e620008240000 */
[----:B------:R-:W3:Y:S02]  /*91a0*/  LDCU.64 UR4, c[0x0][0x880] ;  /* 0x00011000ff0477ac */ /* 0x000ee40008000a00 */
[----:B---3--:R-:W-:Y:S01]  /*91b0*/  UISETP.NE.U32.AND UP0, UPT, UR4, URZ, UPT ;  /* 0x000000ff0400728c */ /* 0x008fe2000bf05070 */
[----:B------:R-:W-:-:S02]  /*91c0*/  MOV R34, R47 ;  /* 0x0000002f00227202 */ /* 0x000fc40000000f00 */
[----:B--2---:R-:W-:Y:S01]  /*91d0*/  MOV R35, R0 ;  /* 0x0000000000237202 */ /* 0x004fe20000000f00 */
[----:B------:R-:W-:Y:S01]  /*91e0*/  UISETP.NE.AND.EX UP0, UPT, UR5, URZ, UPT, UP0 ;  /* 0x000000ff0500728c */ /* 0x000fe2000bf05300 */
[----:B-1----:R-:W-:Y:S02]  /*91f0*/  FMUL2 R6, R32.F32, R6.F32x2.HI_LO ;  /* 0x000000062006724a */ /* 0x002fe40000040000 */
[----:B------:R-:W-:-:S04]  /*9200*/  IMAD.WIDE.U32 R34, R26, 0x2, R34 ;  /* 0x000000021a227825 */ /* 0x000fc800078e0022 */
[C---:B------:R-:W-:Y:S02]  /*9210*/  FMUL2 R20, R32.reuse.F32, R8.F32x2.HI_LO ;  /* 0x000000082014724a */ /* 0x040fe40000040000 */
[C---:B------:R-:W-:Y:S01]  /*9220*/  FMUL2 R4, R32.reuse.F32, R4.F32x2.HI_LO ;  /* 0x000000042004724a */ /* 0x040fe20000040000 */
[----:B------:R-:W-:Y:S01]  /*9230*/  F2FP.F16.F32.PACK_AB R9, R7, R6 ;  /* 0x000000060709723e */ /* 0x000fe200000000ff */
[----:B------:R-:W-:Y:S01]  /*9240*/  FMUL2 R24, R32.F32, R10.F32x2.HI_LO ;  /* 0x0000000a2018724a */ /* 0x000fe20000040000 */
[----:B------:R-:W-:Y:S01]  /*9250*/  IADD3 R0, P1, PT, R34, 0xa030, RZ ;  /* 0x0000a03022007810 */ /* 0x000fe20007f3e0ff */
[----:B------:R-:W-:Y:S01]  /*9260*/  FMUL2 R12, R32.F32, R12.F32x2.HI_LO ;  /* 0x0000000c200c724a */ /* 0x000fe20000040000 */
[----:B------:R-:W-:Y:S01]  /*9270*/  IADD3 R3, P0, PT, R34, 0xa020, RZ ;  /* 0x0000a02022037810 */ /* 0x000fe20007f1e0ff */
[----:B------:R-:W-:Y:S01]  /*9280*/  FMUL2 R14, R32.F32, R14.F32x2.HI_LO ;  /* 0x0000000e200e724a */ /* 0x000fe20000040000 */
[----:B------:R-:W-:Y:S01]  /*9290*/  F2FP.F16.F32.PACK_AB R8, R5, R4 ;  /* 0x000000040508723e */ /* 0x000fe200000000ff */
[----:B------:R-:W-:-:S02]  /*92a0*/  IMAD.X R33, RZ, RZ, R35, P1 ;  /* 0x000000ffff217224 */ /* 0x000fc400008e0623 */
[C---:B------:R-:W-:Y:S02]  /*92b0*/  FMUL2 R16, R32.reuse.F32, R16.F32x2.HI_LO ;  /* 0x000000102010724a */ /* 0x040fe40000040000 */
[----:B------:R-:W-:Y:S02]  /*92c0*/  IMAD.X R35, RZ, RZ, R35, P0 ;  /* 0x000000ffff237224 */ /* 0x000fe400000e0623 */
[----:B------:R-:W-:Y:S01]  /*92d0*/  FMUL2 R18, R32.F32, R18.F32x2.HI_LO ;  /* 0x000000122012724a */ /* 0x000fe20000040000 */
[----:B------:R-:W-:Y:S02]  /*92e0*/  F2FP.F16.F32.PACK_AB R10, R21, R20 ;  /* 0x00000014150a723e */ /* 0x000fe400000000ff */
[----:B------:R-:W-:Y:S02]  /*92f0*/  SHF.R.U64 R7, R0, 0x3, R33 ;  /* 0x0000000300077819 */ /* 0x000fe40000001221 */
[----:B------:R-:W-:Y:S02]  /*9300*/  SHF.R.U64 R6, R3, 0x3, R35 ;  /* 0x0000000303067819 */ /* 0x000fe40000001223 */
[----:B------:R-:W-:-:S02]  /*9310*/  F2FP.F16.F32.PACK_AB R11, R25, R24 ;  /* 0x00000018190b723e */ /* 0x000fc400000000ff */
[----:B------:R-:W-:Y:S02]  /*9320*/  LOP3.LUT R34, R3, 0x30, R6, 0x78, !PT ;  /* 0x0000003003227812 */ /* 0x000fe400078e7806 */
[----:B------:R-:W-:Y:S02]  /*9330*/  LOP3.LUT R32, R0, 0x30, R7, 0x78, !PT ;  /* 0x0000003000207812 */ /* 0x000fe400078e7807 */
[----:B------:R-:W-:Y:S01]  /*9340*/  F2FP.F16.F32.PACK_AB R4, R13, R12 ;  /* 0x0000000c0d04723e */ /* 0x000fe200000000ff */
[----:B------:R1:W-:Y:S01]  /*9350*/  ST.E.128 desc[UR44][R34.64], R8 ;  /* 0x0000000822007985 */ /* 0x0003e2000c101d2c */
[----:B------:R-:W-:Y:S02]  /*9360*/  F2FP.F16.F32.PACK_AB R5, R15, R14 ;  /* 0x0000000e0f05723e */ /* 0x000fe400000000ff */
[----:B------:R-:W-:Y:S02]  /*9370*/  F2FP.F16.F32.PACK_AB R6, R17, R16 ;  /* 0x000000101106723e */ /* 0x000fe400000000ff */
[----:B------:R-:W-:-:S05]  /*9380*/  F2FP.F16.F32.PACK_AB R7, R19, R18 ;  /* 0x000000121307723e */ /* 0x000fca00000000ff */
[----:B------:R1:W-:Y:S01]  /*9390*/  ST.E.128 desc[UR44][R32.64], R4 ;  /* 0x0000000420007985 */ /* 0x0003e2000c101d2c */
[----:B------:R-:W-:Y:S01]  /*93a0*/  @!PT LDS RZ, [RZ] ;  /* 0x00000000fffff984 */ /* 0x000fe20000000800 */
[----:B------:R-:W-:Y:S01]  /*93b0*/  @!PT LDS RZ, [RZ] ;  /* 0x00000000fffff984 */ /* 0x000fe20000000800 */
[----:B------:R-:W-:Y:S01]  /*93c0*/  @!PT LDS RZ, [RZ] ;  /* 0x00000000fffff984 */ /* 0x000fe20000000800 */
[----:B------:R-:W-:Y:S01]  /*93d0*/  @!PT LDS RZ, [RZ] ;  /* 0x00000000fffff984 */ /* 0x000fe20000000800 */
[----:B------:R2:W-:Y:S06]  /*93e0*/  MEMBAR.ALL.CTA ;  /* 0x0000000000007992 */ /* 0x0005ec0000008000 */
[----:B--2---:R-:W2:Y:S01]  /*93f0*/  FENCE.VIEW.ASYNC.S ;  /* 0x00000000000073c6 */ /* 0x004ea20000000000 */
[----:B------:R-:W-:Y:S05]  /*9400*/  BRA.U !UP0, `(.L_x_204) ;  /* 0x0000000508347547 */ /* 0x000fea000b800000 */
[C---:B------:R-:W-:Y:S01]  /*9410*/  FSETP.GEU.AND P0, PT, R22.reuse, 1.175494350822287508e-38, PT ;  /* 0x008000001600780b */ /* 0x040fe20003f0e000 */
[----:B-1----:R-:W1:Y:S01]  /*9420*/  LDC R4, c[0x0][0x904] ;  /* 0x00024100ff047b82 */ /* 0x002e620000000800 */
[----:B------:R-:W-:Y:S01]  /*9430*/  MOV R3, 0x3e055027 ;  /* 0x3e05502700037802 */ /* 0x000fe20000000f00 */
[----:B------:R-:W3:Y:S01]  /*9440*/  LDCU.64 UR4, c[0x0][0x908] ;  /* 0x00012100ff0477ac */ /* 0x000ee20008000a00 */
[----:B------:R-:W-:Y:S01]  /*9450*/  FSEL R8, RZ, -23, P0 ;  /* 0xc1b80000ff087808 */ /* 0x000fe20000000000 */
[----:B------:R-:W-:Y:S08]  /*9460*/  BSSY.RECONVERGENT B0, `(.L_x_204) ;  /* 0x0000047000007945 */ /* 0x000ff00003800200 */
[----:B------:R-:W-:-:S05]  /*9470*/  @!P0 FMUL R22, R22, 8388608 ;  /* 0x4b00000016168820 */ /* 0x000fca0000400000 */
[C---:B------:R-:W-:Y:S02]  /*9480*/  IADD3 R5, PT, PT, R22.reuse, -0x3f2aaaab, RZ ;  /* 0xc0d5555516057810 */ /* 0x040fe40007ffe0ff */
[----:B------:R-:W-:Y:S01]  /*9490*/  ISETP.GT.U32.AND P1, PT, R22, 0x7f7fffff, PT ;  /* 0x7f7fffff1600780c */ /* 0x000fe20003f24070 */
[----:B---3--:R-:W-:Y:S01]  /*94a0*/  IMAD.HI.U32 R0, R45, UR4, RZ ;  /* 0x000000042d007c27 */ /* 0x008fe2000f8e00ff */
[----:B------:R-:W-:Y:S01]  /*94b0*/  LOP3.LUT R5, R5, 0xff800000, RZ, 0xc0, !PT ;  /* 0xff80000005057812 */ /* 0x000fe200078ec0ff */
[----:B------:R-:W3:Y:S01]  /*94c0*/  LDCU UR4, c[0x0][0x380] ;  /* 0x00007000ff0477ac */ /* 0x000ee20008000800 */
[----:B-1----:R-:W-:Y:S02]  /*94d0*/  ISETP.NE.AND P0, PT, R4, 0x1, PT ;  /* 0x000000010400780c */ /* 0x002fe40003f05270 */
[-C--:B------:R-:W-:Y:S02]  /*94e0*/  IADD3 R6, PT, PT, R22, -R5.reuse, RZ ;  /* 0x8000000516067210 */ /* 0x080fe40007ffe0ff */
[----:B------:R-:W-:Y:S01]  /*94f0*/  SHF.R.U32.HI R0, RZ, UR5, R0 ;  /* 0x00000005ff007c19 */ /* 0x000fe20008011600 */
[----:B------:R-:W1:Y:S01]  /*9500*/  LDCU UR5, c[0x0][0x700] ;  /* 0x0000e000ff0577ac */ /* 0x000e620008000800 */
[----:B------:R-:W-:Y:S01]  /*9510*/  I2FP.F32.S32 R5, R5 ;  /* 0x0000000500057245 */ /* 0x000fe20000201400 */
[----:B------:R-:W-:Y:S01]  /*9520*/  FADD R6, R6, -1 ;  /* 0xbf80000006067421 */ /* 0x000fe20000000000 */
[----:B------:R-:W-:-:S03]  /*9530*/  SEL R0, R45, R0, !P0 ;  /* 0x000000002d007207 */ /* 0x000fc60004000000 */
[----:B------:R-:W-:Y:S01]  /*9540*/  FFMA R3, R6, -R3, 0.14084610342979431152 ;  /* 0x3e1039f606037423 */ /* 0x000fe20000000803 */
[----:B------:R-:W-:Y:S01]  /*9550*/  IADD3 R0, PT, PT, -R0, RZ, RZ ;  /* 0x000000ff00007210 */ /* 0x000fe20007ffe1ff */
[----:B------:R-:W-:Y:S02]  /*9560*/  FFMA R5, R5, 1.1920928955078125e-07, R8 ;  /* 0x3400000005057823 */ /* 0x000fe40000000008 */
[----:B------:R-:W-:Y:S02]  /*9570*/  FFMA R3, R6, R3, -0.12148627638816833496 ;  /* 0xbdf8cdcc06037423 */ /* 0x000fe40000000003 */
[----:B------:R-:W-:Y:S02]  /*9580*/  IMAD R7, R4, R0, R45 ;  /* 0x0000000004077224 */ /* 0x000fe400078e022d */
[----:B------:R-:W-:-:S04]  /*9590*/  FFMA R3, R6, R3, 0.13980610668659210205 ;  /* 0x3e0f295506037423 */ /* 0x000fc80000000003 */
[----:B------:R-:W-:-:S04]  /*95a0*/  FFMA R3, R6, R3, -0.16684235632419586182 ;  /* 0xbe2ad8b906037423 */ /* 0x000fc80000000003 */
[----:B------:R-:W-:-:S04]  /*95b0*/  FFMA R3, R6, R3, 0.20012299716472625732 ;  /* 0x3e4ced0b06037423 */ /* 0x000fc80000000003 */
[----:B------:R-:W-:-:S04]  /*95c0*/  FFMA R3, R6, R3, -0.24999669194221496582 ;  /* 0xbe7fff2206037423 */ /* 0x000fc80000000003 */
[----:B------:R-:W-:-:S04]  /*95d0*/  FFMA R3, R6, R3, 0.33333182334899902344 ;  /* 0x3eaaaa7806037423 */ /* 0x000fc80000000003 */
[----:B------:R-:W-:-:S04]  /*95e0*/  FFMA R3, R6, R3, -0.5 ;  /* 0xbf00000006037423 */ /* 0x000fc80000000003 */
[----:B------:R-:W-:-:S04]  /*95f0*/  FMUL R3, R6, R3 ;  /* 0x0000000306037220 */ /* 0x000fc80000400000 */
[----:B------:R-:W-:Y:S01]  /*9600*/  FFMA R6, R6, R3, R6 ;  /* 0x0000000306067223 */ /* 0x000fe20000000006 */
[----:B------:R-:W-:-:S03]  /*9610*/  MOV R3, 0x7f800000 ;  /* 0x7f80000000037802 */ /* 0x000fc60000000f00 */
[----:B------:R-:W-:Y:S02]  /*9620*/  FFMA R5, R5, 0.69314718246459960938, R6 ;  /* 0x3f31721805057823 */ /* 0x000fe40000000006 */
[C---:B------:R-:W-:Y:S01]  /*9630*/  @P1 FFMA R5, R22.reuse, R3, +INF ;  /* 0x7f80000016051423 */ /* 0x040fe20000000003 */
[----:B------:R-:W-:Y:S02]  /*9640*/  LEA R3, R7, R44, 0x8 ;  /* 0x0000002c07037211 */ /* 0x000fe400078e40ff */
[----:B------:R-:W-:Y:S02]  /*9650*/  FSETP.NEU.AND P1, PT, R22, RZ, PT ;  /* 0x000000ff1600720b */ /* 0x000fe40003f2d000 */
[----:B---3--:R-:W-:Y:S02]  /*9660*/  ISETP.GE.AND P0, PT, R3, UR4, PT ;  /* 0x0000000403007c0c */ /* 0x008fe4000bf06270 */
[----:B------:R-:W-:-:S05]  /*9670*/  FSEL R0, R5, -INF , P1 ;  /* 0xff80000005007808 */ /* 0x000fca0000800000 */
[----:B-1----:R-:W-:-:S06]  /*9680*/  FFMA R23, R23, UR5, R0 ;  /* 0x0000000517177c23 */ /* 0x002fcc0008000000 */
[----:B------:R-:W-:Y:S05]  /*9690*/  @P0 BRA `(.L_x_205) ;  /* 0x00000000008c0947 */ /* 0x000fea0003800000 */
[----:B------:R-:W1:Y:S01]  /*96a0*/  LDC R7, c[0x0][0x38c] ;  /* 0x0000e300ff077b82 */ /* 0x000e620000000800 */
[----:B------:R-:W3:Y:S01]  /*96b0*/  LDCU UR6, c[0x0][0x890] ;  /* 0x00011200ff0677ac */ /* 0x000ee20008000800 */
[----:B------:R-:W4:Y:S01]  /*96c0*/  LDCU.64 UR4, c[0x0][0x888] ;  /* 0x00011100ff0477ac */ /* 0x000f220008000a00 */
[----:B---3--:R-:W-:Y:S01]  /*96d0*/  IMAD R3, R40, UR6, R3 ;  /* 0x0000000628037c24 */ /* 0x008fe2000f8e0203 */
[----:B-1----:R-:W-:-:S04]  /*96e0*/  IABS R5, R7 ;  /* 0x0000000700057213 */ /* 0x002fc80000000000 */
[----:B------:R-:W1:Y:S08]  /*96f0*/  I2F.RP R10, R5 ;  /* 0x00000005000a7306 */ /* 0x000e700000209400 */
[----:B-1----:R-:W1:Y:S02]  /*9700*/  MUFU.RCP R8, R10 ;  /* 0x0000000a00087308 */ /* 0x002e640000001000 */
[----:B-1----:R-:W-:-:S06]  /*9710*/  IADD3 R8, PT, PT, R8, 0xffffffe, RZ ;  /* 0x0ffffffe08087810 */ /* 0x002fcc0007ffe0ff */
[----:B------:R1:W3:Y:S02]  /*9720*/  F2I.FTZ.U32.TRUNC.NTZ R9, R8 ;  /* 0x0000000800097305 */ /* 0x0002e4000021f000 */
[----:B-1----:R-:W-:Y:S02]  /*9730*/  HFMA2 R8, -RZ, RZ, 0, 0 ;  /* 0x00000000ff087431 */ /* 0x002fe400000001ff */
[----:B---3--:R-:W-:-:S04]  /*9740*/  IMAD.MOV R0, RZ, RZ, -R9 ;  /* 0x000000ffff007224 */ /* 0x008fc800078e0a09 */
[----:B------:R-:W-:Y:S01]  /*9750*/  IMAD R4, R0, R5, RZ ;  /* 0x0000000500047224 */ /* 0x000fe200078e02ff */
[----:B------:R-:W-:-:S03]  /*9760*/  IABS R0, R2 ;  /* 0x0000000200007213 */ /* 0x000fc60000000000 */
[----:B------:R-:W-:-:S04]  /*9770*/  IMAD.HI.U32 R9, R9, R4, R8 ;  /* 0x0000000409097227 */ /* 0x000fc800078e0008 */
[----:B------:R-:W-:-:S04]  /*9780*/  IMAD.MOV.U32 R6, RZ, RZ, R0 ;  /* 0x000000ffff067224 */ /* 0x000fc800078e0000 */
[----:B------:R-:W-:Y:S02]  /*9790*/  IMAD.HI.U32 R4, R9, R6, RZ ;  /* 0x0000000609047227 */ /* 0x000fe400078e00ff */
[----:B------:R-:W1:Y:S03]  /*97a0*/  LDC.64 R8, c[0x0][0x880] ;  /* 0x00022000ff087b82 */ /* 0x000e660000000a00 */
[----:B------:R-:W-:-:S05]  /*97b0*/  IADD3 R0, PT, PT, -R4, RZ, RZ ;  /* 0x000000ff04007210 */ /* 0x000fca0007ffe1ff */
[----:B------:R-:W-:-:S05]  /*97c0*/  IMAD R0, R5, R0, R6 ;  /* 0x0000000005007224 */ /* 0x000fca00078e0206 */
[----:B------:R-:W-:-:S13]  /*97d0*/  ISETP.GT.U32.AND P0, PT, R5, R0, PT ;  /* 0x000000000500720c */ /* 0x000fda0003f04070 */
[----:B------:R-:W-:Y:S01]  /*97e0*/  @!P0 IMAD.IADD R0, R0, 0x1, -R5 ;  /* 0x0000000100008824 */ /* 0x000fe200078e0a05 */
[----:B------:R-:W-:Y:S02]  /*97f0*/  @!P0 IADD3 R4, PT, PT, R4, 0x1, RZ ;  /* 0x0000000104048810 */ /* 0x000fe40007ffe0ff */
[----:B------:R-:W-:Y:S02]  /*9800*/  ISETP.NE.AND P0, PT, R7, RZ, PT ;  /* 0x000000ff0700720c */ /* 0x000fe40003f05270 */
[----:B------:R-:W-:Y:S02]  /*9810*/  ISETP.GE.U32.AND P2, PT, R0, R5, PT ;  /* 0x000000050000720c */ /* 0x000fe40003f46070 */
[----:B------:R-:W-:-:S04]  /*9820*/  LOP3.LUT R0, R2, R7, RZ, 0x3c, !PT ;  /* 0x0000000702007212 */ /* 0x000fc800078e3cff */
[----:B------:R-:W-:-:S07]  /*9830*/  ISETP.GE.AND P1, PT, R0, RZ, PT ;  /* 0x000000ff0000720c */ /* 0x000fce0003f26270 */
[----:B------:R-:W-:-:S06]  /*9840*/  @P2 VIADD R4, R4, 0x1 ;  /* 0x0000000104042836 */ /* 0x000fcc0000000000 */
[----:B------:R-:W-:Y:S02]  /*9850*/  @!P1 IADD3 R4, PT, PT, -R4, RZ, RZ ;  /* 0x000000ff04049210 */ /* 0x000fe40007ffe1ff */
[----:B------:R-:W-:-:S04]  /*9860*/  @!P0 LOP3.LUT R4, RZ, R7, RZ, 0x33, !PT ;  /* 0x00000007ff048212 */ /* 0x000fc800078e33ff */
[C---:B------:R-:W-:Y:S01]  /*9870*/  IADD3 R0, PT, PT, -R4.reuse, RZ, RZ ;  /* 0x000000ff04007210 */ /* 0x040fe20007ffe1ff */
[----:B----4-:R-:W-:-:S04]  /*9880*/  IMAD R3, R4, UR5, R3 ;  /* 0x0000000504037c24 */ /* 0x010fc8000f8e0203 */
[----:B------:R-:W-:-:S04]  /*9890*/  IMAD R0, R7, R0, R2 ;  /* 0x0000000007007224 */ /* 0x000fc800078e0202 */
[----:B------:R-:W-:-:S04]  /*98a0*/  IMAD R3, R0, UR4, R3 ;  /* 0x0000000400037c24 */ /* 0x000fc8000f8e0203 */
[----:B-1----:R-:W-:-:S05]  /*98b0*/  IMAD.WIDE R8, R3, 0x4, R8 ;  /* 0x0000000403087825 */ /* 0x002fca00078e0208 */
[----:B------:R1:W-:Y:S02]  /*98c0*/  STG.E desc[UR44][R8.64], R23 ;  /* 0x0000001708007986 */ /* 0x0003e4000c10192c */
.L_x_205:
[----:B------:R-:W-:Y:S05]  /*98d0*/  BSYNC.RECONVERGENT B0 ;  /* 0x0000000000007941 */ /* 0x000fea0003800200 */
.L_x_204:
[----:B------:R-:W-:Y:S01]  /*98e0*/  UISETP.NE.AND UP0, UPT, UR41, URZ, UPT ;  /* 0x000000ff2900728c */ /* 0x000fe2000bf05270 */
[----:B------:R-:W-:-:S08]  /*98f0*/  NOP ;  /* 0x0000000000007918 */ /* 0x000fd00000000000 */
[----:B------:R-:W-:Y:S05]  /*9900*/  BRA.U UP0, `(.L_x_206) ;  /* 0x0000000100087547 */ /* 0x000fea000b800000 */
[----:B------:R-:W-:Y:S05]  /*9910*/  BPT.TRAP 0x1 ;  /* 0x000000040000795c */ /* 0x000fea0000300000 */
[----:B------:R-:W-:Y:S05]  /*9920*/  BPT.TRAP 0x1 ;  /* 0x000000040000795c */ /* 0x000fea0000300000 */
.L_x_206:
[----:B------:R-:W-:Y:S01]  /*9930*/  IADD3 R3, PT, PT, R47, 0xe0a0, RZ ;  /* 0x0000e0a02f037810 */ /* 0x000fe20007ffe0ff */
[----:B------:R-:W-:-:S03]  /*9940*/  UISETP.NE.AND UP0, UPT, UR41, URZ, UPT ;  /* 0x000000ff2900728c */ /* 0x000fc6000bf05270 */
[----:B------:R-:W-:-:S04]  /*9950*/  PRMT R0, R48, 0x654, R3 ;  /* 0x0000065430007816 */ /* 0x000fc80000000003 */
[----:B--2---:R2:W-:Y:S02]  /*9960*/  SYNCS.ARRIVE.TRANS64.RED.A1T0 RZ, [R0+URZ], RZ ;  /* 0x000000ff00ff79a7 */ /* 0x0045e400081004ff */
[----:B------:R-:W-:Y:S05]  /*9970*/  BRA.U UP0, `(.L_x_207) ;  /* 0x0000000100047547 */ /* 0x000fea000b800000 */
[----:B------:R-:W-:Y:S05]  /*9980*/  BPT.TRAP 0x1 ;  /* 0x000000040000795c */ /* 0x000fea0000300000 */
.L_x_207:
[----:B------:R3:W-:Y:S01]  /*9990*/  SYNCS.ARRIVE.TRANS64.A1T0 RZ, [R47+URZ+0xe0b0], RZ ;  /* 0x00e0b0ff2fff79a7 */ /* 0x0007e200081000ff */
[----:B------:R-:W-:-:S09]  /*99a0*/  UISETP.NE.AND UP0, UPT, UR39, URZ, UPT ;  /* 0x000000ff2700728c */ /* 0x000fd2000bf05270 */
[----:B------:R-:W-:Y:S05]  /*99b0*/  BRA.U !UP0, `(.L_x_208) ;  /* 0x0000000108047547 */ /* 0x000fea000b800000 */
[----:B------:R-:W-:Y:S05]  /*99c0*/  BPT.TRAP 0x1 ;  /* 0x000000040000795c */ /* 0x000fea0000300000 */
.L_x_208:
[----:B------:R-:W-:Y:S01]  /*99d0*/  ULOP3.LUT UR4, UR42, 0x1, URZ, 0x3c, !UPT ;  /* 0x000000012a047892 */ /* 0x000fe2000f8e3cff */
[----:B--2---:R-:W-:-:S05]  /*99e0*/  LOP3.LUT R0, R27, 0x80, RZ, 0xfc, !PT ;  /* 0x000000801b007812 */ /* 0x004fca00078efcff */
[----:B-1----:R-:W-:-:S05]  /*99f0*/  IMAD.U32 R4, RZ, RZ, UR4 ;  /* 0x00000004ff047e24 */ /* 0x002fca000f8e00ff */
[----:B------:R-:W-:-:S04]  /*9a00*/  SHF.L.U32 R4, R4, 0x1f, RZ ;  /* 0x0000001f04047819 */ /* 0x000fc800000006ff */
[----:B------:R-:W1:Y:S02]  /*9a10*/  SYNCS.PHASECHK.TRANS64.TRYWAIT P0, [R47+URZ+0xe080], R4 ;  /* 0x00e080042f0075a7 */ /* 0x000e6400080011ff */
[----:B-1----:R-:W-:Y:S05]  /*9a20*/  @!P0 BRA `(.L_x_209) ;  /* 0x000000f400908947 */ /* 0x002fea0003800000 */
.L_x_425:
[----:B------:R-:W-:Y:S01]  /*9a30*/  R2UR UR4, R0 ;  /* 0x00000000000472ca */ /* 0x000fe200000e0000 */
[----:B------:R-:W-:-:S12]  /*9a40*/  UISETP.NE.AND UP0, UPT, UR39, URZ, UPT ;  /* 0x000000ff2700728c */ /* 0x000fd8000bf05270 */
[----:B------:R-:W2:Y:S02]  /*9a50*/  LDTM.x2 R22, tmem[UR4] ;  /* 0x00000004001679ee */ /* 0x000ea400080c0000 */
[----:B--2---:R-:W-:Y:S05]  /*9a60*/  BRA.U !UP0, `(.L_x_210) ;  /* 0x0000000108047547 */ /* 0x004fea000b800000 */
[----:B------:R-:W-:Y:S05]  /*9a70*/  BPT.TRAP 0x1 ;  /* 0x000000040000795c */ /* 0x000fea0000300000 */
.L_x_210:
[----:B------:R-:W-:Y:S01]  /*9a80*/  PRMT R31, R48, 0x654, R31 ;  /* 0x00000654301f7816 */ /* 0x000fe2000000001f */
[----:B------:R-:W-:-:S03]  /*9a90*/  UISETP.NE.AND UP0, UPT, UR41, URZ, UPT ;  /* 0x000000ff2900728c */ /* 0x000fc6000bf05270 */
[----:B------:R2:W-:Y:S06]  /*9aa0*/  SYNCS.ARRIVE.TRANS64.RED.A1T0 RZ, [R31+URZ], RZ ;  /* 0x000000ff1fff79a7 */ /* 0x0005ec00081004ff */
[----:B------:R-:W-:Y:S05]  /*9ab0*/  BRA.U UP0, `(.L_x_211) ;  /* 0x0000000100047547 */ /* 0x000fea000b800000 */
[----:B------:R-:W-:Y:S05]  /*9ac0*/  BPT.TRAP 0x1 ;  /* 0x000000040000795c */ /* 0x000fea0000300000 */
.L_x_211:
[----:B------:R-:W-:-:S04]  /*9ad0*/  MOV R0, UR43 ;  /* 0x0000002b00007c02 */ /* 0x000fc80008000f00 */
[----:B------:R-:W-:-:S04]  /*9ae0*/  SHF.L.U32 R0, R0, 0x1f, RZ ;  /* 0x0000001f00007819 */ /* 0x000fc800000006ff */
[----:B------:R-:W4:Y:S02]  /*9af0*/  SYNCS.PHASECHK.TRANS64.TRYWAIT P0, [R47+URZ+0xe098], R0 ;  /* 0x00e098002f0075a7 */ /* 0x000f2400080011ff */
[----:B----4-:R-:W-:Y:S05]  /*9b00*/  @!P0 BRA `(.L_x_212) ;  /* 0x000000f4006c8947 */ /* 0x010fea0003800000 */
.L_x_426:
[----:B------:R-:W-:-:S09]  /*9b10*/  UISETP.NE.AND UP0, UPT, UR41, URZ, UPT ;  /* 0x000000ff2900728c */ /* 0x000fd2000bf05270 */
[----:B------:R-:W-:Y:S05]  /*9b20*/  BRA.U UP0, `(.L_x_213) ;  /* 0x0000000100047547 */ /* 0x000fea000b800000 */
[----:B------:R-:W-:Y:S05]  /*9b30*/  BPT.TRAP 0x1 ;  /* 0x000000040000795c */ /* 0x000fea0000300000 */
.L_x_213:
[----:B----4-:R-:W-:Y:S01]  /*9b40*/  SHF.L.U32 R0, R43, 0x1f, RZ ;  /* 0x0000001f2b007819 */ /* 0x010fe200000006ff */
[----:B------:R4:W1:Y:S01]  /*9b50*/  MUFU.RCP R3, R22 ;  /* 0x0000001600037308 */ /* 0x0008620000001000 */
[----:B------:R-:W-:Y:S02]  /*9b60*/  BSSY B0, `(.L_x_214) ;  /* 0x0000003000007945 */ /* 0x000fe40003800000 */
[----:B------:R-:W5:Y:S02]  /*9b70*/  SYNCS.PHASECHK.TRANS64.TRYWAIT P0, [R47+URZ+0xe0c8], R0 ;  /* 0x00e0c8002f0075a7 */ /* 0x000f6400080011ff */
[----:B-1--45:R-:W-:Y:S05]  /*9b80*/  @!P0 BRA `(.L_x_215) ;  /* 0x000000f400608947 */ /* 0x032fea0003800000 */
.L_x_427:
[----:B------:R-:W-:Y:S05]  /*9b90*/  BSYNC B0 ;  /* 0x0000000000007941 */ /* 0x000fea0003800000 */
.L_x_214:
[----:B------:R-:W4:Y:S01]  /*9ba0*/  LDCU UR4, c[0x0][0x708] ;  /* 0x0000e100ff0477ac */ /* 0x000f220008000800 */
[----:B-1----:R-:W-:-:S04]  /*9bb0*/  FFMA R0, -R22, R3, 1 ;  /* 0x3f80000016007423 */ /* 0x002fc80000000103 */
[----:B------:R-:W-:Y:S01]  /*9bc0*/  FFMA R0, R3, R0, R3 ;  /* 0x0000000003007223 */ /* 0x000fe20000000003 */
[----:B----4-:R-:W-:-:S03]  /*9bd0*/  MOV R3, UR4 ;  /* 0x0000000400037c02 */ /* 0x010fc60008000f00 */
[----:B--2---:R-:W-:Y:S01]  /*9be0*/  FFMA R31, R0, UR4, RZ ;  /* 0x00000004001f7c23 */ /* 0x004fe200080000ff */
[----:B------:R-:W1:Y:S03]  /*9bf0*/  FCHK P0, R3, R22 ;  /* 0x0000001603007302 */ /* 0x000e660000000000 */
[----:B------:R-:W-:-:S04]  /*9c00*/  FFMA R4, -R22, R31, UR4 ;  /* 0x0000000416047e23 */ /* 0x000fc8000800011f */
[----:B------:R-:W-:Y:S01]  /*9c10*/  FFMA R31, R0, R4, R31 ;  /* 0x00000004001f7223 */ /* 0x000fe2000000001f */
[----:B-1----:R-:W-:Y:S06]  /*9c20*/  @!P0 BRA `(.L_x_216) ;  /* 0x00000000000c8947 */ /* 0x002fec0003800000 */
[----:B------:R-:W-:Y:S02]  /*9c30*/  MOV R4, 0x9c50 ;  /* 0x00009c5000047802 */ /* 0x000fe40000000f00 */
[----:B---3--:R-:W-:Y:S05]  /*9c40*/  CALL.REL.NOINC `($__internal_3_$__cuda_sm3x_div_rn_noftz_f32_slowpath) ;  /* 0x0000010000387944 */ /* 0x008fea0003c00000 */
[----:B------:R-:W-:-:S07]  /*9c50*/  MOV R31, R32 ;  /* 0x00000020001f7202 */ /* 0x000fce0000000f00 */
.L_x_216:
[----:B------:R-:W-:Y:S01]  /*9c60*/  LOP3.LUT R0, R27, 0x180, RZ, 0xfc, !PT ;  /* 0x000001801b007812 */ /* 0x000fe200078efcff */
[----:B------:R-:W-:Y:S05]  /*9c70*/  WARPSYNC.ALL ;  /* 0x0000000000007948 */ /* 0x000fea0003800000 */
[----:B------:R-:W-:Y:S02]  /*9c80*/  R2UR UR4, R0 ;  /* 0x00000000000472ca */ /* 0x000fe400000e0000 */
[----:B------:R-:W1:Y:S11]  /*9c90*/  S2R R0, SR_SWINHI ;  /* 0x0000000000007919 */ /* 0x000e760000002f00 */
[----:B------:R-:W2:Y:S01]  /*9ca0*/  LDTM.x16 R4, tmem[UR4] ;  /* 0x00000004000479ee */ /* 0x000ea20008240000 */
[----:B------:R-:W-:-:S02]  /*9cb0*/  MOV R32, R47 ;  /* 0x0000002f00207202 */ /* 0x000fc40000000f00 */
[----:B-1----:R-:W-:Y:S01]  /*9cc0*/  MOV R33, R0 ;  /* 0x0000000000217202 */ /* 0x002fe20000000f00 */
[----:B--2---:R-:W-:Y:S02]  /*9cd0*/  FMUL2 R6, R31.F32, R6.F32x2.HI_LO ;  /* 0x000000061f06724a */ /* 0x004fe40000040000 */
[----:B------:R-:W-:-:S04]  /*9ce0*/  IMAD.WIDE.U32 R32, R26, 0x2, R32 ;  /* 0x000000021a207825 */ /* 0x000fc800078e0020 */
[C---:B------:R-:W-:Y:S02]  /*9cf0*/  FMUL2 R20, R31.reuse.F32, R8.F32x2.HI_LO ;  /* 0x000000081f14724a */ /* 0x040fe40000040000 */
[----:B------:R-:W-:Y:S01]  /*9d00*/  FMUL2 R4, R31.F32, R4.F32x2.HI_LO ;  /* 0x000000041f04724a */ /* 0x000fe20000040000 */
[----:B------:R-:W-:Y:S01]  /*9d10*/  F2FP.F16.F32.PACK_AB R9, R7, R6 ;  /* 0x000000060709723e */ /* 0x000fe200000000ff */
[C---:B------:R-:W-:Y:S01]  /*9d20*/  FMUL2 R24, R31.reuse.F32, R10.F32x2.HI_LO ;  /* 0x0000000a1f18724a */ /* 0x040fe20000040000 */
[C---:B------:R-:W-:Y:S01]  /*9d30*/  IADD3 R0, P1, PT, R32.reuse, 0xc010, RZ ;  /* 0x0000c01020007810 */ /* 0x040fe20007f3e0ff */
[C---:B------:R-:W-:Y:S01]  /*9d40*/  FMUL2 R12, R31.reuse.F32, R12.F32x2.HI_LO ;  /* 0x0000000c1f0c724a */ /* 0x040fe20000040000 */
        /* <DEDUP_REMOVED lines=17> */
[----:B------:R-:W-:-:S02]  /*9e60*/  F2FP.F16.F32.PACK_AB R7, R19, R18 ;  /* 0x000000121307723e */ /* 0x000fc400000000ff */
[----:B------:R-:W-:-:S03]  /*9e70*/  ISETP.NE.AND P0, PT, R29, R28, PT ;  /* 0x0000001c1d00720c */ /* 0x000fc60003f05270 */
[----:B------:R1:W-:Y:S10]  /*9e80*/  ST.E.128 desc[UR44][R34.64], R4 ;  /* 0x0000000422007985 */ /* 0x0003f4000c101d2c */
[----:B------:R-:W-:Y:S05]  /*9e90*/  @!P0 BRA `(.L_x_217) ;  /* 0x0000000000408947 */ /* 0x000fea0003800000 */
[----:B------:R-:W-:Y:S01]  /*9ea0*/  MOV R14, 0x8 ;  /* 0x00000008000e7802 */ /* 0x000fe20000000f00 */
[----:B------:R-:W2:Y:S01]  /*9eb0*/  LDCU.64 UR8, c[0x4][0xb0] ;  /* 0x01001600ff0877ac */ /* 0x000ea20008000a00 */
[----:B------:R-:W-:Y:S02]  /*9ec0*/  HFMA2 R12, -RZ, RZ, 0, 5.9604644775390625e-08 ;  /* 0x00000001ff0c7431 */ /* 0x000fe400000001ff */
[----:B-1----:R-:W-:Y:S01]  /*9ed0*/  IMAD.MOV.U32 R8, RZ, RZ, 0x192 ;  /* 0x00000192ff087424 */ /* 0x002fe200078e00ff */
[----:B------:R-:W1:Y:S01]  /*9ee0*/  LDCU.64 UR6, c[0x4][0xb8] ;  /* 0x01001700ff0677ac */ /* 0x000e620008000a00 */
[----:B------:R-:W4:Y:S01]  /*9ef0*/  LDC.64 R14, c[0x4][R14] ;  /* 0x010000000e0e7b82 */ /* 0x000f220000000a00 */
[----:B------:R-:W-:Y:S01]  /*9f00*/  IMAD.MOV.U32 R13, RZ, RZ, RZ ;  /* 0x000000ffff0d7224 */ /* 0x000fe200078e00ff */
[----:B------:R-:W5:Y:S01]  /*9f10*/  LDCU.64 UR4, c[0x4][0x40] ;  /* 0x01000800ff0477ac */ /* 0x000f620008000a00 */
[----:B--2---:R-:W-:Y:S01]  /*9f20*/  IMAD.U32 R4, RZ, RZ, UR8 ;  /* 0x00000008ff047e24 */ /* 0x004fe2000f8e00ff */
[----:B------:R-:W-:Y:S01]  /*9f30*/  MOV R5, UR9 ;  /* 0x0000000900057c02 */ /* 0x000fe20008000f00 */
[----:B-1----:R-:W-:Y:S01]  /*9f40*/  IMAD.U32 R6, RZ, RZ, UR6 ;  /* 0x00000006ff067e24 */ /* 0x002fe2000f8e00ff */
[----:B------:R-:W-:Y:S01]  /*9f50*/  MOV R7, UR7 ;  /* 0x0000000700077c02 */ /* 0x000fe20008000f00 */
[----:B-----5:R-:W-:Y:S01]  /*9f60*/  IMAD.U32 R10, RZ, RZ, UR4 ;  /* 0x00000004ff0a7e24 */ /* 0x020fe2000f8e00ff */
[----:B------:R-:W-:-:S02]  /*9f70*/  MOV R11, UR5 ;  /* 0x00000005000b7c02 */ /* 0x000fc40008000f00 */
[----:B------:R-:W-:-:S07]  /*9f80*/  LEPC R20, `(.L_x_217) ;  /* 0x000000001014794e */ /* 0x000fce0000000000 */
[----:B---34-:R-:W-:Y:S05]  /*9f90*/  CALL.ABS.NOINC R14 ;  /* 0x000000000e007343 */ /* 0x018fea0003c00000 */
.L_x_217:
[----:B------:R-:W2:Y:S01]  /*9fa0*/  LDCU.64 UR4, c[0x0][0x880] ;  /* 0x00011000ff0477ac */ /* 0x000ea20008000a00 */
[----:B------:R-:W4:Y:S01]  /*9fb0*/  S2R R0, SR_SWINHI ;  /* 0x0000000000007919 */ /* 0x000f220000002f00 */
[----:B------:R-:W-:Y:S02]  /*9fc0*/  LOP3.LUT R27, R27, 0x190, RZ, 0xfc, !PT ;  /* 0x000001901b1b7812 */ /* 0x000fe400078efcff */
[----:B--2---:R-:W-:-:S04]  /*9fd0*/  ISETP.NE.U32.AND P0, PT, RZ, UR4, PT ;  /* 0x00000004ff007c0c */ /* 0x004fc8000bf05070 */
[----:B------:R-:W-:Y:S01]  /*9fe0*/  ISETP.NE.AND.EX P0, PT, RZ, UR5, PT, P0 ;  /* 0x00000005ff007c0c */ /* 0x000fe2000bf05300 */
[----:B------:R-:W-:Y:S05]  /*9ff0*/  WARPSYNC.ALL ;  /* 0x0000000000007948 */ /* 0x000fea0003800000 */
[----:B------:R-:W-:Y:S02]  /*a000*/  R2UR UR4, R27 ;  /* 0x000000001b0472ca */ /* 0x000fe400000e0000 */
[----:B------:R-:W-:Y:S02]  /*a010*/  MOV R28, R47 ;  /* 0x0000002f001c7202 */ /* 0x000fe40000000f00 */
[----:B----4-:R-:W-:-:S03]  /*a020*/  MOV R29, R0 ;  /* 0x00000000001d7202 */ /* 0x010fc60000000f00 */
[----:B------:R-:W-:-:S06]  /*a030*/  IMAD.WIDE.U32 R28, R26, 0x2, R28 ;  /* 0x000000021a1c7825 */ /* 0x000fcc00078e001c */
[----:B-1----:R-:W1:Y:S01]  /*a040*/  LDTM.x16 R4, tmem[UR4] ;  /* 0x00000004000479ee */ /* 0x002e620008240000 */
[C---:B------:R-:W-:Y:S02]  /*a050*/  IADD3 R26, P1, PT, R28.reuse, 0xc020, RZ ;  /* 0x0000c0201c1a7810 */ /* 0x040fe40007f3e0ff */
[----:B------:R-:W-:-:S03]  /*a060*/  IADD3 R3, P2, PT, R28, 0xc030, RZ ;  /* 0x0000c0301c037810 */ /* 0x000fc60007f5e0ff */
[--C-:B------:R-:W-:Y:S02]  /*a070*/  IMAD.X R27, RZ, RZ, R29.reuse, P1 ;  /* 0x000000ffff1b7224 */ /* 0x100fe400008e061d */
[----:B------:R-:W-:-:S05]  /*a080*/  IMAD.X R29, RZ, RZ, R29, P2 ;  /* 0x000000ffff1d7224 */ /* 0x000fca00010e061d */
[----:B------:R-:W-:-:S04]  /*a090*/  SHF.R.U64 R0, R3, 0x3, R29 ;  /* 0x0000000303007819 */ /* 0x000fc8000000121d */
[----:B------:R-:W-:Y:S01]  /*a0a0*/  LOP3.LUT R28, R3, 0x30, R0, 0x78, !PT ;  /* 0x00000030031c7812 */ /* 0x000fe200078e7800 */
[C---:B-1----:R-:W-:Y:S01]  /*a0b0*/  FMUL2 R20, R31.reuse.F32, R8.F32x2.HI_LO ;  /* 0x000000081f14724a */ /* 0x042fe20000040000 */
[C---:B------:R-:W-:Y:S01]  /*a0c0*/  SHF.R.U64 R9, R26.reuse, 0x3, R27 ;  /* 0x000000031a097819 */ /* 0x040fe2000000121b */
[C---:B------:R-:W-:Y:S02]  /*a0d0*/  FMUL2 R4, R31.reuse.F32, R4.F32x2.HI_LO ;  /* 0x000000041f04724a */ /* 0x040fe40000040000 */
[C---:B------:R-:W-:Y:S01]  /*a0e0*/  FMUL2 R6, R31.reuse.F32, R6.F32x2.HI_LO ;  /* 0x000000061f06724a */ /* 0x040fe20000040000 */
[----:B------:R-:W-:Y:S01]  /*a0f0*/  LOP3.LUT R26, R26, 0x30, R9, 0x78, !PT ;  /* 0x000000301a1a7812 */ /* 0x000fe200078e7809 */
[----:B------:R-:W-:Y:S01]  /*a100*/  FMUL2 R24, R31.F32, R10.F32x2.HI_LO ;  /* 0x0000000a1f18724a */ /* 0x000fe20000040000 */
[----:B------:R-:W-:Y:S01]  /*a110*/  F2FP.F16.F32.PACK_AB R8, R5, R4 ;  /* 0x000000040508723e */ /* 0x000fe200000000ff */
[----:B------:R-:W-:Y:S01]  /*a120*/  FMUL2 R12, R31.F32, R12.F32x2.HI_LO ;  /* 0x0000000c1f0c724a */ /* 0x000fe20000040000 */
[----:B------:R-:W-:Y:S01]  /*a130*/  F2FP.F16.F32.PACK_AB R9, R7, R6 ;  /* 0x000000060709723e */ /* 0x000fe200000000ff */
[----:B------:R-:W-:Y:S01]  /*a140*/  FMUL2 R14, R31.F32, R14.F32x2.HI_LO ;  /* 0x0000000e1f0e724a */ /* 0x000fe20000040000 */
[----:B------:R-:W-:Y:S01]  /*a150*/  F2FP.F16.F32.PACK_AB R10, R21, R20 ;  /* 0x00000014150a723e */ /* 0x000fe200000000ff */
[----:B------:R-:W-:Y:S01]  /*a160*/  FMUL2 R16, R31.F32, R16.F32x2.HI_LO ;  /* 0x000000101f10724a */ /* 0x000fe20000040000 */
[----:B------:R-:W-:Y:S01]  /*a170*/  F2FP.F16.F32.PACK_AB R11, R25, R24 ;  /* 0x00000018190b723e */ /* 0x000fe200000000ff */
[----:B------:R-:W-:Y:S01]  /*a180*/  FMUL2 R18, R31.F32, R18.F32x2.HI_LO ;  /* 0x000000121f12724a */ /* 0x000fe20000040000 */
[----:B------:R-:W-:-:S02]  /*a190*/  F2FP.F16.F32.PACK_AB R4, R13, R12 ;  /* 0x0000000c0d04723e */ /* 0x000fc400000000ff */
[----:B------:R-:W-:Y:S01]  /*a1a0*/  F2FP.F16.F32.PACK_AB R5, R15, R14 ;  /* 0x0000000e0f05723e */ /* 0x000fe200000000ff */
[----:B------:R1:W-:Y:S01]  /*a1b0*/  ST.E.128 desc[UR44][R26.64], R8 ;  /* 0x000000081a007985 */ /* 0x0003e2000c101d2c */
        /* <DEDUP_REMOVED lines=9> */
[----:B------:R-:W-:Y:S05]  /*a250*/  @!P0 BRA `(.L_x_218) ;  /* 0x0000000400388947 */ /* 0x000fea0003800000 */
[C---:B------:R-:W-:Y:S01]  /*a260*/  FSETP.GEU.AND P1, PT, R22.reuse, 1.175494350822287508e-38, PT ;  /* 0x008000001600780b */ /* 0x040fe20003f2e000 */
[----:B------:R-:W4:Y:S01]  /*a270*/  LDC R3, c[0x0][0x904] ;  /* 0x00024100ff037b82 */ /* 0x000f220000000800 */
[----:B------:R-:W-:Y:S01]  /*a280*/  MOV R0, 0x3e055027 ;  /* 0x3e05502700007802 */ /* 0x000fe20000000f00 */
[----:B------:R-:W5:Y:S01]  /*a290*/  LDCU.64 UR4, c[0x0][0x908] ;  /* 0x00012100ff0477ac */ /* 0x000f620008000a00 */
[----:B-1----:R-:W-:Y:S01]  /*a2a0*/  FSEL R7, RZ, -23, P1 ;  /* 0xc1b80000ff077808 */ /* 0x002fe20000800000 */
[----:B------:R-:W-:Y:S08]  /*a2b0*/  BSSY.RECONVERGENT B0, `(.L_x_218) ;  /* 0x0000048000007945 */ /* 0x000ff00003800200 */
[----:B------:R-:W-:-:S05]  /*a2c0*/  @!P1 FMUL R22, R22, 8388608 ;  /* 0x4b00000016169820 */ /* 0x000fca0000400000 */
[C---:B------:R-:W-:Y:S02]  /*a2d0*/  IADD3 R9, PT, PT, R22.reuse, -0x3f2aaaab, RZ ;  /* 0xc0d5555516097810 */ /* 0x040fe40007ffe0ff */
[C---:B------:R-:W-:Y:S02]  /*a2e0*/  FSETP.NEU.AND P1, PT, R22.reuse, RZ, PT ;  /* 0x000000ff1600720b */ /* 0x040fe40003f2d000 */
[----:B------:R-:W-:Y:S02]  /*a2f0*/  LOP3.LUT R9, R9, 0xff800000, RZ, 0xc0, !PT ;  /* 0xff80000009097812 */ /* 0x000fe400078ec0ff */
[----:B----4-:R-:W-:Y:S02]  /*a300*/  ISETP.NE.AND P0, PT, R3, 0x1, PT ;  /* 0x000000010300780c */ /* 0x010fe40003f05270 */
[-C--:B------:R-:W-:Y:S02]  /*a310*/  IADD3 R5, PT, PT, R22, -R9.reuse, RZ ;  /* 0x8000000916057210 */ /* 0x080fe40007ffe0ff */
[----:B------:R-:W-:-:S03]  /*a320*/  I2FP.F32.S32 R6, R9 ;  /* 0x0000000900067245 */ /* 0x000fc60000201400 */
[----:B------:R-:W-:Y:S02]  /*a330*/  FADD R5, R5, -1 ;  /* 0xbf80000005057421 */ /* 0x000fe40000000000 */
[----:B------:R-:W-:Y:S02]  /*a340*/  FFMA R6, R6, 1.1920928955078125e-07, R7 ;  /* 0x3400000006067823 */ /* 0x000fe40000000007 */
[----:B------:R-:W-:-:S04]  /*a350*/  FFMA R0, R5, -R0, 0.14084610342979431152 ;  /* 0x3e1039f605007423 */ /* 0x000fc80000000800 */
[----:B------:R-:W-:Y:S01]  /*a360*/  FFMA R4, R5, R0, -0.12148627638816833496 ;  /* 0xbdf8cdcc05047423 */ /* 0x000fe20000000000 */
[----:B-----5:R-:W-:Y:S01]  /*a370*/  IMAD.HI.U32 R0, R45, UR4, RZ ;  /* 0x000000042d007c27 */ /* 0x020fe2000f8e00ff */
[----:B------:R-:W1:Y:S03]  /*a380*/  LDCU UR4, c[0x0][0x380] ;  /* 0x00007000ff0477ac */ /* 0x000e660008000800 */
[C---:B------:R-:W-:Y:S01]  /*a390*/  FFMA R4, R5.reuse, R4, 0.13980610668659210205 ;  /* 0x3e0f295505047423 */ /* 0x040fe20000000004 */
[----:B------:R-:W-:Y:S01]  /*a3a0*/  SHF.R.U32.HI R0, RZ, UR5, R0 ;  /* 0x00000005ff007c19 */ /* 0x000fe20008011600 */
[----:B------:R-:W4:Y:S02]  /*a3b0*/  LDCU UR5, c[0x0][0x700] ;  /* 0x0000e000ff0577ac */ /* 0x000f240008000800 */
[----:B------:R-:W-:Y:S01]  /*a3c0*/  FFMA R4, R5, R4, -0.16684235632419586182 ;  /* 0xbe2ad8b905047423 */ /* 0x000fe20000000004 */
[----:B------:R-:W-:-:S03]  /*a3d0*/  SEL R0, R45, R0, !P0 ;  /* 0x000000002d007207 */ /* 0x000fc60004000000 */
[C---:B------:R-:W-:Y:S01]  /*a3e0*/  FFMA R4, R5.reuse, R4, 0.20012299716472625732 ;  /* 0x3e4ced0b05047423 */ /* 0x040fe20000000004 */
[----:B------:R-:W-:Y:S02]  /*a3f0*/  ISETP.GT.U32.AND P0, PT, R22, 0x7f7fffff, PT ;  /* 0x7f7fffff1600780c */ /* 0x000fe40003f04070 */
[----:B------:R-:W-:Y:S01]  /*a400*/  IADD3 R0, PT, PT, -R0, RZ, RZ ;  /* 0x000000ff00007210 */ /* 0x000fe20007ffe1ff */
[----:B------:R-:W-:-:S04]  /*a410*/  FFMA R4, R5, R4, -0.24999669194221496582 ;  /* 0xbe7fff2205047423 */ /* 0x000fc80000000004 */
[----:B------:R-:W-:Y:S01]  /*a420*/  FFMA R4, R5, R4, 0.33333182334899902344 ;  /* 0x3eaaaa7805047423 */ /* 0x000fe20000000004 */
[----:B------:R-:W-:Y:S01]  /*a430*/  IMAD R7, R3, R0, R45 ;  /* 0x0000000003077224 */ /* 0x000fe200078e022d */
[----:B------:R-:W-:Y:S02]  /*a440*/  MOV R3, 0x7f800000 ;  /* 0x7f80000000037802 */ /* 0x000fe40000000f00 */
[----:B------:R-:W-:Y:S02]  /*a450*/  FFMA R4, R5, R4, -0.5 ;  /* 0xbf00000005047423 */ /* 0x000fe40000000004 */
[----:B------:R-:W-:Y:S02]  /*a460*/  LEA R7, R7, R44, 0x8 ;  /* 0x0000002c07077211 */ /* 0x000fe400078e40ff */
[----:B------:R-:W-:-:S04]  /*a470*/  FMUL R4, R5, R4 ;  /* 0x0000000405047220 */ /* 0x000fc80000400000 */
[----:B------:R-:W-:-:S04]  /*a480*/  FFMA R5, R5, R4, R5 ;  /* 0x0000000405057223 */ /* 0x000fc80000000005 */
[----:B------:R-:W-:Y:S01]  /*a490*/  FFMA R5, R6, 0.69314718246459960938, R5 ;  /* 0x3f31721806057823 */ /* 0x000fe20000000005 */
[----:B------:R-:W-:Y:S01]  /*a4a0*/  @P0 FFMA R5, R22, R3, +INF ;  /* 0x7f80000016050423 */ /* 0x000fe20000000003 */
[----:B------:R-:W-:-:S04]  /*a4b0*/  IADD3 R3, PT, PT, R7, 0x80, RZ ;  /* 0x0000008007037810 */ /* 0x000fc80007ffe0ff */
[----:B-1----:R-:W-:Y:S02]  /*a4c0*/  ISETP.GE.AND P0, PT, R3, UR4, PT ;  /* 0x0000000403007c0c */ /* 0x002fe4000bf06270 */
[----:B------:R-:W-:-:S05]  /*a4d0*/  FSEL R0, R5, -INF , P1 ;  /* 0xff80000005007808 */ /* 0x000fca0000800000 */
[----:B----4-:R-:W-:-:S06]  /*a4e0*/  FFMA R23, R23, UR5, R0 ;  /* 0x0000000517177c23 */ /* 0x010fcc0008000000 */
[----:B------:R-:W-:Y:S05]  /*a4f0*/  @P0 BRA `(.L_x_219) ;  /* 0x00000000008c0947 */ /* 0x000fea0003800000 */
[----:B------:R-:W1:Y:S01]  /*a500*/  LDC R7, c[0x0][0x38c] ;  /* 0x0000e300ff077b82 */ /* 0x000e620000000800 */
[----:B------:R-:W4:Y:S01]  /*a510*/  LDCU UR6, c[0x0][0x890] ;  /* 0x00011200ff0677ac */ /* 0x000f220008000800 */
[----:B------:R-:W5:Y:S01]  /*a520*/  LDCU.64 UR4, c[0x0][0x888] ;  /* 0x00011100ff0477ac */ /* 0x000f620008000a00 */
[----:B----4-:R-:W-:Y:S01]  /*a530*/  IMAD R3, R40, UR6, R3 ;  /* 0x0000000628037c24 */ /* 0x010fe2000f8e0203 */
[----:B-1----:R-:W-:-:S04]  /*a540*/  IABS R5, R7 ;  /* 0x0000000700057213 */ /* 0x002fc80000000000 */
[----:B------:R-:W1:Y:S08]  /*a550*/  I2F.RP R10, R5 ;  /* 0x00000005000a7306 */ /* 0x000e700000209400 */
[----:B-1----:R-:W1:Y:S02]  /*a560*/  MUFU.RCP R8, R10 ;  /* 0x0000000a00087308 */ /* 0x002e640000001000 */
[----:B-1----:R-:W-:-:S06]  /*a570*/  IADD3 R8, PT, PT, R8, 0xffffffe, RZ ;  /* 0x0ffffffe08087810 */ /* 0x002fcc0007ffe0ff */
[----:B------:R1:W4:Y:S02]  /*a580*/  F2I.FTZ.U32.TRUNC.NTZ R9, R8 ;  /* 0x0000000800097305 */ /* 0x000324000021f000 */
[----:B-1----:R-:W-:Y:S02]  /*a590*/  HFMA2 R8, -RZ, RZ, 0, 0 ;  /* 0x00000000ff087431 */ /* 0x002fe400000001ff */
[----:B----4-:R-:W-:-:S04]  /*a5a0*/  IMAD.MOV R0, RZ, RZ, -R9 ;  /* 0x000000ffff007224 */ /* 0x010fc800078e0a09 */
        /* <DEDUP_REMOVED lines=19> */
[----:B-----5:R-:W-:-:S04]  /*a6e0*/  IMAD R3, R4, UR5, R3 ;  /* 0x0000000504037c24 */ /* 0x020fc8000f8e0203 */
[----:B------:R-:W-:-:S04]  /*a6f0*/  IMAD R0, R7, R0, R2 ;  /* 0x0000000007007224 */ /* 0x000fc800078e0202 */
[----:B------:R-:W-:-:S04]  /*a700*/  IMAD R3, R0, UR4, R3 ;  /* 0x0000000400037c24 */ /* 0x000fc8000f8e0203 */
[----:B-1----:R-:W-:-:S05]  /*a710*/  IMAD.WIDE R8, R3, 0x4, R8 ;  /* 0x0000000403087825 */ /* 0x002fca00078e0208 */
[----:B------:R1:W-:Y:S02]  /*a720*/  STG.E desc[UR44][R8.64], R23 ;  /* 0x0000001708007986 */ /* 0x0003e4000c10192c */
.L_x_219:
[----:B------:R-:W-:Y:S05]  /*a730*/  BSYNC.RECONVERGENT B0 ;  /* 0x0000000000007941 */ /* 0x000fea0003800200 */
.L_x_218:
[----:B------:R-:W-:Y:S01]  /*a740*/  UISETP.NE.AND UP0, UPT, UR41, URZ, UPT ;  /* 0x000000ff2900728c */ /* 0x000fe2000bf05270 */
[----:B------:R-:W-:-:S08]  /*a750*/  NOP ;  /* 0x0000000000007918 */ /* 0x000fd00000000000 */
[----:B------:R-:W-:Y:S05]  /*a760*/  BRA.U UP0, `(.L_x_220) ;  /* 0x0000000100087547 */ /* 0x000fea000b800000 */
[----:B------:R-:W-:Y:S05]  /*a770*/  BPT.TRAP 0x1 ;  /* 0x000000040000795c */ /* 0x000fea0000300000 */
[----:B------:R-:W-:Y:S05]  /*a780*/  BPT.TRAP 0x1 ;  /* 0x000000040000795c */ /* 0x000fea0000300000 */
.L_x_220:
[----:B------:R-:W-:Y:S01]  /*a790*/  IADD3 R3, PT, PT, R47, 0xe0a8, RZ ;  /* 0x0000e0a82f037810 */ /* 0x000fe20007ffe0ff */
[----:B------:R-:W-:-:S03]  /*a7a0*/  UISETP.NE.AND UP0, UPT, UR41, URZ, UPT ;  /* 0x000000ff2900728c */ /* 0x000fc6000bf05270 */
[----:B------:R-:W-:-:S04]  /*a7b0*/  PRMT R3, R48, 0x654, R3 ;  /* 0x0000065430037816 */ /* 0x000fc80000000003 */
[----:B--2---:R2:W-:Y:S02]  /*a7c0*/  SYNCS.ARRIVE.TRANS64.RED.A1T0 RZ, [R3+URZ], RZ ;  /* 0x000000ff03ff79a7 */ /* 0x0045e400081004ff */
[----:B------:R-:W-:Y:S05]  /*a7d0*/  BRA.U UP0, `(.L_x_221) ;  /* 0x0000000100047547 */ /* 0x000fea000b800000 */
[----:B------:R-:W-:Y:S05]  /*a7e0*/  BPT.TRAP 0x1 ;  /* 0x000000040000795c */ /* 0x000fea0000300000 */
.L_x_221:
[----:B------:R4:W-:Y:S01]  /*a7f0*/  SYNCS.ARRIVE.TRANS64.A1T0 RZ, [R47+URZ+0xe0b8], RZ ;  /* 0x00e0b8ff2fff79a7 */ /* 0x0009e200081000ff */
[----:B------:R-:W-:Y:S01]  /*a800*/  LOP3.LUT R43, R43, 0x1, RZ, 0x3c, !PT ;  /* 0x000000012b2b7812 */ /* 0x000fe200078e3cff */
[----:B------:R-:W-:Y:S01]  /*a810*/  ULOP3.LUT UR43, UR43, 0x1, URZ, 0x3c, !UPT ;  /* 0x000000012b2b7892 */ /* 0x000fe2000f8e3cff */
[----:B------:R-:W-:-:S11]  /*a820*/  IADD3 R22, PT, PT, R49, 0x2, RZ ;  /* 0x0000000231167810 */ /* 0x000fd60007ffe0ff */
.L_x_92:
[----:B------:R-:W-:Y:S05]  /*a830*/  BSYNC B7 ;  /* 0x0000000000077941 */ /* 0x000fea0003800000 */
.L_x_91:
[----:B------:R-:W5:Y:S01]  /*a840*/  LDCU UR4, c[0x0][0x900] ;  /* 0x00012000ff0477ac */ /* 0x000f620008000800 */
[----:B------:R-:W-:-:S04]  /*a850*/  IADD3 R45, PT, PT, R45, UR36, RZ ;  /* 0x000000242d2d7c10 */ /* 0x000fc8000fffe0ff */
[----:B-----5:R-:W-:-:S13]  /*a860*/  ISETP.GE.AND P0, PT, R45, UR4, PT ;  /* 0x000000042d007c0c */ /* 0x020fda000bf06270 */
[----:B------:R-:W-:Y:S05]  /*a870*/  @!P0 BRA `(.L_x_222) ;  /* 0xffffff98009c8947 */ /* 0x000fea000383ffff */
[----:B------:R-:W-:Y:S05]  /*a880*/  BSYNC B8 ;  /* 0x0000000000087941 */ /* 0x000fea0003800000 */
.L_x_90:
[----:B------:R-:W-:Y:S05]  /*a890*/  EXIT ;  /* 0x000000000000794d */ /* 0x000fea0003800000 */
.L_x_27:
[----:B------:R-:W-:-:S08]  /*a8a0*/  NOP ;  /* 0x0000000000007918 */ /* 0x000fd00000000000 */
[----:B------:R-:W1:Y:S02]  /*a8b0*/  USETMAXREG.TRY_ALLOC.CTAPOOL UP0, 0xc0 ;  /* 0x000000c0000079c8 */ /* 0x000e640008000600 */
[----:B-1----:R-:W-:Y:S05]  /*a8c0*/  BRA.U !UP0, `(.L_x_27) ;  /* 0xfffffffd08f47547 */ /* 0x002fea000b83ffff */
[----:B------:R-:W1:Y:S08]  /*a8d0*/  LDC R0, c[0x0][0x900] ;  /* 0x00024000ff007b82 */ /* 0x000e700000000800 */
[----:B------:R-:W2:Y:S01]  /*a8e0*/  S2UR UR38, SR_CgaCtaId ;  /* 0x00000000002679c3 */ /* 0x000ea20000008800 */
[----:B-1----:R-:W-:-:S13]  /*a8f0*/  ISETP.LE.AND P0, PT, R0, UR36, PT ;  /* 0x0000002400007c0c */ /* 0x002fda000bf03270 */
[----:B--2---:R-:W-:Y:S05]  /*a900*/  @P0 EXIT ;  /* 0x000000000000094d */ /* 0x004fea0003800000 */
[----:B------:R-:W-:Y:S02]  /*a910*/  UISETP.NE.AND UP0, UPT, UR50, URZ, UPT ;  /* 0x000000ff3200728c */ /* 0x000fe4000bf05270 */
[----:B------:R-:W-:Y:S01]  /*a920*/  USHF.L.U32 UR41, UR8, 0x3, URZ ;  /* 0x0000000308297899 */ /* 0x000fe200080006ff */
[----:B------:R-:W-:Y:S01]  /*a930*/  UMOV UR40, 0x400 ;  /* 0x0000040000287882 */ /* 0x000fe20000000000 */
[----:B------:R-:W-:Y:S02]  /*a940*/  USEL UR43, UR7, UR6, UP0 ;  /* 0x00000006072b7287 */ /* 0x000fe40008000000 */
[----:B------:R-:W-:Y:S02]  /*a950*/  ULEA UR40, UR38, UR40, 0x18 ;  /* 0x0000002826287291 */ /* 0x000fe4000f8ec0ff */
[----:B------:R-:W-:Y:S02]  /*a960*/  ULOP3.LUT UR9, UR41, 0x8, URZ, 0x3c, !UPT ;  /* 0x0000000829097892 */ /* 0x000fe4000f8e3cff */
[----:B------:R-:W-:-:S02]  /*a970*/  UIADD3 UR41, UPT, UPT, UR41, 0xe0d0, UR40 ;  /* 0x0000e0d029297890 */ /* 0x000fc4000fffe028 */
[----:B------:R-:W-:Y:S02]  /*a980*/  USEL UR42, UR4, UR5, UP0 ;  /* 0x00000005042a7287 */ /* 0x000fe40008000000 */
[----:B------:R-:W-:Y:S02]  /*a990*/  ULOP3.LUT UR43, UR43, 0x1, URZ, 0xc0, !UPT ;  /* 0x000000012b2b7892 */ /* 0x000fe4000f8ec0ff */
[----:B------:R-:W-:Y:S01]  /*a9a0*/  UIADD3 UR40, UPT, UPT, UR9, 0xe0d0, UR40 ;  /* 0x0000e0d009287890 */ /* 0x000fe2000fffe028 */
[----:B------:R-:W-:Y:S01]  /*a9b0*/  UMOV UR48, URZ ;  /* 0x000000ff00307c82 */ /* 0x000fe20008000000 */
[----:B------:R-:W-:Y:S01]  /*a9c0*/  UMOV UR47, 0x1 ;  /* 0x00000001002f7882 */ /* 0x000fe20000000000 */
[----:B------:R-:W-:Y:S01]  /*a9d0*/  UMOV UR46, 0x1 ;  /* 0x00000001002e7882 */ /* 0x000fe20000000000 */
[----:B------:R-:W-:-:S08]  /*a9e0*/  UMOV UR45, URZ ;  /* 0x000000ff002d7c82 */ /* 0x000fd00008000000 */
.L_x_272:
[----:B-1----:R-:W1:Y:S01]  /*a9f0*/  LDCU.64 UR6, c[0x0][0x908] ;  /* 0x00012100ff0677ac */ /* 0x002e620008000a00 */
[----:B--2---:R-:W2:Y:S01]  /*aa00*/  LDCU UR8, c[0x0][0x904] ;  /* 0x00012080ff0877ac */ /* 0x004ea20008000800 */
[----:B---3--:R-:W3:Y:S01]  /*aa10*/  LDCU.64 UR4, c[0x0][0x380] ;  /* 0x00007000ff0477ac */ /* 0x008ee20008000a00 */
[----:B-1----:R-:W-:Y:S02]  /*aa20*/  UIMAD.WIDE.U32 UR10, UR36, UR6, URZ ;  /* 0x00000006240a72a5 */ /* 0x002fe4000f8e00ff */
[----:B--2---:R-:W-:Y:S02]  /*aa30*/  UISETP.NE.AND UP0, UPT, UR8, 0x1, UPT ;  /* 0x000000010800788c */ /* 0x004fe4000bf05270 */
[----:B------:R-:W-:-:S04]  /*aa40*/  USHF.R.U32.HI UR6, URZ, UR7, UR11 ;  /* 0x00000007ff067299 */ /* 0x000fc8000801160b */
[----:B------:R-:W-:Y:S02]  /*aa50*/  USEL UR6, UR36, UR6, !UP0 ;  /* 0x0000000624067287 */ /* 0x000fe4000c000000 */
[----:B---3--:R-:W-:Y:S02]  /*aa60*/  UISETP.NE.AND UP0, UPT, UR5, URZ, UPT ;  /* 0x000000ff0500728c */ /* 0x008fe4000bf05270 */
[----:B------:R-:W-:-:S04]  /*aa70*/  UIADD3 UR6, UPT, UPT, -UR6, URZ, URZ ;  /* 0x000000ff06067290 */ /* 0x000fc8000fffe1ff */
[----:B------:R-:W-:-:S04]  /*aa80*/  UIMAD UR6, UR8, UR6, UR36 ;  /* 0x00000006080672a4 */ /* 0x000fc8000f8e0224 */
[----:B------:R-:W-:-:S04]  /*aa90*/  USHF.L.U32 UR6, UR6, 0x8, URZ ;  /* 0x0000000806067899 */ /* 0x000fc800080006ff */
[----:B------:R-:W-:-:S09]  /*aaa0*/  UISETP.GE.OR UP0, UPT, UR6, UR4, !UP0 ;  /* 0x000000040600728c */ /* 0x000fd2000c706670 */
[----:B------:R-:W-:Y:S05]  /*aab0*/  BRA.U UP0, `(.L_x_223) ;  /* 0x000000a500ac7547 */ /* 0x000fea000b800000 */
[----:B------:R-:W-:Y:S02]  /*aac0*/  UIADD3 UR4, UPT, UPT, UR5, 0x7f, URZ ;  /* 0x0000007f05047890 */ /* 0x000fe4000fffe0ff */
[----:B------:R-:W-:Y:S02]  /*aad0*/  ULOP3.LUT UP0, URZ, UR5, 0x7f, URZ, 0xc0, !UPT ;  /* 0x0000007f05ff7892 */ /* 0x000fe4000f80c0ff */
[----:B------:R-:W-:-:S04]  /*aae0*/  USHF.R.S32.HI UR5, URZ, 0x1f, UR4 ;  /* 0x0000001fff057899 */ /* 0x000fc80008011404 */
[----:B------:R-:W-:-:S05]  /*aaf0*/  ULEA.HI UR4, UR5, UR4, URZ, 0x7 ;  /* 0x0000000405047291 */ /* 0x000fca000f8f38ff */
[----:B------:R-:W-:Y:S02]  /*ab00*/  @UP0 ULEA.HI.SX32 UR53, UR4, 0xffffffff, 0x19 ;  /* 0xffffffff04350891 */ /* 0x000fe4000f8fcaff */
[----:B------:R-:W-:Y:S02]  /*ab10*/  @!UP0 USHF.R.S32.HI UR53, URZ, 0x7, UR4 ;  /* 0x00000007ff358899 */ /* 0x000fe40008011404 */
[----:B------:R-:W-:-:S09]  /*ab20*/  UISETP.NE.AND UP0, UPT, UR43, URZ, UPT ;  /* 0x000000ff2b00728c */ /* 0x000fd2000bf05270 */
[----:B------:R-:W-:Y:S05]  /*ab30*/  BRA.U UP0, `(.L_x_224) ;  /* 0x0000000100047547 */ /* 0x000fea000b800000 */
[----:B------:R-:W-:Y:S05]  /*ab40*/  BPT.TRAP 0x1 ;  /* 0x000000040000795c */ /* 0x000fea0000300000 */
.L_x_224:
[----:B------:R-:W1:Y:S01]  /*ab50*/  S2UR UR4, SR_CgaCtaId ;  /* 0x00000000000479c3 */ /* 0x000e620000008800 */
[----:B------:R-:W-:Y:S01]  /*ab60*/  UISETP.NE.AND UP0, UPT, UR50, URZ, UPT ;  /* 0x000000ff3200728c */ /* 0x000fe2000bf05270 */
[----:B------:R-:W-:Y:S02]  /*ab70*/  UMOV UR5, 0x400 ;  /* 0x0000040000057882 */ /* 0x000fe40000000000 */
[----:B-1----:R-:W-:Y:S02]  /*ab80*/  ULEA UR4, UR4, UR5, 0x18 ;  /* 0x0000000504047291 */ /* 0x002fe4000f8ec0ff */
[----:B------:R-:W-:Y:S02]  /*ab90*/  USEL UR5, UR46, UR47, UP0 ;  /* 0x0000002f2e057287 */ /* 0x000fe40008000000 */
[----:B------:R-:W-:-:S04]  /*aba0*/  UIADD3 UR6, UPT, UPT, UR4, 0xe088, URZ ;  /* 0x0000e08804067890 */ /* 0x000fc8000fffe0ff */
[----:B------:R-:W-:Y:S01]  /*abb0*/  @UP0 UIADD3 UR6, UPT, UPT, UR4, 0xe078, URZ ;  /* 0x0000e07804060890 */ /* 0x000fe2000fffe0ff */
[----:B------:R-:W-:-:S04]  /*abc0*/  MOV R3, UR5 ;  /* 0x0000000500037c02 */ /* 0x000fc80008000f00 */
[----:B------:R-:W-:-:S04]  /*abd0*/  SHF.L.U32 R3, R3, 0x1f, RZ ;  /* 0x0000001f03037819 */ /* 0x000fc800000006ff */
[----:B------:R-:W1:Y:S02]  /*abe0*/  SYNCS.PHASECHK.TRANS64.TRYWAIT P0, [UR6], R3 ;  /* 0x00000003ff0075a7 */ /* 0x000e640008001106 */
[----:B-1----:R-:W-:Y:S05]  /*abf0*/  @!P0 BRA `(.L_x_225) ;  /* 0x000000e400588947 */ /* 0x002fea0003800000 */
.L_x_429:
[----:B------:R-:W-:Y:S01]  /*ac00*/  UISETP.GE.AND UP0, UPT, UR53, 0x1, UPT ;  /* 0x000000013500788c */ /* 0x000fe2000bf06270 */
[----:B------:R-:W-:Y:S01]  /*ac10*/  HFMA2 R16, -RZ, RZ, 0, 0 ;  /* 0x00000000ff107431 */ /* 0x000fe200000001ff */
[----:B------:R-:W-:Y:S01]  /*ac20*/  MOV R17, 0xff800000 ;  /* 0xff80000000117802 */ /* 0x000fe20000000f00 */
[----:B------:R-:W-:-:S06]  /*ac30*/  UMOV UR44, URZ ;  /* 0x000000ff002c7c82 */ /* 0x000fcc0008000000 */
[----:B------:R-:W-:Y:S05]  /*ac40*/  BRA.U !UP0, `(.L_x_226) ;  /* 0x0000004508687547 */ /* 0x000fea000b800000 */
[----:B------:R-:W-:Y:S01]  /*ac50*/  MOV R16, RZ ;  /* 0x000000ff00107202 */ /* 0x000fe20000000f00 */
[----:B------:R-:W-:Y:S01]  /*ac60*/  USHF.L.U32 UR44, UR53, 0x7, URZ ;  /* 0x00000007352c7899 */ /* 0x000fe200080006ff */
[----:B------:R-:W-:Y:S01]  /*ac70*/  MOV R156, 0xff800000 ;  /* 0xff800000009c7802 */ /* 0x000fe20000000f00 */
[----:B------:R-:W2:Y:S01]  /*ac80*/  LDCU UR39, c[0x0][0x704] ;  /* 0x0000e080ff2777ac */ /* 0x000ea20008000800 */
[----:B------:R-:W3:Y:S01]  /*ac90*/  LDCU UR37, c[0x0][0x384] ;  /* 0x00007080ff2577ac */ /* 0x000ee20008000800 */
[----:B------:R-:W-:-:S08]  /*aca0*/  UIADD3 UR53, UPT, UPT, UR53, -0x1, URZ ;  /* 0xffffffff35357890 */ /* 0x000fd0000fffe0ff */
.L_x_247:
[----:B------:R-:W4:Y:S01]  /*acb0*/  S2R R2, SR_TID.X ;  /* 0x0000000000027919 */ /* 0x000f220000002100 */
[----:B------:R-:W-:Y:S01]  /*acc0*/  UISETP.NE.AND UP0, UPT, UR50, URZ, UPT ;  /* 0x000000ff3200728c */ /* 0x000fe2000bf05270 */
[----:B------:R-:W-:-:S03]  /*acd0*/  UMOV UR4, 0x20 ;  /* 0x0000002000047882 */ /* 0x000fc60000000000 */
[----:B------:R-:W-:Y:S01]  /*ace0*/  USEL UR4, UR4, 0xa0, UP0 ;  /* 0x000000a004047887 */ /* 0x000fe20008000000 */
[----:B----4-:R-:W-:-:S05]  /*acf0*/  IMAD.U32 R18, R2, 0x10000, RZ ;  /* 0x0001000002127824 */ /* 0x010fca00078e00ff */
[----:B------:R-:W-:-:S05]  /*ad00*/  LOP3.LUT R18, R18, 0x600000, RZ, 0xc0, !PT ;  /* 0x0060000012127812 */ /* 0x000fca00078ec0ff */
[----:B-1----:R-:W-:Y:S01]  /*ad10*/  VIADD R0, R18, UR4 ;  /* 0x0000000412007c36 */ /* 0x002fe20008000000 */
[----:B------:R-:W-:Y:S02]  /*ad20*/  USEL UR4, UR45, UR48, UP0 ;  /* 0x000000302d047287 */ /* 0x000fe40008000000 */
[----:B------:R-:W-:-:S03]  /*ad30*/  UISETP.GT.U32.AND UP0, UPT, UR42, 0x1, UPT ;  /* 0x000000012a00788c */ /* 0x000fc6000bf04070 */
[----:B------:R-:W1:Y:S02]  /*ad40*/  SHFL.IDX PT, R0, R0, RZ, 0x1f ;  /* 0x00001fff00007589 */ /* 0x000e6400000e0000 */
[----:B-1----:R-:W-:-:S04]  /*ad50*/  R2UR UR52, R0 ;  /* 0x00000000003472ca */ /* 0x002fc800000e0000 */
[----:B--2---:R-:W-:Y:S11]  /*ad60*/  BRA.U UP0, `(.L_x_227) ;  /* 0x0000000100047547 */ /* 0x004ff6000b800000 */
[----:B--23--:R-:W-:Y:S05]  /*ad70*/  BPT.TRAP 0x1 ;  /* 0x000000040000795c */ /* 0x00cfea0000300000 */
.L_x_227:
[----:B------:R-:W1:Y:S01]  /*ad80*/  S2UR UR51, SR_CgaCtaId ;  /* 0x00000000003379c3 */ /* 0x000e620000008800 */
[----:B------:R-:W-:Y:S01]  /*ad90*/  UISETP.NE.AND UP0, UPT, UR50, URZ, UPT ;  /* 0x000000ff3200728c */ /* 0x000fe2000bf05270 */
[----:B------:R-:W-:Y:S01]  /*ada0*/  IMAD.U32 R3, RZ, RZ, UR4 ;  /* 0x00000004ff037e24 */ /* 0x000fe2000f8e00ff */
[----:B------:R-:W-:Y:S01]  /*adb0*/  UMOV UR5, 0x400 ;  /* 0x0000040000057882 */ /* 0x000fe20000000000 */
[----:B------:R-:W-:Y:S01]  /*adc0*/  SHF.R.U32.HI R2, RZ, 0x5, R2 ;  /* 0x00000005ff027819 */ /* 0x000fe20000011602 */
[----:B------:R-:W-:Y:S01]  /*add0*/  USEL UR4, URZ, 0x80, UP0 ;  /* 0x00000080ff047887 */ /* 0x000fe20008000000 */
[----:B------:R-:W-:Y:S02]  /*ade0*/  SHF.R.U32.HI R22, RZ, 0x15, R18 ;  /* 0x00000015ff167819 */ /* 0x000fe40000011612 */
[----:B------:R-:W-:Y:S02]  /*adf0*/  SHF.L.U32 R3, R3, 0x1f, RZ ;  /* 0x0000001f03037819 */ /* 0x000fe400000006ff */
[----:B------:R-:W-:-:S02]  /*ae00*/  LOP3.LUT R19, R2, 0x3, RZ, 0xc0, !PT ;  /* 0x0000000302137812 */ /* 0x000fc400078ec0ff */
[----:B------:R-:W-:Y:S02]  /*ae10*/  LOP3.LUT R18, R18, UR4, RZ, 0xfc, !PT ;  /* 0x0000000412127c12 */ /* 0x000fe4000f8efcff */
[----:B------:R-:W-:Y:S01]  /*ae20*/  ISETP.NE.AND P0, PT, R19, R22, PT ;  /* 0x000000161300720c */ /* 0x000fe20003f05270 */
[----:B-1----:R-:W-:-:S04]  /*ae30*/  ULEA UR51, UR51, UR5, 0x18 ;  /* 0x0000000533337291 */ /* 0x002fc8000f8ec0ff */
[----:B------:R-:W-:Y:S02]  /*ae40*/  UIADD3 UR5, UPT, UPT, UR51, 0xe060, URZ ;  /* 0x0000e06033057890 */ /* 0x000fe4000fffe0ff */
[----:B------:R-:W-:-:S09]  /*ae50*/  @UP0 UIADD3 UR5, UPT, UPT, UR51, 0xe050, URZ ;  /* 0x0000e05033050890 */ /* 0x000fd2000fffe0ff */
[----:B------:R-:W1:Y:S02]  /*ae60*/  SYNCS.PHASECHK.TRANS64.TRYWAIT P1, [UR5], R3 ;  /* 0x00000003ff0075a7 */ /* 0x000e640008021105 */
[----:B-1----:R-:W-:Y:S05]  /*ae70*/  @!P1 BRA `(.L_x_228) ;  /* 0x000000e000d09947 */ /* 0x002fea0003800000 */
.L_x_431:
[----:B------:R-:W-:Y:S05]  /*ae80*/  @!P0 BRA `(.L_x_229) ;  /* 0x0000000000408947 */ /* 0x000fea0003800000 */
[----:B------:R-:W-:Y:S01]  /*ae90*/  MOV R14, 0x8 ;  /* 0x00000008000e7802 */ /* 0x000fe20000000f00 */
[----:B------:R-:W4:Y:S01]  /*aea0*/  LDCU.64 UR6, c[0x4][0xb0] ;  /* 0x01001600ff0677ac */ /* 0x000f220008000a00 */
[----:B------:R-:W-:Y:S02]  /*aeb0*/  HFMA2 R12, -RZ, RZ, 0, 5.9604644775390625e-08 ;  /* 0x00000001ff0c7431 */ /* 0x000fe400000001ff */
[----:B------:R-:W-:Y:S01]  /*aec0*/  IMAD.MOV.U32 R8, RZ, RZ, 0x192 ;  /* 0x00000192ff087424 */ /* 0x000fe200078e00ff */
[----:B------:R-:W5:Y:S01]  /*aed0*/  LDCU.64 UR4, c[0x4][0xb8] ;  /* 0x01001700ff0477ac */ /* 0x000f620008000a00 */
[----:B------:R-:W1:Y:S01]  /*aee0*/  LDC.64 R14, c[0x4][R14] ;  /* 0x010000000e0e7b82 */ /* 0x000e620000000a00 */
[----:B------:R-:W-:Y:S01]  /*aef0*/  IMAD.MOV.U32 R13, RZ, RZ, RZ ;  /* 0x000000ffff0d7224 */ /* 0x000fe200078e00ff */
[----:B------:R-:W2:Y:S01]  /*af00*/  LDCU.64 UR8, c[0x4][0x10] ;  /* 0x01000200ff0877ac */ /* 0x000ea20008000a00 */
[----:B----4-:R-:W-:Y:S01]  /*af10*/  IMAD.U32 R4, RZ, RZ, UR6 ;  /* 0x00000006ff047e24 */ /* 0x010fe2000f8e00ff */
[----:B------:R-:W-:Y:S01]  /*af20*/  MOV R5, UR7 ;  /* 0x0000000700057c02 */ /* 0x000fe20008000f00 */
[----:B-----5:R-:W-:Y:S01]  /*af30*/  IMAD.U32 R6, RZ, RZ, UR4 ;  /* 0x00000004ff067e24 */ /* 0x020fe2000f8e00ff */
[----:B------:R-:W-:Y:S01]  /*af40*/  MOV R7, UR5 ;  /* 0x0000000500077c02 */ /* 0x000fe20008000f00 */
[----:B--2---:R-:W-:Y:S01]  /*af50*/  IMAD.U32 R10, RZ, RZ, UR8 ;  /* 0x00000008ff0a7e24 */ /* 0x004fe2000f8e00ff */
[----:B------:R-:W-:-:S02]  /*af60*/  MOV R11, UR9 ;  /* 0x00000009000b7c02 */ /* 0x000fc40008000f00 */
[----:B------:R-:W-:-:S07]  /*af70*/  LEPC R20, `(.L_x_229) ;  /* 0x000000001014794e */ /* 0x000fce0000000000 */
[----:B-1-3--:R-:W-:Y:S05]  /*af80*/  CALL.ABS.NOINC R14 ;  /* 0x000000000e007343 */ /* 0x00afea0003c00000 */
.L_x_229:
[C---:B-1----:R-:W-:Y:S01]  /*af90*/  VIADD R0, R18.reuse, 0x20 ;  /* 0x0000002012007836 */ /* 0x042fe20000000000 */
[----:B------:R-:W-:Y:S05]  /*afa0*/  WARPSYNC.ALL ;  /* 0x0000000000007948 */ /* 0x000fea0003800000 */
[----:B------:R-:W-:Y:S02]  /*afb0*/  SHF.R.U32.HI R0, RZ, 0x15, R0 ;  /* 0x00000015ff007819 */ /* 0x000fe40000011600 */
[----:B------:R-:W-:Y:S02]  /*afc0*/  R2UR UR4, R18 ;  /* 0x00000000120472ca */ /* 0x000fe400000e0000 */
[----:B------:R-:W-:-:S11]  /*afd0*/  ISETP.NE.AND P0, PT, R19, R0, PT ;  /* 0x000000001300720c */ /* 0x000fd60003f05270 */
[----:B------:R-:W1:Y:S02]  /*afe0*/  LDTM.x32 R124, tmem[UR4] ;  /* 0x00000004007c79ee */ /* 0x000e6400082c0000 */
[----:B-1----:R-:W-:Y:S05]  /*aff0*/  @!P0 BRA `(.L_x_230) ;  /* 0x0000000000408947 */ /* 0x002fea0003800000 */
[----:B------:R-:W-:Y:S01]  /*b000*/  MOV R14, 0x8 ;  /* 0x00000008000e7802 */ /* 0x000fe20000000f00 */
[----:B------:R-:W1:Y:S01]  /*b010*/  LDCU.64 UR8, c[0x4][0xb0] ;  /* 0x01001600ff0877ac */ /* 0x000e620008000a00 */
[----:B------:R-:W-:Y:S02]  /*b020*/  HFMA2 R12, -RZ, RZ, 0, 5.9604644775390625e-08 ;  /* 0x00000001ff0c7431 */ /* 0x000fe400000001ff */
[----:B------:R-:W-:Y:S01]  /*b030*/  IMAD.MOV.U32 R8, RZ, RZ, 0x192 ;  /* 0x00000192ff087424 */ /* 0x000fe200078e00ff */
[----:B------:R-:W4:Y:S01]  /*b040*/  LDCU.64 UR6, c[0x4][0xb8] ;  /* 0x01001700ff0677ac */ /* 0x000f220008000a00 */
[----:B------:R-:W2:Y:S01]  /*b050*/  LDC.64 R14, c[0x4][R14] ;  /* 0x010000000e0e7b82 */ /* 0x000ea20000000a00 */
[----:B------:R-:W-:Y:S01]  /*b060*/  IMAD.MOV.U32 R13, RZ, RZ, RZ ;  /* 0x000000ffff0d7224 */ /* 0x000fe200078e00ff */
[----:B------:R-:W5:Y:S01]  /*b070*/  LDCU.64 UR4, c[0x4][0x10] ;  /* 0x01000200ff0477ac */ /* 0x000f620008000a00 */
[----:B-1----:R-:W-:Y:S01]  /*b080*/  IMAD.U32 R4, RZ, RZ, UR8 ;  /* 0x00000008ff047e24 */ /* 0x002fe2000f8e00ff */
[----:B------:R-:W-:Y:S01]  /*b090*/  MOV R5, UR9 ;  /* 0x0000000900057c02 */ /* 0x000fe20008000f00 */
[----:B----4-:R-:W-:Y:S01]  /*b0a0*/  IMAD.U32 R6, RZ, RZ, UR6 ;  /* 0x00000006ff067e24 */ /* 0x010fe2000f8e00ff */
[----:B------:R-:W-:Y:S01]  /*b0b0*/  MOV R7, UR7 ;  /* 0x0000000700077c02 */ /* 0x000fe20008000f00 */
[----:B-----5:R-:W-:Y:S01]  /*b0c0*/  IMAD.U32 R10, RZ, RZ, UR4 ;  /* 0x00000004ff0a7e24 */ /* 0x020fe2000f8e00ff */
[----:B------:R-:W-:-:S02]  /*b0d0*/  MOV R11, UR5 ;  /* 0x00000005000b7c02 */ /* 0x000fc40008000f00 */
[----:B------:R-:W-:-:S07]  /*b0e0*/  LEPC R20, `(.L_x_230) ;  /* 0x000000001014794e */ /* 0x000fce0000000000 */
[----:B--23--:R-:W-:Y:S05]  /*b0f0*/  CALL.ABS.NOINC R14 ;  /* 0x000000000e007343 */ /* 0x00cfea0003c00000 */
.L_x_230:
[C---:B------:R-:W-:Y:S01]  /*b100*/  VIADD R0, R18.reuse, 0x40 ;  /* 0x0000004012007836 */ /* 0x040fe20000000000 */
[----:B------:R-:W-:Y:S05]  /*b110*/  WARPSYNC.ALL ;  /* 0x0000000000007948 */ /* 0x000fea0003800000 */
[----:B------:R-:W-:Y:S02]  /*b120*/  SHF.R.U32.HI R0, RZ, 0x15, R0 ;  /* 0x00000015ff007819 */ /* 0x000fe40000011600 */
[----:B------:R-:W-:Y:S02]  /*b130*/  R2UR UR4, R18 ;  /* 0x00000000120472ca */ /* 0x000fe400000e0000 */
[----:B------:R-:W-:-:S11]  /*b140*/  ISETP.NE.AND P0, PT, R19, R0, PT ;  /* 0x000000001300720c */ /* 0x000fd60003f05270 */
[----:B------:R-:W1:Y:S02]  /*b150*/  LDTM.x32 R92, tmem[UR4+0x20] ;  /* 0x00002004005c79ee */ /* 0x000e6400082c0000 */
        /* <DEDUP_REMOVED lines=17> */
.L_x_231:
        /* <DEDUP_REMOVED lines=23> */
.L_x_232:
[C---:B------:R-:W-:Y:S01]  /*b3e0*/  FMNMX3 R3, R156.reuse, R124, R128, !PT ;  /* 0x0000007c9c037276 */ /* 0x040fe20007800080 */
[----:B------:R-:W-:Y:S05]  /*b3f0*/  WARPSYNC.ALL ;  /* 0x0000000000007948 */ /* 0x000fea0003800000 */
[C---:B------:R-:W-:Y:S02]  /*b400*/  FMNMX3 R0, R156.reuse, R125, R129, !PT ;  /* 0x0000007d9c007276 */ /* 0x040fe40007800081 */
[----:B------:R-:W-:Y:S02]  /*b410*/  FMNMX3 R5, R156, R126, R130, !PT ;  /* 0x0000007e9c057276 */ /* 0x000fe40007800082 */
[----:B------:R-:W-:-:S02]  /*b420*/  FMNMX3 R3, R3, R132, R136, !PT ;  /* 0x0000008403037276 */ /* 0x000fc40007800088 */
[----:B------:R-:W-:Y:S02]  /*b430*/  FMNMX3 R0, R0, R133, R137, !PT ;  /* 0x0000008500007276 */ /* 0x000fe40007800089 */
[----:B------:R-:W-:Y:S02]  /*b440*/  FMNMX3 R6, R156, R127, R131, !PT ;  /* 0x0000007f9c067276 */ /* 0x000fe40007800083 */
[----:B------:R-:W-:Y:S02]  /*b450*/  FMNMX3 R5, R5, R134, R138, !PT ;  /* 0x0000008605057276 */ /* 0x000fe4000780008a */
[----:B------:R-:W-:Y:S02]  /*b460*/  FMNMX3 R3, R3, R140, R144, !PT ;  /* 0x0000008c03037276 */ /* 0x000fe40007800090 */
[----:B------:R-:W-:Y:S02]  /*b470*/  FMNMX3 R0, R0, R141, R145, !PT ;  /* 0x0000008d00007276 */ /* 0x000fe40007800091 */
[----:B------:R-:W-:-:S02]  /*b480*/  FMNMX3 R6, R6, R135, R139, !PT ;  /* 0x0000008706067276 */ /* 0x000fc4000780008b */
[----:B------:R-:W-:Y:S02]  /*b490*/  FMNMX3 R5, R5, R142, R146, !PT ;  /* 0x0000008e05057276 */ /* 0x000fe40007800092 */
[----:B------:R-:W-:Y:S02]  /*b4a0*/  R2UR UR4, R18 ;  /* 0x00000000120472ca */ /* 0x000fe400000e0000 */
[----:B------:R-:W-:Y:S02]  /*b4b0*/  FMNMX3 R3, R3, R148, R152, !PT ;  /* 0x0000009403037276 */ /* 0x000fe40007800098 */
[----:B------:R-:W-:Y:S02]  /*b4c0*/  FMNMX3 R0, R0, R149, R153, !PT ;  /* 0x0000009500007276 */ /* 0x000fe40007800099 */
[----:B------:R-:W-:Y:S02]  /*b4d0*/  FMNMX3 R6, R6, R143, R147, !PT ;  /* 0x0000008f06067276 */ /* 0x000fe40007800093 */
[----:B------:R-:W-:-:S02]  /*b4e0*/  FMNMX3 R5, R5, R150, R154, !PT ;  /* 0x0000009605057276 */ /* 0x000fc4000780009a */
[----:B------:R-:W-:Y:S02]  /*b4f0*/  FMNMX3 R3, R3, R92, R96, !PT ;  /* 0x0000005c03037276 */ /* 0x000fe40007800060 */
[----:B------:R-:W-:Y:S01]  /*b500*/  FMNMX3 R0, R0, R93, R97, !PT ;  /* 0x0000005d00007276 */ /* 0x000fe20007800061 */
[----:B------:R-:W1:Y:S01]  /*b510*/  LDTM.x32 R60, tmem[UR4+0x60] ;  /* 0x00006004003c79ee */ /* 0x000e6200082c0000 */
[----:B------:R-:W-:Y:S02]  /*b520*/  FMNMX3 R6, R6, R151, R155, !PT ;  /* 0x0000009706067276 */ /* 0x000fe4000780009b */
[----:B------:R-:W-:Y:S02]  /*b530*/  FMNMX3 R5, R5, R94, R98, !PT ;  /* 0x0000005e05057276 */ /* 0x000fe40007800062 */
        /* <DEDUP_REMOVED lines=28> */
[----:B-1----:R-:W-:Y:S02]  /*b700*/  FMNMX3 R3, R3, R60, R64, !PT ;  /* 0x0000003c03037276 */ /* 0x002fe40007800040 */
        /* <DEDUP_REMOVED lines=15> */
[----:B------:R-:W-:Y:S02]  /*b800*/  ISETP.NE.AND P0, PT, R19, R22, PT ;  /* 0x000000161300720c */ /* 0x000fe40003f05270 */
[----:B------:R-:W-:Y:S02]  /*b810*/  FMNMX3 R17, R6, R87, R91, !PT ;  /* 0x0000005706117276 */ /* 0x000fe4000780005b */
[----:B------:R-:W-:-:S04]  /*b820*/  FMNMX3 R0, R4, R3, R0, !PT ;  /* 0x0000000304007276 */ /* 0x000fc80007800000 */
[----:B------:R-:W-:-:S04]  /*b830*/  FMNMX R17, R17, R0, !PT ;  /* 0x0000000011117209 */ /* 0x000fc80007800000 */
[----:B------:R-:W-:-:S04]  /*b840*/  FSETP.NEU.AND P1, PT, R17, -INF , PT ;  /* 0xff8000001100780b */ /* 0x000fc80003f2d000 */
[----:B------:R-:W-:Y:S01]  /*b850*/  FSEL R157, R17, RZ, P1 ;  /* 0x000000ff119d7208 */ /* 0x000fe20000800000 */
[----:B------:R-:W-:Y:S08]  /*b860*/  @!P0 BRA `(.L_x_233) ;  /* 0x0000000000408947 */ /* 0x000ff00003800000 */
        /* <DEDUP_REMOVED lines=16> */
.L_x_233:
[----:B------:R-:W-:Y:S05]  /*b970*/  WARPSYNC.ALL ;  /* 0x0000000000007948 */ /* 0x000fea0003800000 */
[----:B------:R-:W-:Y:S02]  /*b980*/  R2UR UR4, R18 ;  /* 0x00000000120472ca */ /* 0x000fe400000e0000 */
[----:B------:R-:W-:-:S11]  /*b990*/  ISETP.NE.AND P0, PT, RZ, UR43, PT ;  /* 0x0000002bff007c0c */ /* 0x000fd6000bf05270 */
[----:B------:R1:W-:Y:S02]  /*b9a0*/  STTM.x2 tmem[UR4], R156 ;  /* 0x0000009c000079ed */ /* 0x0003e400080c0004 */
[----:B------:R-:W-:Y:S05]  /*b9b0*/  @P0 BRA `(.L_x_234) ;  /* 0x0000000000040947 */ /* 0x000fea0003800000 */
[----:B--23--:R-:W-:Y:S05]  /*b9c0*/  BPT.TRAP 0x1 ;  /* 0x000000040000795c */ /* 0x00cfea0000300000 */
.L_x_234:
[----:B------:R-:W-:Y:S01]  /*b9d0*/  UISETP.NE.AND UP0, UPT, UR50, URZ, UPT ;  /* 0x000000ff3200728c */ /* 0x000fe2000bf05270 */
[----:B------:R-:W-:Y:S01]  /*b9e0*/  MOV R3, UR49 ;  /* 0x0000003100037c02 */ /* 0x000fe20008000f00 */
[----:B------:R-:W-:Y:S01]  /*b9f0*/  UIADD3 UR4, UPT, UPT, UR51, 0xe080, URZ ;  /* 0x0000e08033047890 */ /* 0x000fe2000fffe0ff */
[----:B------:R-:W-:Y:S02]  /*ba00*/  FSETP.NEU.AND P0, PT, R17, -INF , PT ;  /* 0xff8000001100780b */ /* 0x000fe40003f0d000 */
[----:B------:R-:W-:Y:S02]  /*ba10*/  SHF.L.U32 R3, R3, 0x1f, RZ ;  /* 0x0000001f03037819 */ /* 0x000fe400000006ff */
[----:B------:R-:W-:-:S04]  /*ba20*/  FSEL R0, R17, RZ, P0 ;  /* 0x000000ff11007208 */ /* 0x000fc80000000000 */
[----:B------:R-:W-:Y:S01]  /*ba30*/  @UP0 UIADD3 UR4, UPT, UPT, UR51, 0xe070, URZ ;  /* 0x0000e07033040890 */ /* 0x000fe2000fffe0ff */
[----:B--2---:R-:W-:Y:S01]  /*ba40*/  FMUL R0, R0, -UR39 ;  /* 0x8000002700007c20 */ /* 0x004fe20008400000 */
[----:B------:R-:W-:-:S03]  /*ba50*/  USEL UR51, UR46, UR47, UP0 ;  /* 0x0000002f2e337287 */ /* 0x000fc60008000000 */
[--C-:B------:R-:W-:Y:S01]  /*ba60*/  FFMA2 R18, R124.F32x2.HI_LO, UR39.F32, R0.reuse.F32 ;  /* 0x000000277c127c49 */ /* 0x100fe20009200000 */
[----:B------:R-:W-:Y:S01]  /*ba70*/  ULOP3.LUT UR51, UR51, 0x1, URZ, 0x3c, !UPT ;  /* 0x0000000133337892 */ /* 0x000fe2000f8e3cff */
[--C-:B------:R-:W-:Y:S02]  /*ba80*/  FFMA2 R22, R126.F32x2.HI_LO, UR39.F32, R0.reuse.F32 ;  /* 0x000000277e167c49 */ /* 0x100fe40009200000 */
[----:B------:R-:W-:Y:S01]  /*ba90*/  SYNCS.ARRIVE.TRANS64.A1T0 RZ, [UR4], RZ ;  /* 0x000000ffffff79a7 */ /* 0x000fe20008100004 */
[----:B------:R-:W-:Y:S01]  /*baa0*/  FSETP.GEU.AND P4, PT, R18, -126, PT ;  /* 0xc2fc00001200780b */ /* 0x000fe20003f8e000 */
[--C-:B------:R-:W-:Y:S01]  /*bab0*/  FFMA2 R124, R128.F32x2.HI_LO, UR39.F32, R0.reuse.F32 ;  /* 0x00000027807c7c49 */ /* 0x100fe20009200000 */
[----:B------:R-:W-:Y:S01]  /*bac0*/  FSETP.GEU.AND P3, PT, R19, -126, PT ;  /* 0xc2fc00001300780b */ /* 0x000fe20003f6e000 */
[----:B------:R-:W-:Y:S01]  /*bad0*/  FFMA2 R126, R130.F32x2.HI_LO, UR39.F32, R0.F32 ;  /* 0x00000027827e7c49 */ /* 0x000fe20009200000 */
[----:B------:R-:W-:Y:S02]  /*bae0*/  FSETP.GEU.AND P2, PT, R22, -126, PT ;  /* 0xc2fc00001600780b */ /* 0x000fe40003f4e000 */
[----:B------:R-:W-:Y:S01]  /*baf0*/  FSETP.GEU.AND P1, PT, R23, -126, PT ;  /* 0xc2fc00001700780b */ /* 0x000fe20003f2e000 */
[----:B------:R-:W2:Y:S01]  /*bb00*/  SYNCS.PHASECHK.TRANS64.TRYWAIT P5, [UR41], R3 ;  /* 0x00000003ff0075a7 */ /* 0x000ea200080a1129 */
[----:B------:R-:W-:-:S02]  /*bb10*/  FSETP.GEU.AND P0, PT, R124, -126, PT ;  /* 0xc2fc00007c00780b */ /* 0x000fc40003f0e000 */
[----:B------:R-:W-:-:S03]  /*bb20*/  FSETP.GEU.AND P6, PT, R125, -126, PT ;  /* 0xc2fc00007d00780b */ /* 0x000fc60003fce000 */
[----:B------:R-:W-:Y:S02]  /*bb30*/  @!P4 FMUL R18, R18, 0.5 ;  /* 0x3f0000001212c820 */ /* 0x000fe40000400000 */
[----:B------:R-:W-:Y:S02]  /*bb40*/  @!P3 FMUL R19, R19, 0.5 ;  /* 0x3f0000001313b820 */ /* 0x000fe40000400000 */
[----:B------:R-:W-:Y:S02]  /*bb50*/  @!P2 FMUL R22, R22, 0.5 ;  /* 0x3f0000001616a820 */ /* 0x000fe40000400000 */
[----:B------:R-:W-:Y:S01]  /*bb60*/  @!P1 FMUL R23, R23, 0.5 ;  /* 0x3f00000017179820 */ /* 0x000fe20000400000 */
[----:B------:R-:W4:Y:S08]  /*bb70*/  MUFU.EX2 R18, R18 ;  /* 0x0000001200127308 */ /* 0x000f300000000800 */
[----:B------:R-:W1:Y:S08]  /*bb80*/  MUFU.EX2 R19, R19 ;  /* 0x0000001300137308 */ /* 0x000e700000000800 */
[----:B------:R-:W1:Y:S08]  /*bb90*/  MUFU.EX2 R22, R22 ;  /* 0x0000001600167308 */ /* 0x000e700000000800 */
[----:B------:R-:W1:Y:S02]  /*bba0*/  MUFU.EX2 R23, R23 ;  /* 0x0000001700177308 */ /* 0x000e640000000800 */
[----:B-12-4-:R-:W-:Y:S05]  /*bbb0*/  @!P5 BRA `(.L_x_235) ;  /* 0x000000d40098d947 */ /* 0x016fea0003800000 */
.L_x_432:
[----:B------:R-:W-:Y:S01]  /*bbc0*/  @!P0 FMUL R124, R124, 0.5 ;  /* 0x3f0000007c7c8820 */ /* 0x000fe20000400000 */
[--C-:B------:R-:W-:Y:S01]  /*bbd0*/  FFMA2 R128, R132.F32x2.HI_LO, UR39.F32, R0.reuse.F32 ;  /* 0x0000002784807c49 */ /* 0x100fe20009200000 */
[----:B------:R-:W-:Y:S01]  /*bbe0*/  FSETP.GEU.AND P5, PT, R126, -126, PT ;  /* 0xc2fc00007e00780b */ /* 0x000fe20003fae000 */
[----:B------:R-:W-:Y:S01]  /*bbf0*/  @!P4 FMUL R18, R18, R18 ;  /* 0x000000121212c220 */ /* 0x000fe20000400000 */
[--C-:B------:R-:W-:Y:S01]  /*bc00*/  FFMA2 R130, R134.F32x2.HI_LO, UR39.F32, R0.reuse.F32 ;  /* 0x0000002786827c49 */ /* 0x100fe20009200000 */
[----:B------:R-:W-:Y:S01]  /*bc10*/  FSETP.GEU.AND P4, PT, R127, -126, PT ;  /* 0xc2fc00007f00780b */ /* 0x000fe20003f8e000 */
[----:B------:R-:W2:Y:S01]  /*bc20*/  MUFU.EX2 R124, R124 ;  /* 0x0000007c007c7308 */ /* 0x000ea20000000800 */
[----:B------:R-:W-:Y:S01]  /*bc30*/  @!P3 FMUL R19, R19, R19 ;  /* 0x000000131313b220 */ /* 0x000fe20000400000 */
[----:B------:R-:W-:Y:S01]  /*bc40*/  FSETP.GEU.AND P3, PT, R128, -126, PT ;  /* 0xc2fc00008000780b */ /* 0x000fe20003f6e000 */
[----:B------:R-:W-:Y:S01]  /*bc50*/  @!P2 FMUL R22, R22, R22 ;  /* 0x000000161616a220 */ /* 0x000fe20000400000 */
[----:B------:R-:W-:Y:S01]  /*bc60*/  @!P1 FMUL R23, R23, R23 ;  /* 0x0000001717179220 */ /* 0x000fe20000400000 */
[----:B------:R-:W-:Y:S01]  /*bc70*/  FSETP.GEU.AND P2, PT, R129, -126, PT ;  /* 0xc2fc00008100780b */ /* 0x000fe20003f4e000 */
[----:B------:R-:W-:Y:S01]  /*bc80*/  @!P6 FMUL R125, R125, 0.5 ;  /* 0x3f0000007d7de820 */ /* 0x000fe20000400000 */
[----:B------:R-:W-:Y:S01]  /*bc90*/  FSETP.GEU.AND P1, PT, R130, -126, PT ;  /* 0xc2fc00008200780b */ /* 0x000fe20003f2e000 */
[--C-:B------:R-:W-:Y:S01]  /*bca0*/  FFMA2 R132, R136.F32x2.HI_LO, UR39.F32, R0.reuse.F32 ;  /* 0x0000002788847c49 */ /* 0x100fe20009200000 */
[----:B------:R-:W-:Y:S01]  /*bcb0*/  USHF.R.U32.HI UR4, URZ, 0x15, UR52 ;  /* 0x00000015ff047899 */ /* 0x000fe20008011634 */
[----:B------:R-:W-:Y:S01]  /*bcc0*/  @!P5 FMUL R126, R126, 0.5 ;  /* 0x3f0000007e7ed820 */ /* 0x000fe20000400000 */
[--C-:B------:R-:W-:Y:S01]  /*bcd0*/  FFMA2 R134, R138.F32x2.HI_LO, UR39.F32, R0.reuse.F32 ;  /* 0x000000278a867c49 */ /* 0x100fe20009200000 */
[----:B------:R-:W4:Y:S01]  /*bce0*/  MUFU.EX2 R125, R125 ;  /* 0x0000007d007d7308 */ /* 0x000f220000000800 */
[----:B------:R-:W-:Y:S01]  /*bcf0*/  @!P4 FMUL R127, R127, 0.5 ;  /* 0x3f0000007f7fc820 */ /* 0x000fe20000400000 */
[--C-:B------:R-:W-:Y:S01]  /*bd00*/  FFMA2 R136, R140.F32x2.HI_LO, UR39.F32, R0.reuse.F32 ;  /* 0x000000278c887c49 */ /* 0x100fe20009200000 */
[----:B-1----:R-:W-:Y:S01]  /*bd10*/  MOV R3, UR4 ;  /* 0x0000000400037c02 */ /* 0x002fe20008000f00 */
[----:B------:R-:W-:Y:S01]  /*bd20*/  @!P3 FMUL R128, R128, 0.5 ;  /* 0x3f0000008080b820 */ /* 0x000fe20000400000 */
[----:B--2---:R-:W-:Y:S01]  /*bd30*/  @!P0 FMUL R124, R124, R124 ;  /* 0x0000007c7c7c8220 */ /* 0x004fe20000400000 */
[----:B------:R-:W-:Y:S01]  /*bd40*/  FSETP.GEU.AND P0, PT, R131, -126, PT ;  /* 0xc2fc00008300780b */ /* 0x000fe20003f0e000 */
[----:B------:R-:W-:Y:S01]  /*bd50*/  @!P2 FMUL R129, R129, 0.5 ;  /* 0x3f0000008181a820 */ /* 0x000fe20000400000 */
[----:B------:R-:W-:Y:S01]  /*bd60*/  @!P1 FMUL R130, R130, 0.5 ;  /* 0x3f00000082829820 */ /* 0x000fe20000400000 */
[----:B------:R-:W1:Y:S01]  /*bd70*/  MUFU.EX2 R126, R126 ;  /* 0x0000007e007e7308 */ /* 0x000e620000000800 */
[--C-:B------:R-:W-:Y:S01]  /*bd80*/  FFMA2 R138, R142.F32x2.HI_LO, UR39.F32, R0.reuse.F32 ;  /* 0x000000278e8a7c49 */ /* 0x100fe20009200000 */
[----:B------:R-:W-:Y:S01]  /*bd90*/  UISETP.NE.AND UP0, UPT, UR50, URZ, UPT ;  /* 0x000000ff3200728c */ /* 0x000fe2000bf05270 */
[--C-:B------:R-:W-:Y:S01]  /*bda0*/  FFMA2 R140, R144.F32x2.HI_LO, UR39.F32, R0.reuse.F32 ;  /* 0x00000027908c7c49 */ /* 0x100fe20009200000 */
[----:B------:R-:W-:Y:S01]  /*bdb0*/  ULOP3.LUT UR49, UR49, 0x1, URZ, 0x3c, !UPT ;  /* 0x0000000131317892 */ /* 0x000fe2000f8e3cff */
[--C-:B------:R-:W-:Y:S01]  /*bdc0*/  FFMA2 R142, R146.F32x2.HI_LO, UR39.F32, R0.reuse.F32 ;  /* 0x00000027928e7c49 */ /* 0x100fe20009200000 */
[----:B------:R-:W-:Y:S01]  /*bdd0*/  USEL UR46, UR51, UR46, UP0 ;  /* 0x0000002e332e7287 */ /* 0x000fe20008000000 */
[--C-:B------:R-:W-:Y:S01]  /*bde0*/  FFMA2 R144, R148.F32x2.HI_LO, UR39.F32, R0.reuse.F32 ;  /* 0x0000002794907c49 */ /* 0x100fe20009200000 */
[----:B------:R-:W2:Y:S01]  /*bdf0*/  MUFU.EX2 R127, R127 ;  /* 0x0000007f007f7308 */ /* 0x000ea20000000800 */
[----:B----4-:R-:W-:Y:S01]  /*be00*/  @!P6 FMUL R125, R125, R125 ;  /* 0x0000007d7d7de220 */ /* 0x010fe20000400000 */
[----:B------:R-:W-:Y:S01]  /*be10*/  @!P0 FMUL R131, R131, 0.5 ;  /* 0x3f00000083838820 */ /* 0x000fe20000400000 */
[----:B------:R-:W-:Y:S01]  /*be20*/  FSETP.GEU.AND P6, PT, R132, -126, PT ;  /* 0xc2fc00008400780b */ /* 0x000fe20003fce000 */
[--C-:B------:R-:W-:Y:S01]  /*be30*/  FFMA2 R146, R150.F32x2.HI_LO, UR39.F32, R0.reuse.F32 ;  /* 0x0000002796927c49 */ /* 0x100fe20009200000 */
[----:B------:R-:W-:Y:S01]  /*be40*/  USEL UR47, UR47, UR51, UP0 ;  /* 0x000000332f2f7287 */ /* 0x000fe20008000000 */
[--C-:B------:R-:W-:Y:S01]  /*be50*/  FFMA2 R148, R152.F32x2.HI_LO, UR39.F32, R0.reuse.F32 ;  /* 0x0000002798947c49 */ /* 0x100fe20009200000 */
[----:B------:R-:W-:Y:S01]  /*be60*/  SYNCS.ARRIVE.TRANS64.A1T0 RZ, [UR40], RZ ;  /* 0x000000ffffff79a7 */ /* 0x000fe20008100028 */
[----:B------:R-:W4:Y:S01]  /*be70*/  MUFU.EX2 R128, R128 ;  /* 0x0000008000807308 */ /* 0x000f220000000800 */
[----:B-1----:R-:W-:Y:S01]  /*be80*/  @!P5 FMUL R126, R126, R126 ;  /* 0x0000007e7e7ed220 */ /* 0x002fe20000400000 */
[----:B------:R-:W-:Y:S01]  /*be90*/  FSETP.GEU.AND P5, PT, R133, -126, PT ;  /* 0xc2fc00008500780b */ /* 0x000fe20003fae000 */
[--C-:B------:R-:W-:Y:S01]  /*bea0*/  FFMA2 R154, R154.F32x2.HI_LO, UR39.F32, R0.reuse.F32 ;  /* 0x000000279a9a7c49 */ /* 0x100fe20009200000 */
[----:B------:R-:W-:Y:S01]  /*beb0*/  F2FP.F16.F32.PACK_AB R56, R19, R18 ;  /* 0x000000121338723e */ /* 0x000fe200000000ff */
[--C-:B------:R-:W-:Y:S01]  /*bec0*/  FFMA2 R8, R92.F32x2.HI_LO, UR39.F32, R0.reuse.F32 ;  /* 0x000000275c087c49 */ /* 0x100fe20009200000 */
[----:B------:R-:W-:Y:S01]  /*bed0*/  F2FP.F16.F32.PACK_AB R57, R23, R22 ;  /* 0x000000161739723e */ /* 0x000fe200000000ff */
[--C-:B------:R-:W-:Y:S01]  /*bee0*/  FFMA2 R6, R94.F32x2.HI_LO, UR39.F32, R0.reuse.F32 ;  /* 0x000000275e067c49 */ /* 0x100fe20009200000 */
[----:B------:R-:W1:Y:S01]  /*bef0*/  MUFU.EX2 R129, R129 ;  /* 0x0000008100817308 */ /* 0x000e620000000800 */
[----:B--2---:R-:W-:Y:S01]  /*bf00*/  @!P4 FMUL R127, R127, R127 ;  /* 0x0000007f7f7fc220 */ /* 0x004fe20000400000 */
[----:B------:R-:W-:Y:S01]  /*bf10*/  FSETP.GEU.AND P4, PT, R134, -126, PT ;  /* 0xc2fc00008600780b */ /* 0x000fe20003f8e000 */
[----:B------:R-:W-:Y:S01]  /*bf20*/  @!P6 FMUL R132, R132, 0.5 ;  /* 0x3f0000008484e820 */ /* 0x000fe20000400000 */
[--C-:B------:R-:W-:Y:S01]  /*bf30*/  FFMA2 R4, R96.F32x2.HI_LO, UR39.F32, R0.reuse.F32 ;  /* 0x0000002760047c49 */ /* 0x100fe20009200000 */
[----:B------:R-:W-:Y:S01]  /*bf40*/  F2FP.F16.F32.PACK_AB R58, R125, R124 ;  /* 0x0000007c7d3a723e */ /* 0x000fe200000000ff */
[--C-:B------:R-:W-:Y:S01]  /*bf50*/  FFMA2 R10, R98.F32x2.HI_LO, UR39.F32, R0.reuse.F32 ;  /* 0x00000027620a7c49 */ /* 0x100fe20009200000 */
[----:B------:R-:W-:Y:S01]  /*bf60*/  F2FP.F16.F32.PACK_AB R59, R127, R126 ;  /* 0x0000007e7f3b723e */ /* 0x000fe200000000ff */
[----:B------:R-:W2:Y:S01]  /*bf70*/  MUFU.EX2 R130, R130 ;  /* 0x0000008200827308 */ /* 0x000ea20000000800 */
[----:B----4-:R-:W-:Y:S01]  /*bf80*/  @!P3 FMUL R128, R128, R128 ;  /* 0x000000808080b220 */ /* 0x010fe20000400000 */
[----:B------:R-:W-:Y:S01]  /*bf90*/  FSETP.GEU.AND P3, PT, R135, -126, PT ;  /* 0xc2fc00008700780b */ /* 0x000fe20003f6e000 */
[----:B------:R-:W-:Y:S01]  /*bfa0*/  @!P5 FMUL R133, R133, 0.5 ;  /* 0x3f0000008585d820 */ /* 0x000fe20000400000 */
[----:B------:R-:W-:-:S02]  /*bfb0*/  FFMA2 R150, R122.F32x2.HI_LO, UR39.F32, R0.F32 ;  /* 0x000000277a967c49 */ /* 0x000fc40009200000 */
[--C-:B------:R-:W-:Y:S02]  /*bfc0*/  FFMA2 R24, R24.F32x2.HI_LO, UR39.F32, R0.reuse.F32 ;  /* 0x0000002718187c49 */ /* 0x100fe40009200000 */
[----:B------:R-:W4:Y:S01]  /*bfd0*/  MUFU.EX2 R131, R131 ;  /* 0x0000008300837308 */ /* 0x000f220000000800 */
[----:B-1----:R-:W-:Y:S01]  /*bfe0*/  @!P2 FMUL R129, R129, R129 ;  /* 0x000000818181a220 */ /* 0x002fe20000400000 */
[----:B------:R-:W-:Y:S01]  /*bff0*/  FSETP.GEU.AND P2, PT, R136, -126, PT ;  /* 0xc2fc00008800780b */ /* 0x000fe20003f4e000 */
[----:B------:R-:W-:Y:S01]  /*c000*/  @!P4 FMUL R134, R134, 0.5 ;  /* 0x3f0000008686c820 */ /* 0x000fe20000400000 */
[--C-:B------:R-:W-:Y:S02]  /*c010*/  FFMA2 R26, R26.F32x2.HI_LO, UR39.F32, R0.reuse.F32 ;  /* 0x000000271a1a7c49 */ /* 0x100fe40009200000 */
[--C-:B------:R-:W-:Y:S02]  /*c020*/  FFMA2 R28, R28.F32x2.HI_LO, UR39.F32, R0.reuse.F32 ;  /* 0x000000271c1c7c49 */ /* 0x100fe40009200000 */
[----:B------:R-:W-:Y:S01]  /*c030*/  @!P3 FMUL R135, R135, 0.5 ;  /* 0x3f0000008787b820 */ /* 0x000fe20000400000 */
[----:B--2---:R-:W-:Y:S01]  /*c040*/  @!P1 FMUL R130, R130, R130 ;  /* 0x0000008282829220 */ /* 0x004fe20000400000 */
[----:B------:R-:W-:Y:S01]  /*c050*/  FSETP.GEU.AND P1, PT, R137, -126, PT ;  /* 0xc2fc00008900780b */ /* 0x000fe20003f2e000 */
[----:B------:R-:W1:Y:S01]  /*c060*/  MUFU.EX2 R132, R132 ;  /* 0x0000008400847308 */ /* 0x000e620000000800 */
[----:B------:R-:W-:-:S02]  /*c070*/  FFMA2 R30, R30.F32x2.HI_LO, UR39.F32, R0.F32 ;  /* 0x000000271e1e7c49 */ /* 0x000fc40009200000 */
[--C-:B------:R-:W-:Y:S02]  /*c080*/  FFMA2 R32, R32.F32x2.HI_LO, UR39.F32, R0.reuse.F32 ;  /* 0x0000002720207c49 */ /* 0x100fe40009200000 */
[----:B------:R-:W-:Y:S01]  /*c090*/  @!P2 FMUL R136, R136, 0.5 ;  /* 0x3f0000008888a820 */ /* 0x000fe20000400000 */
[----:B----4-:R-:W-:Y:S01]  /*c0a0*/  @!P0 FMUL R131, R131, R131 ;  /* 0x0000008383838220 */ /* 0x010fe20000400000 */
[----:B------:R-:W-:Y:S01]  /*c0b0*/  FSETP.GEU.AND P0, PT, R138, -126, PT ;  /* 0xc2fc00008a00780b */ /* 0x000fe20003f0e000 */
[----:B------:R-:W2:Y:S01]  /*c0c0*/  MUFU.EX2 R133, R133 ;  /* 0x0000008500857308 */ /* 0x000ea20000000800 */
[--C-:B------:R-:W-:Y:S02]  /*c0d0*/  FFMA2 R34, R34.F32x2.HI_LO, UR39.F32, R0.reuse.F32 ;  /* 0x0000002722227c49 */ /* 0x100fe40009200000 */
[--C-:B------:R-:W-:Y:S02]  /*c0e0*/  FFMA2 R36, R36.F32x2.HI_LO, UR39.F32, R0.reuse.F32 ;  /* 0x0000002724247c49 */ /* 0x100fe40009200000 */
[----:B------:R-:W-:Y:S01]  /*c0f0*/  @!P1 FMUL R137, R137, 0.5 ;  /* 0x3f00000089899820 */ /* 0x000fe20000400000 */
[----:B------:R-:W-:-:S02]  /*c100*/  FFMA2 R38, R38.F32x2.HI_LO, UR39.F32, R0.F32 ;  /* 0x0000002726267c49 */ /* 0x000fc40009200000 */
[----:B------:R-:W4:Y:S01]  /*c110*/  MUFU.EX2 R134, R134 ;  /* 0x0000008600867308 */ /* 0x000f220000000800 */
[----:B-1----:R-:W-:Y:S01]  /*c120*/  @!P6 FMUL R132, R132, R132 ;  /* 0x000000848484e220 */ /* 0x002fe20000400000 */
[----:B------:R-:W-:Y:S01]  /*c130*/  FSETP.GEU.AND P6, PT, R139, -126, PT ;  /* 0xc2fc00008b00780b */ /* 0x000fe20003fce000 */
[--C-:B------:R-:W-:Y:S02]  /*c140*/  FFMA2 R40, R40.F32x2.HI_LO, UR39.F32, R0.reuse.F32 ;  /* 0x0000002728287c49 */ /* 0x100fe40009200000 */
[----:B------:R-:W-:Y:S01]  /*c150*/  @!P0 FMUL R138, R138, 0.5 ;  /* 0x3f0000008a8a8820 */ /* 0x000fe20000400000 */
[--C-:B------:R-:W-:Y:S02]  /*c160*/  FFMA2 R42, R42.F32x2.HI_LO, UR39.F32, R0.reuse.F32 ;  /* 0x000000272a2a7c49 */ /* 0x100fe40009200000 */
[----:B------:R-:W1:Y:S01]  /*c170*/  MUFU.EX2 R135, R135 ;  /* 0x0000008700877308 */ /* 0x000e620000000800 */
[----:B--2---:R-:W-:Y:S01]  /*c180*/  @!P5 FMUL R133, R133, R133 ;  /* 0x000000858585d220 */ /* 0x004fe20000400000 */
[----:B------:R-:W-:Y:S01]  /*c190*/  FSETP.GEU.AND P5, PT, R140, -126, PT ;  /* 0xc2fc00008c00780b */ /* 0x000fe20003fae000 */
[----:B------:R-:W-:-:S02]  /*c1a0*/  FFMA2 R44, R44.F32x2.HI_LO, UR39.F32, R0.F32 ;  /* 0x000000272c2c7c49 */ /* 0x000fc40009200000 */
[--C-:B------:R-:W-:Y:S02]  /*c1b0*/  FFMA2 R46, R46.F32x2.HI_LO, UR39.F32, R0.reuse.F32 ;  /* 0x000000272e2e7c49 */ /* 0x100fe40009200000 */
[----:B------:R-:W-:Y:S01]  /*c1c0*/  @!P6 FMUL R139, R139, 0.5 ;  /* 0x3f0000008b8be820 */ /* 0x000fe20000400000 */
[----:B------:R-:W2:Y:S01]  /*c1d0*/  MUFU.EX2 R136, R136 ;  /* 0x0000008800887308 */ /* 0x000ea20000000800 */
[----:B----4-:R-:W-:Y:S01]  /*c1e0*/  @!P4 FMUL R134, R134, R134 ;  /* 0x000000868686c220 */ /* 0x010fe20000400000 */
[----:B------:R-:W-:Y:S01]  /*c1f0*/  FSETP.GEU.AND P4, PT, R141, -126, PT ;  /* 0xc2fc00008d00780b */ /* 0x000fe20003f8e000 */
[--C-:B------:R-:W-:Y:S02]  /*c200*/  FFMA2 R48, R48.F32x2.HI_LO, UR39.F32, R0.reuse.F32 ;  /* 0x0000002730307c49 */ /* 0x100fe40009200000 */
[--C-:B------:R-:W-:Y:S02]  /*c210*/  FFMA2 R50, R50.F32x2.HI_LO, UR39.F32, R0.reuse.F32 ;  /* 0x0000002732327c49 */ /* 0x100fe40009200000 */
[----:B------:R-:W-:Y:S01]  /*c220*/  @!P5 FMUL R140, R140, 0.5 ;  /* 0x3f0000008c8cd820 */ /* 0x000fe20000400000 */
[----:B------:R-:W4:Y:S01]  /*c230*/  MUFU.EX2 R137, R137 ;  /* 0x0000008900897308 */ /* 0x000f220000000800 */
[----:B-1----:R-:W-:Y:S01]  /*c240*/  @!P3 FMUL R135, R135, R135 ;  /* 0x000000878787b220 */ /* 0x002fe20000400000 */
[----:B------:R-:W-:Y:S01]  /*c250*/  FSETP.GEU.AND P3, PT, R142, -126, PT ;  /* 0xc2fc00008e00780b */ /* 0x000fe20003f6e000 */
[----:B------:R-:W-:-:S02]  /*c260*/  FFMA2 R52, R52.F32x2.HI_LO, UR39.F32, R0.F32 ;  /* 0x0000002734347c49 */ /* 0x000fc40009200000 */
[--C-:B------:R-:W-:Y:S02]  /*c270*/  FFMA2 R54, R54.F32x2.HI_LO, UR39.F32, R0.reuse.F32 ;  /* 0x0000002736367c49 */ /* 0x100fe40009200000 */
[----:B------:R-:W-:Y:S01]  /*c280*/  @!P4 FMUL R141, R141, 0.5 ;  /* 0x3f0000008d8dc820 */ /* 0x000fe20000400000 */
[----:B------:R-:W1:Y:S01]  /*c290*/  MUFU.EX2 R138, R138 ;  /* 0x0000008a008a7308 */ /* 0x000e620000000800 */
[----:B--2---:R-:W-:Y:S01]  /*c2a0*/  @!P2 FMUL R136, R136, R136 ;  /* 0x000000888888a220 */ /* 0x004fe20000400000 */
[----:B------:R-:W-:Y:S01]  /*c2b0*/  FSETP.GEU.AND P2, PT, R143, -126, PT ;  /* 0xc2fc00008f00780b */ /* 0x000fe20003f4e000 */
[--C-:B------:R-:W-:Y:S02]  /*c2c0*/  FFMA2 R60, R60.F32x2.HI_LO, UR39.F32, R0.reuse.F32 ;  /* 0x000000273c3c7c49 */ /* 0x100fe40009200000 */
[--C-:B------:R-:W-:Y:S02]  /*c2d0*/  FFMA2 R62, R62.F32x2.HI_LO, UR39.F32, R0.reuse.F32 ;  /* 0x000000273e3e7c49 */ /* 0x100fe40009200000 */
[----:B------:R-:W-:Y:S01]  /*c2e0*/  @!P3 FMUL R142, R142, 0.5 ;  /* 0x3f0000008e8eb820 */ /* 0x000fe20000400000 */
[----:B------:R-:W2:Y:S01]  /*c2f0*/  MUFU.EX2 R139, R139 ;  /* 0x0000008b008b7308 */ /* 0x000ea20000000800 */
[----:B----4-:R-:W-:Y:S01]  /*c300*/  @!P1 FMUL R137, R137, R137 ;  /* 0x0000008989899220 */ /* 0x010fe20000400000 */
[----:B------:R-:W-:Y:S01]  /*c310*/  FSETP.GEU.AND P1, PT, R144, -126, PT ;  /* 0xc2fc00009000780b */ /* 0x000fe20003f2e000 */
[----:B------:R-:W-:-:S02]  /*c320*/  FFMA2 R64, R64.F32x2.HI_LO, UR39.F32, R0.F32 ;  /* 0x0000002740407c49 */ /* 0x000fc40009200000 */
[--C-:B------:R-:W-:Y:S02]  /*c330*/  FFMA2 R66, R66.F32x2.HI_LO, UR39.F32, R0.reuse.F32 ;  /* 0x0000002742427c49 */ /* 0x100fe40009200000 */
[----:B------:R-:W-:Y:S01]  /*c340*/  @!P2 FMUL R143, R143, 0.5 ;  /* 0x3f0000008f8fa820 */ /* 0x000fe20000400000 */
[----:B------:R-:W4:Y:S01]  /*c350*/  MUFU.EX2 R140, R140 ;  /* 0x0000008c008c7308 */ /* 0x000f220000000800 */
[----:B-1----:R-:W-:Y:S01]  /*c360*/  @!P0 FMUL R138, R138, R138 ;  /* 0x0000008a8a8a8220 */ /* 0x002fe20000400000 */
[----:B------:R-:W-:Y:S01]  /*c370*/  FSETP.GEU.AND P0, PT, R145, -126, PT ;  /* 0xc2fc00009100780b */ /* 0x000fe20003f0e000 */
[--C-:B------:R-:W-:Y:S02]  /*c380*/  FFMA2 R68, R68.F32x2.HI_LO, UR39.F32, R0.reuse.F32 ;  /* 0x0000002744447c49 */ /* 0x100fe40009200000 */
[--C-:B------:R-:W-:Y:S02]  /*c390*/  FFMA2 R70, R70.F32x2.HI_LO, UR39.F32, R0.reuse.F32 ;  /* 0x0000002746467c49 */ /* 0x100fe40009200000 */
[----:B------:R-:W-:Y:S01]  /*c3a0*/  @!P1 FMUL R144, R144, 0.5 ;  /* 0x3f00000090909820 */ /* 0x000fe20000400000 */
        /* <DEDUP_REMOVED lines=22> */
[----:B------:R-:W-:Y:S02]  /*c510*/  FFMA2 R86, R86.F32x2.HI_LO, UR39.F32, R0.F32 ;  /* 0x0000002756567c49 */ /* 0x000fe40009200000 */
[----:B------:R-:W-:Y:S01]  /*c520*/  @!P4 FMUL R148, R148, 0.5 ;  /* 0x3f0000009494c820 */ /* 0x000fe20000400000 */
[----:B------:R-:W2:Y:S01]  /*c530*/  MUFU.EX2 R145, R145 ;  /* 0x0000009100917308 */ /* 0x000ea20000000800 */
[----:B----4-:R-:W-:Y:S01]  /*c540*/  @!P2 FMUL R143, R143, R143 ;  /* 0x0000008f8f8fa220 */ /* 0x010fe20000400000 */
[----:B------:R-:W-:-:S05]  /*c550*/  FSETP.GEU.AND P2, PT, R154, -126, PT ;  /* 0xc2fc00009a00780b */ /* 0x000fca0003f4e000 */
[----:B------:R-:W-:Y:S01]  /*c560*/  @!P3 FMUL R149, R149, 0.5 ;  /* 0x3f0000009595b820 */ /* 0x000fe20000400000 */
[----:B------:R-:W4:Y:S01]  /*c570*/  MUFU.EX2 R146, R146 ;  /* 0x0000009200927308 */ /* 0x000f220000000800 */
[----:B-1----:R-:W-:Y:S01]  /*c580*/  @!P1 FMUL R144, R144, R144 ;  /* 0x0000009090909220 */ /* 0x002fe20000400000 */
[----:B------:R-:W-:-:S05]  /*c590*/  FSETP.GEU.AND P1, PT, R155, -126, PT ;  /* 0xc2fc00009b00780b */ /* 0x000fca0003f2e000 */
[----:B------:R-:W-:Y:S01]  /*c5a0*/  @!P2 FMUL R154, R154, 0.5 ;  /* 0x3f0000009a9aa820 */ /* 0x000fe20000400000 */
[----:B------:R-:W1:Y:S01]  /*c5b0*/  MUFU.EX2 R147, R147 ;  /* 0x0000009300937308 */ /* 0x000e620000000800 */
[----:B--2---:R-:W-:Y:S01]  /*c5c0*/  @!P0 FMUL R145, R145, R145 ;  /* 0x0000009191918220 */ /* 0x004fe20000400000 */
[----:B------:R-:W-:-:S05]  /*c5d0*/  FSETP.GEU.AND P0, PT, R8, -126, PT ;  /* 0xc2fc00000800780b */ /* 0x000fca0003f0e000 */
        /* <DEDUP_REMOVED lines=21> */
[----:B------:R1:W5:Y:S01]  /*c730*/  MUFU.EX2 R95, R9 ;  /* 0x00000009005f7308 */ /* 0x0003620000000800 */
[----:B--2---:R-:W-:Y:S01]  /*c740*/  @!P1 FMUL R93, R93, R93 ;  /* 0x0000005d5d5d9220 */ /* 0x004fe20000400000 */
[----:B------:R-:W-:-:S05]  /*c750*/  FSETP.GEU.AND P1, PT, R10, -126, PT ;  /* 0xc2fc00000a00780b */ /* 0x000fca0003f2e000 */
[----:B------:R-:W-:Y:S01]  /*c760*/  @!P2 FMUL R5, R5, 0.5 ;  /* 0x3f0000000505a820 */ /* 0x000fe20000400000 */
[----:B------:R-:W2:Y:S01]  /*c770*/  MUFU.EX2 R96, R6 ;  /* 0x0000000600607308 */ /* 0x000ea20000000800 */
[----:B----4-:R-:W-:Y:S01]  /*c780*/  @!P0 FMUL R94, R94, R94 ;  /* 0x0000005e5e5e8220 */ /* 0x010fe20000400000 */
[----:B------:R-:W-:-:S05]  /*c790*/  FSETP.GEU.AND P0, PT, R11, -126, PT ;  /* 0xc2fc00000b00780b */ /* 0x000fca0003f0e000 */
[----:B------:R-:W-:Y:S01]  /*c7a0*/  @!P1 FMUL R10, R10, 0.5 ;  /* 0x3f0000000a0a9820 */ /* 0x000fe20000400000 */
[----:B------:R4:W3:Y:S01]  /*c7b0*/  MUFU.EX2 R97, R7 ;  /* 0x0000000700617308 */ /* 0x0008e20000000800 */
[----:B-1----:R-:W-:Y:S02]  /*c7c0*/  FFMA2 R8, R100.F32x2.HI_LO, UR39.F32, R0.F32 ;  /* 0x0000002764087c49 */ /* 0x002fe40009200000 */
[----:B-----5:R-:W-:-:S03]  /*c7d0*/  @!P6 FMUL R95, R95, R95 ;  /* 0x0000005f5f5fe220 */ /* 0x020fc60000400000 */
[----:B------:R-:W-:Y:S01]  /*c7e0*/  FSETP.GEU.AND P6, PT, R8, -126, PT ;  /* 0xc2fc00000800780b */ /* 0x000fe20003fce000 */
[----:B------:R-:W-:Y:S01]  /*c7f0*/  @!P0 FMUL R11, R11, 0.5 ;  /* 0x3f0000000b0b8820 */ /* 0x000fe20000400000 */
[----:B------:R-:W1:Y:S01]  /*c800*/  MUFU.EX2 R98, R4 ;  /* 0x0000000400627308 */ /* 0x000e620000000800 */
[----:B--2---:R-:W-:Y:S01]  /*c810*/  @!P5 FMUL R96, R96, R96 ;  /* 0x000000606060d220 */ /* 0x004fe20000400000 */
[----:B------:R-:W-:-:S06]  /*c820*/  FSETP.GEU.AND P5, PT, R9, -126, PT ;  /* 0xc2fc00000900780b */ /* 0x000fcc0003fae000 */
[----:B------:R2:W5:Y:S01]  /*c830*/  MUFU.EX2 R99, R5 ;  /* 0x0000000500637308 */ /* 0x0005620000000800 */
[----:B----4-:R-:W-:Y:S02]  /*c840*/  FFMA2 R6, R102.F32x2.HI_LO, UR39.F32, R0.F32 ;  /* 0x0000002766067c49 */ /* 0x010fe40009200000 */
[----:B---3--:R-:W-:Y:S01]  /*c850*/  @!P4 FMUL R97, R97, R97 ;  /* 0x000000616161c220 */ /* 0x008fe20000400000 */
[----:B------:R-:W-:Y:S02]  /*c860*/  @!P6 FMUL R8, R8, 0.5 ;  /* 0x3f0000000808e820 */ /* 0x000fe40000400000 */
[----:B------:R-:W-:Y:S01]  /*c870*/  FSETP.GEU.AND P4, PT, R6, -126, PT ;  /* 0xc2fc00000600780b */ /* 0x000fe20003f8e000 */
[----:B------:R-:W-:Y:S01]  /*c880*/  @!P5 FMUL R9, R9, 0.5 ;  /* 0x3f0000000909d820 */ /* 0x000fe20000400000 */
[----:B------:R-:W3:Y:S01]  /*c890*/  MUFU.EX2 R100, R10 ;  /* 0x0000000a00647308 */ /* 0x000ee20000000800 */
[----:B-1----:R-:W-:Y:S01]  /*c8a0*/  @!P3 FMUL R98, R98, R98 ;  /* 0x000000626262b220 */ /* 0x002fe20000400000 */
[----:B------:R-:W-:-:S06]  /*c8b0*/  FSETP.GEU.AND P3, PT, R7, -126, PT ;  /* 0xc2fc00000700780b */ /* 0x000fcc0003f6e000 */
[----:B------:R1:W4:Y:S01]  /*c8c0*/  MUFU.EX2 R101, R11 ;  /* 0x0000000b00657308 */ /* 0x0003220000000800 */
[----:B--2---:R-:W-:Y:S02]  /*c8d0*/  FFMA2 R4, R104.F32x2.HI_LO, UR39.F32, R0.F32 ;  /* 0x0000002768047c49 */ /* 0x004fe40009200000 */
[----:B-----5:R-:W-:Y:S01]  /*c8e0*/  @!P2 FMUL R99, R99, R99 ;  /* 0x000000636363a220 */ /* 0x020fe20000400000 */
[----:B------:R-:W-:Y:S02]  /*c8f0*/  @!P4 FMUL R6, R6, 0.5 ;  /* 0x3f0000000606c820 */ /* 0x000fe40000400000 */
[----:B------:R-:W-:Y:S01]  /*c900*/  FSETP.GEU.AND P2, PT, R4, -126, PT ;  /* 0xc2fc00000400780b */ /* 0x000fe20003f4e000 */
[----:B------:R-:W-:Y:S01]  /*c910*/  @!P3 FMUL R7, R7, 0.5 ;  /* 0x3f0000000707b820 */ /* 0x000fe20000400000 */
[----:B------:R-:W2:Y:S01]  /*c920*/  MUFU.EX2 R102, R8 ;  /* 0x0000000800667308 */ /* 0x000ea20000000800 */
[----:B---3--:R-:W-:Y:S01]  /*c930*/  @!P1 FMUL R100, R100, R100 ;  /* 0x0000006464649220 */ /* 0x008fe20000400000 */
[----:B------:R-:W-:-:S06]  /*c940*/  FSETP.GEU.AND P1, PT, R5, -126, PT ;  /* 0xc2fc00000500780b */ /* 0x000fcc0003f2e000 */
[----:B------:R3:W5:Y:S01]  /*c950*/  MUFU.EX2 R103, R9 ;  /* 0x0000000900677308 */ /* 0x0007620000000800 */
[----:B-1----:R-:W-:Y:S02]  /*c960*/  FFMA2 R10, R106.F32x2.HI_LO, UR39.F32, R0.F32 ;  /* 0x000000276a0a7c49 */ /* 0x002fe40009200000 */
[----:B----4-:R-:W-:Y:S01]  /*c970*/  @!P0 FMUL R101, R101, R101 ;  /* 0x0000006565658220 */ /* 0x010fe20000400000 */
[----:B------:R-:W-:Y:S02]  /*c980*/  @!P2 FMUL R4, R4, 0.5 ;  /* 0x3f0000000404a820 */ /* 0x000fe40000400000 */
[----:B------:R-:W-:Y:S01]  /*c990*/  FSETP.GEU.AND P0, PT, R10, -126, PT ;  /* 0xc2fc00000a00780b */ /* 0x000fe20003f0e000 */
[----:B------:R-:W-:Y:S01]  /*c9a0*/  @!P1 FMUL R5, R5, 0.5 ;  /* 0x3f00000005059820 */ /* 0x000fe20000400000 */
[----:B------:R-:W1:Y:S01]  /*c9b0*/  MUFU.EX2 R104, R6 ;  /* 0x0000000600687308 */ /* 0x000e620000000800 */
[----:B--2---:R-:W-:Y:S01]  /*c9c0*/  @!P6 FMUL R102, R102, R102 ;  /* 0x000000666666e220 */ /* 0x004fe20000400000 */
[----:B------:R-:W-:-:S06]  /*c9d0*/  FSETP.GEU.AND P6, PT, R11, -126, PT ;  /* 0xc2fc00000b00780b */ /* 0x000fcc0003fce000 */
[----:B------:R2:W4:Y:S01]  /*c9e0*/  MUFU.EX2 R105, R7 ;  /* 0x0000000700697308 */ /* 0x0005220000000800 */
[----:B---3--:R-:W-:Y:S02]  /*c9f0*/  FFMA2 R8, R108.F32x2.HI_LO, UR39.F32, R0.F32 ;  /* 0x000000276c087c49 */ /* 0x008fe40009200000 */
[----:B------:R-:W-:Y:S01]  /*ca00*/  @!P0 FMUL R10, R10, 0.5 ;  /* 0x3f0000000a0a8820 */ /* 0x000fe20000400000 */
[----:B-----5:R-:W-:Y:S02]  /*ca10*/  @!P5 FMUL R103, R103, R103 ;  /* 0x000000676767d220 */ /* 0x020fe40000400000 */
[----:B------:R-:W-:Y:S01]  /*ca20*/  FSETP.GEU.AND P5, PT, R8, -126, PT ;  /* 0xc2fc00000800780b */ /* 0x000fe20003fae000 */
[----:B------:R-:W-:Y:S01]  /*ca30*/  @!P6 FMUL R11, R11, 0.5 ;  /* 0x3f0000000b0be820 */ /* 0x000fe20000400000 */
[----:B------:R-:W3:Y:S01]  /*ca40*/  MUFU.EX2 R106, R4 ;  /* 0x00000004006a7308 */ /* 0x000ee20000000800 */
[----:B-1----:R-:W-:Y:S01]  /*ca50*/  @!P4 FMUL R104, R104, R104 ;  /* 0x000000686868c220 */ /* 0x002fe20000400000 */
[----:B------:R-:W-:-:S06]  /*ca60*/  FSETP.GEU.AND P4, PT, R9, -126, PT ;  /* 0xc2fc00000900780b */ /* 0x000fcc0003f8e000 */
[----:B------:R1:W5:Y:S01]  /*ca70*/  MUFU.EX2 R107, R5 ;  /* 0x00000005006b7308 */ /* 0x0003620000000800 */
[----:B--2---:R-:W-:Y:S02]  /*ca80*/  FFMA2 R6, R110.F32x2.HI_LO, UR39.F32, R0.F32 ;  /* 0x000000276e067c49 */ /* 0x004fe40009200000 */
[----:B----4-:R-:W-:Y:S01]  /*ca90*/  @!P3 FMUL R105, R105, R105 ;  /* 0x000000696969b220 */ /* 0x010fe20000400000 */
[----:B------:R-:W-:Y:S02]  /*caa0*/  @!P5 FMUL R8, R8, 0.5 ;  /* 0x3f0000000808d820 */ /* 0x000fe40000400000 */
[----:B------:R-:W-:Y:S01]  /*cab0*/  FSETP.GEU.AND P3, PT, R6, -126, PT ;  /* 0xc2fc00000600780b */ /* 0x000fe20003f6e000 */
[----:B------:R-:W-:Y:S01]  /*cac0*/  @!P4 FMUL R9, R9, 0.5 ;  /* 0x3f0000000909c820 */ /* 0x000fe20000400000 */
[----:B------:R-:W2:Y:S01]  /*cad0*/  MUFU.EX2 R108, R10 ;  /* 0x0000000a006c7308 */ /* 0x000ea20000000800 */
[----:B---3--:R-:W-:Y:S01]  /*cae0*/  @!P2 FMUL R106, R106, R106 ;  /* 0x0000006a6a6aa220 */ /* 0x008fe20000400000 */
[----:B------:R-:W-:-:S06]  /*caf0*/  FSETP.GEU.AND P2, PT, R7, -126, PT ;  /* 0xc2fc00000700780b */ /* 0x000fcc0003f4e000 */
[----:B------:R3:W4:Y:S01]  /*cb00*/  MUFU.EX2 R109, R11 ;  /* 0x0000000b006d7308 */ /* 0x0007220000000800 */
[----:B-1----:R-:W-:Y:S02]  /*cb10*/  FFMA2 R4, R112.F32x2.HI_LO, UR39.F32, R0.F32 ;  /* 0x0000002770047c49 */ /* 0x002fe40009200000 */
[----:B-----5:R-:W-:Y:S01]  /*cb20*/  @!P1 FMUL R107, R107, R107 ;  /* 0x0000006b6b6b9220 */ /* 0x020fe20000400000 */
[----:B------:R-:W-:Y:S02]  /*cb30*/  @!P3 FMUL R6, R6, 0.5 ;  /* 0x3f0000000606b820 */ /* 0x000fe40000400000 */
[----:B------:R-:W-:Y:S01]  /*cb40*/  FSETP.GEU.AND P1, PT, R4, -126, PT ;  /* 0xc2fc00000400780b */ /* 0x000fe20003f2e000 */
[----:B------:R-:W-:Y:S01]  /*cb50*/  @!P2 FMUL R7, R7, 0.5 ;  /* 0x3f0000000707a820 */ /* 0x000fe20000400000 */
[----:B------:R-:W1:Y:S01]  /*cb60*/  MUFU.EX2 R110, R8 ;  /* 0x00000008006e7308 */ /* 0x000e620000000800 */
[----:B--2---:R-:W-:Y:S01]  /*cb70*/  @!P0 FMUL R108, R108, R108 ;  /* 0x0000006c6c6c8220 */ /* 0x004fe20000400000 */
[----:B------:R-:W-:-:S06]  /*cb80*/  FSETP.GEU.AND P0, PT, R5, -126, PT ;  /* 0xc2fc00000500780b */ /* 0x000fcc0003f0e000 */
[----:B------:R2:W5:Y:S01]  /*cb90*/  MUFU.EX2 R111, R9 ;  /* 0x00000009006f7308 */ /* 0x0005620000000800 */
[----:B---3--:R-:W-:Y:S02]  /*cba0*/  FFMA2 R10, R114.F32x2.HI_LO, UR39.F32, R0.F32 ;  /* 0x00000027720a7c49 */ /* 0x008fe40009200000 */
[----:B------:R-:W-:Y:S01]  /*cbb0*/  @!P1 FMUL R4, R4, 0.5 ;  /* 0x3f00000004049820 */ /* 0x000fe20000400000 */
[----:B----4-:R-:W-:Y:S02]  /*cbc0*/  @!P6 FMUL R109, R109, R109 ;  /* 0x0000006d6d6de220 */ /* 0x010fe40000400000 */
        /* <DEDUP_REMOVED lines=23> */
[----:B------:R-:W2:Y:S01]  /*cd40*/  MUFU.EX2 R118, R8 ;  /* 0x0000000800767308 */ /* 0x000ea20000000800 */
[----:B---3--:R-:W-:Y:S02]  /*cd50*/  FFMA2 R4, R120.F32x2.HI_LO, UR39.F32, R0.F32 ;  /* 0x0000002778047c49 */ /* 0x008fe40009200000 */
[----:B-----5:R-:W-:Y:S01]  /*cd60*/  @!P0 FMUL R115, R115, R115 ;  /* 0x0000007373738220 */ /* 0x020fe20000400000 */
[----:B------:R-:W-:Y:S02]  /*cd70*/  @!P2 FMUL R6, R6, 0.5 ;  /* 0x3f0000000606a820 */ /* 0x000fe40000400000 */
[----:B------:R-:W-:Y:S01]  /*cd80*/  FSETP.GEU.AND P0, PT, R4, -126, PT ;  /* 0xc2fc00000400780b */ /* 0x000fe20003f0e000 */
[----:B------:R-:W-:Y:S01]  /*cd90*/  @!P1 FMUL R7, R7, 0.5 ;  /* 0x3f00000007079820 */ /* 0x000fe20000400000 */
[----:B------:R-:W3:Y:S01]  /*cda0*/  MUFU.EX2 R116, R10 ;  /* 0x0000000a00747308 */ /* 0x000ee20000000800 */
[----:B-1----:R-:W-:Y:S01]  /*cdb0*/  @!P5 FMUL R117, R117, R117 ;  /* 0x000000757575d220 */ /* 0x002fe20000400000 */
[----:B------:R-:W-:-:S06]  /*cdc0*/  FSETP.GEU.AND P5, PT, R150, -126, PT ;  /* 0xc2fc00009600780b */ /* 0x000fcc0003fae000 */
[----:B------:R-:W1:Y:S01]  /*cdd0*/  MUFU.EX2 R119, R9 ;  /* 0x0000000900777308 */ /* 0x000e620000000800 */
[----:B--2---:R-:W-:Y:S01]  /*cde0*/  @!P4 FMUL R118, R118, R118 ;  /* 0x000000767676c220 */ /* 0x004fe20000400000 */
[----:B------:R-:W-:Y:S01]  /*cdf0*/  FSETP.GEU.AND P4, PT, R151, -126, PT ;  /* 0xc2fc00009700780b */ /* 0x000fe20003f8e000 */
[----:B------:R-:W-:-:S04]  /*ce00*/  @!P0 FMUL R4, R4, 0.5 ;  /* 0x3f00000004048820 */ /* 0x000fc80000400000 */
[----:B------:R-:W-:Y:S01]  /*ce10*/  @!P5 FMUL R150, R150, 0.5 ;  /* 0x3f0000009696d820 */ /* 0x000fe20000400000 */
[----:B------:R-:W2:Y:S01]  /*ce20*/  MUFU.EX2 R120, R6 ;  /* 0x0000000600787308 */ /* 0x000ea20000000800 */
[----:B---3--:R-:W-:Y:S01]  /*ce30*/  @!P6 FMUL R116, R116, R116 ;  /* 0x000000747474e220 */ /* 0x008fe20000400000 */
[----:B------:R-:W-:-:S05]  /*ce40*/  FSETP.GEU.AND P6, PT, R5, -126, PT ;  /* 0xc2fc00000500780b */ /* 0x000fca0003fce000 */
[----:B------:R-:W-:Y:S01]  /*ce50*/  @!P4 FMUL R151, R151, 0.5 ;  /* 0x3f0000009797c820 */ /* 0x000fe20000400000 */
[----:B------:R-:W3:Y:S01]  /*ce60*/  MUFU.EX2 R121, R7 ;  /* 0x0000000700797308 */ /* 0x000ee20000000800 */
        /* <DEDUP_REMOVED lines=33> */
[----:B------:R-:W-:-:S04]  /*d080*/  FSETP.GEU.AND P2, PT, R32, -126, PT ;  /* 0xc2fc00002000780b */ /* 0x000fc80003f4e000 */
[----:B------:R-:W-:Y:S01]  /*d090*/  F2FP.F16.F32.PACK_AB R24, R153, R152 ;  /* 0x000000989918723e */ /* 0x000fe200000000ff */
[----:B------:R-:W-:Y:S01]  /*d0a0*/  @!P3 FMUL R31, R31, 0.5 ;  /* 0x3f0000001f1fb820 */ /* 0x000fe20000400000 */
[----:B------:R-:W3:Y:S01]  /*d0b0*/  MUFU.EX2 R158, R28 ;  /* 0x0000001c009e7308 */ /* 0x000ee20000000800 */
[----:B-1----:R-:W-:Y:S01]  /*d0c0*/  @!P1 FMUL R154, R154, R154 ;  /* 0x0000009a9a9a9220 */ /* 0x002fe20000400000 */
[----:B------:R-:W-:-:S05]  /*d0d0*/  FSETP.GEU.AND P1, PT, R33, -126, PT ;  /* 0xc2fc00002100780b */ /* 0x000fca0003f2e000 */
[----:B------:R-:W-:Y:S01]  /*d0e0*/  @!P2 FMUL R32, R32, 0.5 ;  /* 0x3f0000002020a820 */ /* 0x000fe20000400000 */
[----:B------:R-:W1:Y:S01]  /*d0f0*/  MUFU.EX2 R159, R29 ;  /* 0x0000001d009f7308 */ /* 0x000e620000000800 */
[----:B--2---:R-:W-:Y:S01]  /*d100*/  @!P0 FMUL R155, R155, R155 ;  /* 0x0000009b9b9b8220 */ /* 0x004fe20000400000 */
[----:B------:R-:W-:-:S04]  /*d110*/  FSETP.GEU.AND P0, PT, R34, -126, PT ;  /* 0xc2fc00002200780b */ /* 0x000fc80003f0e000 */
[----:B------:R-:W-:Y:S01]  /*d120*/  F2FP.F16.F32.PACK_AB R25, R155, R154 ;  /* 0x0000009a9b19723e */ /* 0x000fe200000000ff */
[----:B------:R-:W-:Y:S01]  /*d130*/  @!P1 FMUL R33, R33, 0.5 ;  /* 0x3f00000021219820 */ /* 0x000fe20000400000 */
[----:B------:R-:W2:Y:S01]  /*d140*/  MUFU.EX2 R160, R30 ;  /* 0x0000001e00a07308 */ /* 0x000ea20000000800 */
[----:B---3--:R-:W-:Y:S01]  /*d150*/  @!P6 FMUL R158, R158, R158 ;  /* 0x0000009e9e9ee220 */ /* 0x008fe20000400000 */
[----:B------:R-:W-:-:S05]  /*d160*/  FSETP.GEU.AND P6, PT, R35, -126, PT ;  /* 0xc2fc00002300780b */ /* 0x000fca0003fce000 */
[----:B------:R-:W-:Y:S01]  /*d170*/  @!P0 FMUL R34, R34, 0.5 ;  /* 0x3f00000022228820 */ /* 0x000fe20000400000 */
[----:B------:R-:W3:Y:S01]  /*d180*/  MUFU.EX2 R161, R31 ;  /* 0x0000001f00a17308 */ /* 0x000ee20000000800 */
[----:B-1----:R-:W-:Y:S01]  /*d190*/  @!P5 FMUL R159, R159, R159 ;  /* 0x0000009f9f9fd220 */ /* 0x002fe20000400000 */
[----:B------:R-:W-:-:S04]  /*d1a0*/  FSETP.GEU.AND P5, PT, R36, -126, PT ;  /* 0xc2fc00002400780b */ /* 0x000fc80003fae000 */
[----:B------:R-:W-:Y:S01]  /*d1b0*/  F2FP.F16.F32.PACK_AB R26, R159, R158 ;  /* 0x0000009e9f1a723e */ /* 0x000fe200000000ff */
        /* <DEDUP_REMOVED lines=120> */
[----:B------:R-:W-:Y:S02]  /*d940*/  FSETP.GEU.AND P6, PT, R67, -126, PT ;  /* 0xc2fc00004300780b */ /* 0x000fe40003fce000 */
[----:B------:R-:W-:-:S03]  /*d950*/  F2FP.F16.F32.PACK_AB R60, R129, R128 ;  /* 0x00000080813c723e */ /* 0x000fc600000000ff */
[----:B------:R-:W-:Y:S01]  /*d960*/  @!P0 FMUL R66, R66, 0.5 ;  /* 0x3f00000042428820 */ /* 0x000fe20000400000 */
[----:B------:R-:W1:Y:S01]  /*d970*/  MUFU.EX2 R189, R63 ;  /* 0x0000003f00bd7308 */ /* 0x000e620000000800 */
[----:B--2---:R-:W-:Y:S01]  /*d980*/  @!P5 FMUL R187, R187, R187 ;  /* 0x000000bbbbbbd220 */ /* 0x004fe20000400000 */
[----:B------:R-:W-:Y:S02]  /*d990*/  FSETP.GEU.AND P5, PT, R68, -126, PT ;  /* 0xc2fc00004400780b */ /* 0x000fe40003fae000 */
[----:B------:R-:W-:Y:S02]  /*d9a0*/  F2FP.F16.F32.PACK_AB R61, R131, R130 ;  /* 0x00000082833d723e */ /* 0x000fe400000000ff */
[----:B------:R-:W-:Y:S01]  /*d9b0*/  F2FP.F16.F32.PACK_AB R40, R187, R186 ;  /* 0x000000babb28723e */ /* 0x000fe200000000ff */
[----:B------:R-:W-:Y:S01]  /*d9c0*/  @!P6 FMUL R67, R67, 0.5 ;  /* 0x3f0000004343e820 */ /* 0x000fe20000400000 */
[----:B------:R-:W2:Y:S01]  /*d9d0*/  MUFU.EX2 R42, R64 ;  /* 0x00000040002a7308 */ /* 0x000ea20000000800 */
[----:B---3--:R-:W-:Y:S01]  /*d9e0*/  @!P4 FMUL R188, R188, R188 ;  /* 0x000000bcbcbcc220 */ /* 0x008fe20000400000 */
[----:B------:R-:W-:-:S02]  /*d9f0*/  FSETP.GEU.AND P4, PT, R69, -126, PT ;  /* 0xc2fc00004500780b */ /* 0x000fc40003f8e000 */
[----:B------:R-:W-:-:S03]  /*da00*/  F2FP.F16.F32.PACK_AB R62, R133, R132 ;  /* 0x00000084853e723e */ /* 0x000fc600000000ff */
[----:B------:R-:W-:Y:S01]  /*da10*/  @!P5 FMUL R68, R68, 0.5 ;  /* 0x3f0000004444d820 */ /* 0x000fe20000400000 */
[----:B------:R-:W3:Y:S01]  /*da20*/  MUFU.EX2 R50, R65 ;  /* 0x0000004100327308 */ /* 0x000ee20000000800 */
[----:B-1----:R-:W-:Y:S01]  /*da30*/  @!P3 FMUL R189, R189, R189 ;  /* 0x000000bdbdbdb220 */ /* 0x002fe20000400000 */
[----:B------:R-:W-:Y:S02]  /*da40*/  FSETP.GEU.AND P3, PT, R70, -126, PT ;  /* 0xc2fc00004600780b */ /* 0x000fe40003f6e000 */
[----:B------:R-:W-:Y:S02]  /*da50*/  F2FP.F16.F32.PACK_AB R63, R135, R134 ;  /* 0x00000086873f723e */ /* 0x000fe400000000ff */
[----:B------:R-:W-:Y:S01]  /*da60*/  F2FP.F16.F32.PACK_AB R41, R189, R188 ;  /* 0x000000bcbd29723e */ /* 0x000fe200000000ff */
[----:B------:R-:W-:Y:S01]  /*da70*/  @!P4 FMUL R69, R69, 0.5 ;  /* 0x3f0000004545c820 */ /* 0x000fe20000400000 */
[----:B------:R-:W1:Y:S01]  /*da80*/  MUFU.EX2 R43, R66 ;  /* 0x00000042002b7308 */ /* 0x000e620000000800 */
[----:B--2---:R-:W-:Y:S01]  /*da90*/  @!P2 FMUL R42, R42, R42 ;  /* 0x0000002a2a2aa220 */ /* 0x004fe20000400000 */
[----:B------:R-:W-:-:S02]  /*daa0*/  FSETP.GEU.AND P2, PT, R71, -126, PT ;  /* 0xc2fc00004700780b */ /* 0x000fc40003f4e000 */
[----:B------:R-:W-:Y:S02]  /*dab0*/  F2FP.F16.F32.PACK_AB R64, R137, R136 ;  /* 0x000000888940723e */ /* 0x000fe400000000ff */
[----:B------:R2:W-:Y:S01]  /*dac0*/  STL [R1+0x10], R42 ;  /* 0x0000102a01007387 */ /* 0x0005e20000100800 */
[----:B------:R-:W-:Y:S01]  /*dad0*/  @!P3 FMUL R70, R70, 0.5 ;  /* 0x3f0000004646b820 */ /* 0x000fe20000400000 */
[----:B------:R-:W4:Y:S01]  /*dae0*/  MUFU.EX2 R49, R67 ;  /* 0x0000004300317308 */ /* 0x000f220000000800 */
[----:B---3--:R-:W-:Y:S01]  /*daf0*/  @!P1 FMUL R50, R50, R50 ;  /* 0x0000003232329220 */ /* 0x008fe20000400000 */
[----:B------:R-:W-:Y:S02]  /*db00*/  FSETP.GEU.AND P1, PT, R72, -126, PT ;  /* 0xc2fc00004800780b */ /* 0x000fe40003f2e000 */
[----:B------:R-:W-:Y:S02]  /*db10*/  F2FP.F16.F32.PACK_AB R65, R139, R138 ;  /* 0x0000008a8b41723e */ /* 0x000fe400000000ff */
[----:B------:R-:W-:Y:S01]  /*db20*/  STL [R1+0x14], R50 ;  /* 0x0000143201007387 */ /* 0x000fe20000100800 */
[----:B------:R-:W-:Y:S01]  /*db30*/  @!P2 FMUL R71, R71, 0.5 ;  /* 0x3f0000004747a820 */ /* 0x000fe20000400000 */
[----:B------:R-:W3:Y:S01]  /*db40*/  MUFU.EX2 R44, R68 ;  /* 0x00000044002c7308 */ /* 0x000ee20000000800 */
[----:B-1----:R-:W-:Y:S01]  /*db50*/  @!P0 FMUL R43, R43, R43 ;  /* 0x0000002b2b2b8220 */ /* 0x002fe20000400000 */
[----:B------:R-:W-:-:S02]  /*db60*/  FSETP.GEU.AND P0, PT, R73, -126, PT ;  /* 0xc2fc00004900780b */ /* 0x000fc40003f0e000 */
[----:B------:R-:W-:Y:S02]  /*db70*/  F2FP.F16.F32.PACK_AB R66, R141, R140 ;  /* 0x0000008c8d42723e */ /* 0x000fe400000000ff */
[----:B------:R1:W-:Y:S01]  /*db80*/  STL [R1+0x18], R43 ;  /* 0x0000182b01007387 */ /* 0x0003e20000100800 */
[----:B------:R-:W-:Y:S01]  /*db90*/  @!P1 FMUL R72, R72, 0.5 ;  /* 0x3f00000048489820 */ /* 0x000fe20000400000 */
[----:B------:R-:W5:Y:S01]  /*dba0*/  MUFU.EX2 R48, R69 ;  /* 0x0000004500307308 */ /* 0x000f620000000800 */
[----:B----4-:R-:W-:Y:S01]  /*dbb0*/  @!P6 FMUL R49, R49, R49 ;  /* 0x000000313131e220 */ /* 0x010fe20000400000 */
[----:B------:R-:W-:Y:S02]  /*dbc0*/  FSETP.GEU.AND P6, PT, R74, -126, PT ;  /* 0xc2fc00004a00780b */ /* 0x000fe40003fce000 */
[----:B------:R-:W-:Y:S02]  /*dbd0*/  F2FP.F16.F32.PACK_AB R67, R143, R142 ;  /* 0x0000008e8f43723e */ /* 0x000fe400000000ff */
[----:B------:R-:W-:Y:S01]  /*dbe0*/  STL [R1+0x1c], R49 ;  /* 0x00001c3101007387 */ /* 0x000fe20000100800 */
[----:B------:R-:W-:Y:S01]  /*dbf0*/  @!P0 FMUL R73, R73, 0.5 ;  /* 0x3f00000049498820 */ /* 0x000fe20000400000 */
[----:B------:R-:W4:Y:S01]  /*dc00*/  MUFU.EX2 R45, R70 ;  /* 0x00000046002d7308 */ /* 0x000f220000000800 */
[----:B---3--:R-:W-:Y:S01]  /*dc10*/  @!P5 FMUL R44, R44, R44 ;  /* 0x0000002c2c2cd220 */ /* 0x008fe20000400000 */
[----:B------:R-:W-:-:S02]  /*dc20*/  FSETP.GEU.AND P5, PT, R75, -126, PT ;  /* 0xc2fc00004b00780b */ /* 0x000fc40003fae000 */
[----:B--2---:R-:W-:Y:S02]  /*dc30*/  F2FP.F16.F32.PACK_AB R42, R50, R42 ;  /* 0x0000002a322a723e */ /* 0x004fe400000000ff */
[----:B------:R2:W-:Y:S01]  /*dc40*/  STL [R1+0x20], R44 ;  /* 0x0000202c01007387 */ /* 0x0005e20000100800 */
[----:B------:R-:W-:Y:S01]  /*dc50*/  @!P6 FMUL R74, R74, 0.5 ;  /* 0x3f0000004a4ae820 */ /* 0x000fe20000400000 */
[----:B------:R-:W3:Y:S01]  /*dc60*/  MUFU.EX2 R47, R71 ;  /* 0x00000047002f7308 */ /* 0x000ee20000000800 */
[----:B-----5:R-:W-:Y:S01]  /*dc70*/  @!P4 FMUL R48, R48, R48 ;  /* 0x000000303030c220 */ /* 0x020fe20000400000 */
[----:B------:R-:W-:Y:S02]  /*dc80*/  FSETP.GEU.AND P4, PT, R76, -126, PT ;  /* 0xc2fc00004c00780b */ /* 0x000fe40003f8e000 */
[----:B------:R-:W-:Y:S02]  /*dc90*/  F2FP.F16.F32.PACK_AB R68, R145, R144 ;  /* 0x000000909144723e */ /* 0x000fe400000000ff */
[----:B------:R-:W-:Y:S01]  /*dca0*/  STL [R1+0x24], R48 ;  /* 0x0000243001007387 */ /* 0x000fe20000100800 */
[----:B------:R-:W-:Y:S01]  /*dcb0*/  @!P5 FMUL R75, R75, 0.5 ;  /* 0x3f0000004b4bd820 */ /* 0x000fe20000400000 */
[----:B------:R-:W5:Y:S01]  /*dcc0*/  MUFU.EX2 R5, R72 ;  /* 0x0000004800057308 */ /* 0x000f620000000800 */
[----:B----4-:R-:W-:Y:S01]  /*dcd0*/  @!P3 FMUL R45, R45, R45 ;  /* 0x0000002d2d2db220 */ /* 0x010fe20000400000 */
[----:B------:R-:W-:-:S02]  /*dce0*/  FSETP.GEU.AND P3, PT, R77, -126, PT ;  /* 0xc2fc00004d00780b */ /* 0x000fc40003f6e000 */
[----:B-1----:R-:W-:Y:S02]  /*dcf0*/  F2FP.F16.F32.PACK_AB R43, R49, R43 ;  /* 0x0000002b312b723e */ /* 0x002fe400000000ff */
        /* <DEDUP_REMOVED lines=9> */
[----:B-----5:R-:W-:Y:S01]  /*dd90*/  @!P1 FMUL R5, R5, R5 ;  /* 0x0000000505059220 */ /* 0x020fe20000400000 */
[----:B------:R-:W-:-:S02]  /*dda0*/  FSETP.GEU.AND P1, PT, R79, -126, PT ;  /* 0xc2fc00004f00780b */ /* 0x000fc40003f2e000 */
[----:B--2---:R-:W-:Y:S02]  /*ddb0*/  F2FP.F16.F32.PACK_AB R44, R48, R44 ;  /* 0x0000002c302c723e */ /* 0x004fe400000000ff */
[----:B------:R-:W-:Y:S01]  /*ddc0*/  STL [R1+0x30], R5 ;  /* 0x0000300501007387 */ /* 0x000fe20000100800 */
[----:B------:R-:W-:Y:S01]  /*ddd0*/  @!P2 FMUL R78, R78, 0.5 ;  /* 0x3f0000004e4ea820 */ /* 0x000fe20000400000 */
[----:B------:R-:W2:Y:S01]  /*dde0*/  MUFU.EX2 R4, R75 ;  /* 0x0000004b00047308 */ /* 0x000ea20000000800 */
[----:B----4-:R-:W-:Y:S01]  /*ddf0*/  @!P0 FMUL R46, R46, R46 ;  /* 0x0000002e2e2e8220 */ /* 0x010fe20000400000 */
[----:B------:R-:W-:Y:S02]  /*de00*/  FSETP.GEU.AND P0, PT, R80, -126, PT ;  /* 0xc2fc00005000780b */ /* 0x000fe40003f0e000 */
[----:B------:R-:W-:Y:S02]  /*de10*/  F2FP.F16.F32.PACK_AB R70, R149, R148 ;  /* 0x000000949546723e */ /* 0x000fe400000000ff */
[----:B------:R4:W-:Y:S01]  /*de20*/  STL [R1+0x34], R46 ;  /* 0x0000342e01007387 */ /* 0x0009e20000100800 */
[----:B------:R-:W-:Y:S01]  /*de30*/  @!P1 FMUL R79, R79, 0.5 ;  /* 0x3f0000004f4f9820 */ /* 0x000fe20000400000 */
[----:B------:R-:W5:Y:S01]  /*de40*/  MUFU.EX2 R9, R76 ;  /* 0x0000004c00097308 */ /* 0x000f620000000800 */
[----:B---3--:R-:W-:Y:S01]  /*de50*/  @!P6 FMUL R7, R7, R7 ;  /* 0x000000070707e220 */ /* 0x008fe20000400000 */
[----:B------:R-:W-:-:S02]  /*de60*/  FSETP.GEU.AND P6, PT, R81, -126, PT ;  /* 0xc2fc00005100780b */ /* 0x000fc40003fce000 */
[----:B-1----:R-:W-:Y:S02]  /*de70*/  F2FP.F16.F32.PACK_AB R45, R47, R45 ;  /* 0x0000002d2f2d723e */ /* 0x002fe400000000ff */
[----:B------:R1:W-:Y:S01]  /*de80*/  STL [R1+0x38], R7 ;  /* 0x0000380701007387 */ /* 0x0003e20000100800 */
[----:B------:R-:W-:Y:S01]  /*de90*/  @!P0 FMUL R80, R80, 0.5 ;  /* 0x3f00000050508820 */ /* 0x000fe20000400000 */
[----:B------:R-:W3:Y:S01]  /*dea0*/  MUFU.EX2 R6, R77 ;  /* 0x0000004d00067308 */ /* 0x000ee20000000800 */
[----:B--2---:R-:W-:Y:S01]  /*deb0*/  @!P5 FMUL R4, R4, R4 ;  /* 0x000000040404d220 */ /* 0x004fe20000400000 */
[----:B------:R-:W-:Y:S02]  /*dec0*/  FSETP.GEU.AND P5, PT, R82, -126, PT ;  /* 0xc2fc00005200780b */ /* 0x000fe40003fae000 */
[----:B------:R-:W-:Y:S02]  /*ded0*/  F2FP.F16.F32.PACK_AB R71, R93, R92 ;  /* 0x0000005c5d47723e */ /* 0x000fe400000000ff */
[----:B------:R1:W-:Y:S01]  /*dee0*/  STL [R1+0x3c], R4 ;  /* 0x00003c0401007387 */ /* 0x0003e20000100800 */
[----:B------:R-:W-:Y:S01]  /*def0*/  @!P6 FMUL R81, R81, 0.5 ;  /* 0x3f0000005151e820 */ /* 0x000fe20000400000 */
[----:B------:R-:W2:Y:S01]  /*df00*/  MUFU.EX2 R11, R78 ;  /* 0x0000004e000b7308 */ /* 0x000ea20000000800 */
[----:B-----5:R-:W-:Y:S01]  /*df10*/  @!P4 FMUL R9, R9, R9 ;  /* 0x000000090909c220 */ /* 0x020fe20000400000 */
[----:B------:R-:W-:-:S02]  /*df20*/  FSETP.GEU.AND P4, PT, R83, -126, PT ;  /* 0xc2fc00005300780b */ /* 0x000fc40003f8e000 */
[----:B------:R-:W-:Y:S02]  /*df30*/  F2FP.F16.F32.PACK_AB R72, R95, R94 ;  /* 0x0000005e5f48723e */ /* 0x000fe400000000ff */
[----:B------:R1:W-:Y:S01]  /*df40*/  STL [R1+0x40], R9 ;  /* 0x0000400901007387 */ /* 0x0003e20000100800 */
[----:B------:R-:W-:Y:S01]  /*df50*/  @!P5 FMUL R82, R82, 0.5 ;  /* 0x3f0000005252d820 */ /* 0x000fe20000400000 */
[----:B------:R-:W5:Y:S01]  /*df60*/  MUFU.EX2 R8, R79 ;  /* 0x0000004f00087308 */ /* 0x000f620000000800 */
[----:B---3--:R-:W-:Y:S01]  /*df70*/  @!P3 FMUL R6, R6, R6 ;  /* 0x000000060606b220 */ /* 0x008fe20000400000 */
[----:B------:R-:W-:Y:S02]  /*df80*/  FSETP.GEU.AND P3, PT, R84, -126, PT ;  /* 0xc2fc00005400780b */ /* 0x000fe40003f6e000 */
[----:B------:R-:W-:Y:S02]  /*df90*/  F2FP.F16.F32.PACK_AB R73, R97, R96 ;  /* 0x000000606149723e */ /* 0x000fe400000000ff */
[----:B------:R1:W-:Y:S01]  /*dfa0*/  STL [R1+0x44], R6 ;  /* 0x0000440601007387 */ /* 0x0003e20000100800 */
[----:B------:R-:W-:Y:S01]  /*dfb0*/  @!P4 FMUL R83, R83, 0.5 ;  /* 0x3f0000005353c820 */ /* 0x000fe20000400000 */
[----:B------:R-:W3:Y:S01]  /*dfc0*/  MUFU.EX2 R157, R80 ;  /* 0x00000050009d7308 */ /* 0x000ee20000000800 */
[----:B--2---:R-:W-:Y:S01]  /*dfd0*/  @!P2 FMUL R11, R11, R11 ;  /* 0x0000000b0b0ba220 */ /* 0x004fe20000400000 */
[----:B------:R-:W-:-:S02]  /*dfe0*/  FSETP.GEU.AND P2, PT, R85, -126, PT ;  /* 0xc2fc00005500780b */ /* 0x000fc40003f4e000 */
[----:B------:R-:W-:Y:S02]  /*dff0*/  F2FP.F16.F32.PACK_AB R74, R99, R98 ;  /* 0x00000062634a723e */ /* 0x000fe400000000ff */
[----:B------:R1:W-:Y:S01]  /*e000*/  STL [R1+0x48], R11 ;  /* 0x0000480b01007387 */ /* 0x0003e20000100800 */
[----:B------:R-:W-:Y:S01]  /*e010*/  @!P3 FMUL R84, R84, 0.5 ;  /* 0x3f0000005454b820 */ /* 0x000fe20000400000 */
[----:B------:R-:W2:Y:S01]  /*e020*/  MUFU.EX2 R10, R81 ;  /* 0x00000051000a7308 */ /* 0x000ea20000000800 */
[----:B-----5:R-:W-:Y:S01]  /*e030*/  @!P1 FMUL R8, R8, R8 ;  /* 0x0000000808089220 */ /* 0x020fe20000400000 */
[----:B------:R-:W-:Y:S02]  /*e040*/  FSETP.GEU.AND P1, PT, R86, -126, PT ;  /* 0xc2fc00005600780b */ /* 0x000fe40003f2e000 */
[----:B------:R-:W-:Y:S02]  /*e050*/  F2FP.F16.F32.PACK_AB R75, R101, R100 ;  /* 0x00000064654b723e */ /* 0x000fe400000000ff */
[----:B------:R1:W-:Y:S01]  /*e060*/  STL [R1+0x4c], R8 ;  /* 0x00004c0801007387 */ /* 0x0003e20000100800 */
[----:B------:R-:W-:Y:S01]  /*e070*/  @!P2 FMUL R85, R85, 0.5 ;  /* 0x3f0000005555a820 */ /* 0x000fe20000400000 */
[----:B------:R-:W5:Y:S01]  /*e080*/  MUFU.EX2 R20, R82 ;  /* 0x0000005200147308 */ /* 0x000f620000000800 */
[----:B---3--:R-:W-:Y:S01]  /*e090*/  @!P0 FMUL R157, R157, R157 ;  /* 0x0000009d9d9d8220 */ /* 0x008fe20000400000 */
[----:B------:R-:W-:-:S02]  /*e0a0*/  FSETP.GEU.AND P0, PT, R87, -126, PT ;  /* 0xc2fc00005700780b */ /* 0x000fc40003f0e000 */
[----:B------:R-:W-:Y:S02]  /*e0b0*/  F2FP.F16.F32.PACK_AB R76, R103, R102 ;  /* 0x00000066674c723e */ /* 0x000fe400000000ff */
[----:B------:R1:W-:Y:S01]  /*e0c0*/  STL [R1+0x50], R157 ;  /* 0x0000509d01007387 */ /* 0x0003e20000100800 */
[----:B------:R-:W-:Y:S01]  /*e0d0*/  @!P1 FMUL R86, R86, 0.5 ;  /* 0x3f00000056569820 */ /* 0x000fe20000400000 */
[----:B------:R-:W3:Y:S01]  /*e0e0*/  MUFU.EX2 R21, R83 ;  /* 0x0000005300157308 */ /* 0x000ee20000000800 */
[----:B--2---:R-:W-:Y:S01]  /*e0f0*/  @!P6 FMUL R10, R10, R10 ;  /* 0x0000000a0a0ae220 */ /* 0x004fe20000400000 */
[----:B------:R-:W-:Y:S02]  /*e100*/  LOP3.LUT P6, RZ, R3, 0x3, R2, 0x48, !PT ;  /* 0x0000000303ff7812 */ /* 0x000fe400078c4802 */
[----:B------:R-:W-:Y:S02]  /*e110*/  F2FP.F16.F32.PACK_AB R77, R105, R104 ;  /* 0x00000068694d723e */ /* 0x000fe400000000ff */
[----:B------:R1:W-:Y:S01]  /*e120*/  STL [R1+0x54], R10 ;  /* 0x0000540a01007387 */ /* 0x0003e20000100800 */
[----:B------:R-:W-:Y:S01]  /*e130*/  @!P0 FMUL R87, R87, 0.5 ;  /* 0x3f00000057578820 */ /* 0x000fe20000400000 */
[----:B------:R-:W2:Y:S01]  /*e140*/  MUFU.EX2 R14, R84 ;  /* 0x00000054000e7308 */ /* 0x000ea20000000800 */
[----:B-----5:R-:W-:Y:S01]  /*e150*/  @!P5 FMUL R20, R20, R20 ;  /* 0x000000141414d220 */ /* 0x020fe20000400000 */
[----:B------:R-:W-:-:S02]  /*e160*/  F2FP.F16.F32.PACK_AB R78, R107, R106 ;  /* 0x0000006a6b4e723e */ /* 0x000fc400000000ff */
[----:B------:R-:W-:Y:S02]  /*e170*/  F2FP.F16.F32.PACK_AB R79, R109, R108 ;  /* 0x0000006c6d4f723e */ /* 0x000fe400000000ff */
[----:B------:R1:W-:Y:S01]  /*e180*/  STL [R1+0x58], R20 ;  /* 0x0000581401007387 */ /* 0x0003e20000100800 */
[----:B------:R-:W-:Y:S01]  /*e190*/  F2FP.F16.F32.PACK_AB R80, R111, R110 ;  /* 0x0000006e6f50723e */ /* 0x000fe200000000ff */
[----:B------:R-:W5:Y:S01]  /*e1a0*/  MUFU.EX2 R15, R85 ;  /* 0x00000055000f7308 */ /* 0x000f620000000800 */
[----:B---3--:R-:W-:Y:S01]  /*e1b0*/  @!P4 FMUL R21, R21, R21 ;  /* 0x000000151515c220 */ /* 0x008fe20000400000 */
[----:B------:R-:W-:Y:S02]  /*e1c0*/  F2FP.F16.F32.PACK_AB R81, R113, R112 ;  /* 0x000000707151723e */ /* 0x000fe400000000ff */
[----:B------:R-:W-:Y:S02]  /*e1d0*/  F2FP.F16.F32.PACK_AB R82, R115, R114 ;  /* 0x000000727352723e */ /* 0x000fe400000000ff */
[----:B------:R1:W-:Y:S01]  /*e1e0*/  STL [R1+0x5c], R21 ;  /* 0x00005c1501007387 */ /* 0x0003e20000100800 */
[----:B------:R-:W-:Y:S01]  /*e1f0*/  F2FP.F16.F32.PACK_AB R83, R117, R116 ;  /* 0x000000747553723e */ /* 0x000fe200000000ff */
[----:B------:R-:W3:Y:S01]  /*e200*/  MUFU.EX2 R12, R86 ;  /* 0x00000056000c7308 */ /* 0x000ee20000000800 */
[----:B--2---:R-:W-:Y:S01]  /*e210*/  @!P3 FMUL R14, R14, R14 ;  /* 0x0000000e0e0eb220 */ /* 0x004fe20000400000 */
[----:B------:R-:W-:-:S02]  /*e220*/  F2FP.F16.F32.PACK_AB R84, R119, R118 ;  /* 0x000000767754723e */ /* 0x000fc400000000ff */
[----:B----4-:R-:W-:Y:S02]  /*e230*/  F2FP.F16.F32.PACK_AB R46, R46, R5 ;  /* 0x000000052e2e723e */ /* 0x010fe400000000ff */
[----:B------:R1:W-:Y:S01]  /*e240*/  STL [R1+0x68], R14 ;  /* 0x0000680e01007387 */ /* 0x0003e20000100800 */
[----:B------:R-:W-:Y:S01]  /*e250*/  F2FP.F16.F32.PACK_AB R47, R4, R7 ;  /* 0x00000007042f723e */ /* 0x000fe200000000ff */
[----:B------:R-:W2:Y:S01]  /*e260*/  MUFU.EX2 R13, R87 ;  /* 0x00000057000d7308 */ /* 0x000ea20000000800 */
[----:B-----5:R-:W-:Y:S01]  /*e270*/  @!P2 FMUL R15, R15, R15 ;  /* 0x0000000f0f0fa220 */ /* 0x020fe20000400000 */
[----:B------:R-:W-:Y:S02]  /*e280*/  F2FP.F16.F32.PACK_AB R85, R121, R120 ;  /* 0x000000787955723e */ /* 0x000fe400000000ff */
[----:B------:R-:W-:Y:S02]  /*e290*/  F2FP.F16.F32.PACK_AB R48, R6, R9 ;  /* 0x000000090630723e */ /* 0x000fe400000000ff */
[----:B------:R1:W-:Y:S01]  /*e2a0*/  STL [R1+0x6c], R15 ;  /* 0x00006c0f01007387 */ /* 0x0003e20000100800 */
[----:B------:R-:W-:Y:S01]  /*e2b0*/  F2FP.F16.F32.PACK_AB R49, R8, R11 ;  /* 0x0000000b0831723e */ /* 0x000fe200000000ff */
[----:B---3--:R-:W-:Y:S01]  /*e2c0*/  @!P1 FMUL R12, R12, R12 ;  /* 0x0000000c0c0c9220 */ /* 0x008fe20000400000 */
[----:B------:R-:W-:-:S02]  /*e2d0*/  F2FP.F16.F32.PACK_AB R86, R123, R122 ;  /* 0x0000007a7b56723e */ /* 0x000fc400000000ff */
[----:B------:R-:W-:Y:S02]  /*e2e0*/  F2FP.F16.F32.PACK_AB R50, R10, R157 ;  /* 0x0000009d0a32723e */ /* 0x000fe400000000ff */
[----:B------:R1:W-:Y:S01]  /*e2f0*/  STL [R1+0x60], R12 ;  /* 0x0000600c01007387 */ /* 0x0003e20000100800 */
[----:B------:R-:W-:Y:S01]  /*e300*/  F2FP.F16.F32.PACK_AB R51, R21, R20 ;  /* 0x000000141533723e */ /* 0x000fe200000000ff */
[----:B--2---:R-:W-:Y:S01]  /*e310*/  @!P0 FMUL R13, R13, R13 ;  /* 0x0000000d0d0d8220 */ /* 0x004fe20000400000 */
[----:B------:R-:W-:Y:S02]  /*e320*/  F2FP.F16.F32.PACK_AB R87, R151, R150 ;  /* 0x000000969757723e */ /* 0x000fe400000000ff */
[----:B------:R-:W-:Y:S02]  /*e330*/  F2FP.F16.F32.PACK_AB R52, R15, R14 ;  /* 0x0000000e0f34723e */ /* 0x000fe400000000ff */
[----:B------:R1:W-:Y:S01]  /*e340*/  STL [R1+0x64], R13 ;  /* 0x0000640d01007387 */ /* 0x0003e20000100800 */
[----:B------:R-:W-:Y:S01]  /*e350*/  F2FP.F16.F32.PACK_AB R53, R13, R12 ;  /* 0x0000000c0d35723e */ /* 0x000fe200000000ff */
[----:B------:R-:W-:Y:S06]  /*e360*/  @!P6 BRA `(.L_x_236) ;  /* 0x000000000040e947 */ /* 0x000fec0003800000 */
[----:B------:R-:W-:Y:S01]  /*e370*/  MOV R2, 0x8 ;  /* 0x0000000800027802 */ /* 0x000fe20000000f00 */
[----:B------:R-:W2:Y:S01]  /*e380*/  LDCU.64 UR6, c[0x4][0xb0] ;  /* 0x01001600ff0677ac */ /* 0x000ea20008000a00 */
[----:B-1----:R-:W-:Y:S02]  /*e390*/  HFMA2 R12, -RZ, RZ, 0, 5.9604644775390625e-08 ;  /* 0x00000001ff0c7431 */ /* 0x002fe400000001ff */
[----:B------:R-:W-:Y:S01]  /*e3a0*/  IMAD.MOV.U32 R8, RZ, RZ, 0x1be ;  /* 0x000001beff087424 */ /* 0x000fe200078e00ff */
        /* <DEDUP_REMOVED lines=12> */
.L_x_236:
[C---:B------:R-:W-:Y:S01]  /*e470*/  FSETP.NEU.AND P0, PT, R17.reuse, -INF , PT ;  /* 0xff8000001100780b */ /* 0x040fe20003f0d000 */
[----:B------:R-:W2:Y:S01]  /*e480*/  S2R R2, SR_TID.X ;  /* 0x0000000000027919 */ /* 0x000ea20000002100 */
[----:B------:R-:W-:Y:S05]  /*e490*/  WARPSYNC.ALL ;  /* 0x0000000000007948 */ /* 0x000fea0003800000 */
[----:B------:R-:W-:Y:S01]  /*e4a0*/  FSEL R0, R17, RZ, P0 ;  /* 0x000000ff11007208 */ /* 0x000fe20000000000 */
[----:B------:R-:W-:Y:S01]  /*e4b0*/  UIADD3 UR4, UPT, UPT, UR52, 0x20, URZ ;  /* 0x0000002034047890 */ /* 0x000fe2000fffe0ff */
[----:B------:R3:W-:Y:S03]  /*e4c0*/  STTM.x32 tmem[UR52], R56 ;  /* 0x00000038000079ed */ /* 0x0007e600082c0034 */
[----:B------:R-:W-:Y:S01]  /*e4d0*/  FMUL R0, R0, -UR39 ;  /* 0x8000002700007c20 */ /* 0x000fe20008400000 */
[----:B------:R-:W-:-:S03]  /*e4e0*/  USHF.R.U32.HI UR4, URZ, 0x15, UR4 ;  /* 0x00000015ff047899 */ /* 0x000fc60008011604 */
[--C-:B------:R-:W-:Y:S02]  /*e4f0*/  FFMA2 R88, R88.F32x2.HI_LO, UR39.F32, R0.reuse.F32 ;  /* 0x0000002758587c49 */ /* 0x100fe40009200000 */
[----:B------:R-:W-:Y:S01]  /*e500*/  FFMA2 R90, R90.F32x2.HI_LO, UR39.F32, R0.F32 ;  /* 0x000000275a5a7c49 */ /* 0x000fe20009200000 */
[----:B------:R-:W-:Y:S02]  /*e510*/  MOV R3, UR4 ;  /* 0x0000000400037c02 */ /* 0x000fe40008000f00 */
[----:B------:R-:W-:Y:S02]  /*e520*/  FSETP.GEU.AND P4, PT, R88, -126, PT ;  /* 0xc2fc00005800780b */ /* 0x000fe40003f8e000 */
[----:B------:R-:W-:Y:S02]  /*e530*/  FSETP.GEU.AND P3, PT, R89, -126, PT ;  /* 0xc2fc00005900780b */ /* 0x000fe40003f6e000 */
[----:B------:R-:W-:Y:S02]  /*e540*/  FSETP.GEU.AND P2, PT, R90, -126, PT ;  /* 0xc2fc00005a00780b */ /* 0x000fe40003f4e000 */
[----:B------:R-:W-:-:S07]  /*e550*/  FSETP.GEU.AND P1, PT, R91, -126, PT ;  /* 0xc2fc00005b00780b */ /* 0x000fce0003f2e000 */
[----:B------:R-:W-:Y:S02]  /*e560*/  @!P4 FMUL R88, R88, 0.5 ;  /* 0x3f0000005858c820 */ /* 0x000fe40000400000 */
[----:B------:R-:W-:Y:S02]  /*e570*/  @!P3 FMUL R89, R89, 0.5 ;  /* 0x3f0000005959b820 */ /* 0x000fe40000400000 */
[----:B------:R-:W-:Y:S02]  /*e580*/  @!P2 FMUL R90, R90, 0.5 ;  /* 0x3f0000005a5aa820 */ /* 0x000fe40000400000 */
[----:B------:R-:W-:Y:S01]  /*e590*/  @!P1 FMUL R91, R91, 0.5 ;  /* 0x3f0000005b5b9820 */ /* 0x000fe20000400000 */
[----:B---3--:R-:W3:Y:S01]  /*e5a0*/  MUFU.EX2 R58, R88 ;  /* 0x00000058003a7308 */ /* 0x008ee20000000800 */
[----:B--2---:R-:W-:-:S04]  /*e5b0*/  SHF.R.U32.HI R60, RZ, 0x5, R2 ;  /* 0x00000005ff3c7819 */ /* 0x004fc80000011602 */
[----:B------:R-:W-:-:S03]  /*e5c0*/  LOP3.LUT P0, RZ, R3, 0x3, R60, 0x48, !PT ;  /* 0x0000000303ff7812 */ /* 0x000fc6000780483c */
[----:B------:R-:W2:Y:S08]  /*e5d0*/  MUFU.EX2 R59, R89 ;  /* 0x00000059003b7308 */ /* 0x000eb00000000800 */
[----:B------:R-:W4:Y:S01]  /*e5e0*/  MUFU.EX2 R56, R90 ;  /* 0x0000005a00387308 */ /* 0x000f220000000800 */
[----:B---3--:R-:W-:-:S07]  /*e5f0*/  @!P4 FMUL R58, R58, R58 ;  /* 0x0000003a3a3ac220 */ /* 0x008fce0000400000 */
[----:B------:R-:W3:Y:S01]  /*e600*/  MUFU.EX2 R57, R91 ;  /* 0x0000005b00397308 */ /* 0x000ee20000000800 */
[----:B--2---:R-:W-:-:S05]  /*e610*/  @!P3 FMUL R59, R59, R59 ;  /* 0x0000003b3b3bb220 */ /* 0x004fca0000400000 */
[----:B------:R-:W-:Y:S01]  /*e620*/  F2FP.F16.F32.PACK_AB R54, R59, R58 ;  /* 0x0000003a3b36723e */ /* 0x000fe200000000ff */
[----:B----4-:R-:W-:Y:S01]  /*e630*/  @!P2 FMUL R56, R56, R56 ;  /* 0x000000383838a220 */ /* 0x010fe20000400000 */
[----:B---3--:R-:W-:-:S05]  /*e640*/  @!P1 FMUL R57, R57, R57 ;  /* 0x0000003939399220 */ /* 0x008fca0000400000 */
[----:B------:R-:W-:Y:S01]  /*e650*/  F2FP.F16.F32.PACK_AB R55, R57, R56 ;  /* 0x000000383937723e */ /* 0x000fe200000000ff */
[----:B------:R-:W-:Y:S06]  /*e660*/  @!P0 BRA `(.L_x_237) ;  /* 0x0000000000408947 */ /* 0x000fec0003800000 */
[----:B-1----:R-:W-:Y:S01]  /*e670*/  MOV R14, 0x8 ;  /* 0x00000008000e7802 */ /* 0x002fe20000000f00 */
        /* <DEDUP_REMOVED lines=15> */
.L_x_237:
[----:B------:R-:W-:Y:S01]  /*e770*/  MOV R0, UR42 ;  /* 0x0000002a00007c02 */ /* 0x000fe20008000f00 */
[----:B------:R-:W-:Y:S05]  /*e780*/  WARPSYNC.ALL ;  /* 0x0000000000007948 */ /* 0x000fea0003800000 */
[----:B------:R-:W-:Y:S01]  /*e790*/  ISETP.GT.U32.AND P1, PT, R0, 0x1, PT ;  /* 0x000000010000780c */ /* 0x000fe20003f24070 */
[----:B------:R2:W-:Y:S01]  /*e7a0*/  STTM.x32 tmem[UR52+0x20], R24 ;  /* 0x00002018000079ed */ /* 0x0005e200082c0034 */
[----:B------:R-:W3:Y:S11]  /*e7b0*/  FENCE.VIEW.ASYNC.T ;  /* 0x00000000000073c6 */ /* 0x000ef60000000200 */
[----:B------:R-:W-:Y:S05]  /*e7c0*/  @P1 BRA `(.L_x_238) ;  /* 0x0000000000081947 */ /* 0x000fea0003800000 */
[----:B------:R-:W-:Y:S05]  /*e7d0*/  BPT.TRAP 0x1 ;  /* 0x000000040000795c */ /* 0x000fea0000300000 */
[----:B------:R-:W-:Y:S05]  /*e7e0*/  BPT.TRAP 0x1 ;  /* 0x000000040000795c */ /* 0x000fea0000300000 */
.L_x_238:
[----:B------:R-:W4:Y:S01]  /*e7f0*/  S2UR UR4, SR_CgaCtaId ;  /* 0x00000000000479c3 */ /* 0x000f220000008800 */
[----:B------:R-:W-:Y:S01]  /*e800*/  UISETP.NE.AND UP0, UPT, UR50, URZ, UPT ;  /* 0x000000ff3200728c */ /* 0x000fe2000bf05270 */
[----:B------:R-:W-:Y:S02]  /*e810*/  UMOV UR5, 0x400 ;  /* 0x0000040000057882 */ /* 0x000fe40000000000 */
[----:B----4-:R-:W-:-:S04]  /*e820*/  ULEA UR4, UR4, UR5, 0x18 ;  /* 0x0000000504047291 */ /* 0x010fc8000f8ec0ff */
[----:B------:R-:W-:-:S04]  /*e830*/  UIADD3 UR5, UPT, UPT, UR4, 0xe068, URZ ;  /* 0x0000e06804057890 */ /* 0x000fc8000fffe0ff */
[----:B------:R-:W-:-:S04]  /*e840*/  @UP0 UIADD3 UR5, UPT, UPT, UR4, 0xe058, URZ ;  /* 0x0000e05804050890 */ /* 0x000fc8000fffe0ff */
[----:B------:R-:W-:-:S09]  /*e850*/  UPRMT UR5, UR38, 0x654, UR5 ;  /* 0x0000065426057896 */ /* 0x000fd20008000005 */
[----:B---3--:R-:W-:Y:S01]  /*e860*/  SYNCS.ARRIVE.TRANS64.RED.A1T0 RZ, [UR5], RZ ;  /* 0x000000ffffff79a7 */ /* 0x008fe20008100405 */
[----:B------:R-:W-:-:S04]  /*e870*/  USEL UR5, UR45, UR48, UP0 ;  /* 0x000000302d057287 */ /* 0x000fc80008000000 */
[----:B------:R-:W-:-:S04]  /*e880*/  ULOP3.LUT UR5, UR5, 0x1, URZ, 0x3c, !UPT ;  /* 0x0000000105057892 */ /* 0x000fc8000f8e3cff */
[----:B------:R-:W-:Y:S02]  /*e890*/  USEL UR45, UR5, UR45, UP0 ;  /* 0x0000002d052d7287 */ /* 0x000fe40008000000 */
[----:B------:R-:W-:Y:S02]  /*e8a0*/  USEL UR48, UR48, UR5, UP0 ;  /* 0x0000000530307287 */ /* 0x000fe40008000000 */
[----:B------:R-:W-:-:S09]  /*e8b0*/  UISETP.NE.AND UP0, UPT, UR43, URZ, UPT ;  /* 0x000000ff2b00728c */ /* 0x000fd2000bf05270 */
[----:B------:R-:W-:Y:S05]  /*e8c0*/  BRA.U UP0, `(.L_x_239) ;  /* 0x0000000100047547 */ /* 0x000fea000b800000 */
[----:B------:R-:W-:Y:S05]  /*e8d0*/  BPT.TRAP 0x1 ;  /* 0x000000040000795c */ /* 0x000fea0000300000 */
.L_x_239:
[----:B------:R-:W-:Y:S01]  /*e8e0*/  UISETP.NE.AND UP0, UPT, UR50, URZ, UPT ;  /* 0x000000ff3200728c */ /* 0x000fe2000bf05270 */
[----:B------:R-:W-:Y:S01]  /*e8f0*/  MOV R0, UR51 ;  /* 0x0000003300007c02 */ /* 0x000fe20008000f00 */
[----:B------:R-:W-:Y:S01]  /*e900*/  UIADD3 UR6, UPT, UPT, UR4, 0xe078, URZ ;  /* 0x0000e07804067890 */ /* 0x000fe2000fffe0ff */
[----:B------:R-:W-:Y:S01]  /*e910*/  FADD2 R22, R22.F32x2.HI_LO, RZ.F32 ;  /* 0x000000ff1616724b */ /* 0x000fe20000200000 */
[----:B------:R-:W-:Y:S01]  /*e920*/  FSETP.NEU.AND P0, PT, R17, -INF , PT ;  /* 0xff8000001100780b */ /* 0x000fe20003f0d000 */
[----:B------:R-:W-:Y:S01]  /*e930*/  FADD2 R124, R124.F32x2.HI_LO, RZ.F32 ;  /* 0x000000ff7c7c724b */ /* 0x000fe20000200000 */
[----:B------:R-:W-:Y:S01]  /*e940*/  SHF.L.U32 R0, R0, 0x1f, RZ ;  /* 0x0000001f00007819 */ /* 0x000fe200000006ff */
[----:B------:R-:W-:Y:S01]  /*e950*/  FADD2 R22, R22.F32x2.HI_LO, R130.F32x2.HI_LO ;  /* 0x000000821616724b */ /* 0x000fe20000000000 */
[----:B------:R-:W-:Y:S01]  /*e960*/  FSEL R3, R17, RZ, P0 ;  /* 0x000000ff11037208 */ /* 0x000fe20000000000 */
[----:B------:R-:W-:Y:S02]  /*e970*/  FADD2 R126, R126.F32x2.HI_LO, RZ.F32 ;  /* 0x000000ff7e7e724b */ /* 0x000fe40000200000 */
[----:B------:R-:W-:Y:S01]  /*e980*/  @!UP0 UIADD3 UR6, UPT, UPT, UR4, 0xe088, URZ ;  /* 0x0000e08804068890 */ /* 0x000fe2000fffe0ff */
[----:B------:R-:W-:Y:S01]  /*e990*/  FADD2 R124, R124.F32x2.HI_LO, R132.F32x2.HI_LO ;  /* 0x000000847c7c724b */ /* 0x000fe20000000000 */
[----:B------:R-:W-:Y:S01]  /*e9a0*/  FSETP.NEU.AND P0, PT, R156, R3, PT ;  /* 0x000000039c00720b */ /* 0x000fe20003f0d000 */
[----:B------:R-:W-:-:S02]  /*e9b0*/  FADD2 R126, R126.F32x2.HI_LO, R134.F32x2.HI_LO ;  /* 0x000000867e7e724b */ /* 0x000fc40000000000 */
[----:B------:R-:W-:Y:S02]  /*e9c0*/  FADD2 R22, R22.F32x2.HI_LO, R138.F32x2.HI_LO ;  /* 0x0000008a1616724b */ /* 0x000fe40000000000 */
[----:B------:R-:W-:Y:S02]  /*e9d0*/  FADD2 R124, R124.F32x2.HI_LO, R140.F32x2.HI_LO ;  /* 0x0000008c7c7c724b */ /* 0x000fe40000000000 */
[----:B------:R-:W3:Y:S01]  /*e9e0*/  SYNCS.PHASECHK.TRANS64.TRYWAIT P2, [UR6], R0 ;  /* 0x00000000ff0075a7 */ /* 0x000ee20008041106 */
[----:B------:R-:W-:Y:S02]  /*e9f0*/  FADD2 R126, R126.F32x2.HI_LO, R142.F32x2.HI_LO ;  /* 0x0000008e7e7e724b */ /* 0x000fe40000000000 */
[----:B------:R-:W-:Y:S02]  /*ea00*/  FADD2 R22, R22.F32x2.HI_LO, R146.F32x2.HI_LO ;  /* 0x000000921616724b */ /* 0x000fe40000000000 */
[----:B------:R-:W-:Y:S02]  /*ea10*/  FADD2 R124, R124.F32x2.HI_LO, R148.F32x2.HI_LO ;  /* 0x000000947c7c724b */ /* 0x000fe40000000000 */
[----:B------:R-:W-:-:S02]  /*ea20*/  FADD2 R126, R126.F32x2.HI_LO, R92.F32x2.HI_LO ;  /* 0x0000005c7e7e724b */ /* 0x000fc40000000000 */
[----:B------:R-:W-:Y:S02]  /*ea30*/  FADD2 R22, R22.F32x2.HI_LO, R96.F32x2.HI_LO ;  /* 0x000000601616724b */ /* 0x000fe40000000000 */
[----:B------:R-:W-:Y:S02]  /*ea40*/  FADD2 R124, R124.F32x2.HI_LO, R98.F32x2.HI_LO ;  /* 0x000000627c7c724b */ /* 0x000fe40000000000 */
[----:B------:R-:W-:Y:S02]  /*ea50*/  FADD2 R126, R126.F32x2.HI_LO, R100.F32x2.HI_LO ;  /* 0x000000647e7e724b */ /* 0x000fe40000000000 */
[----:B------:R-:W-:Y:S01]  /*ea60*/  FADD2 R22, R22.F32x2.HI_LO, R104.F32x2.HI_LO ;  /* 0x000000681616724b */ /* 0x000fe20000000000 */
[----:B---3--:R-:W-:Y:S06]  /*ea70*/  @!P2 BRA `(.L_x_240) ;  /* 0x000000a80000a947 */ /* 0x008fec0003800000 */
.L_x_434:
[----:B------:R-:W-:Y:S01]  /*ea80*/  BSSY.RECONVERGENT B0, `(.L_x_241) ;  /* 0x000000a000007945 */ /* 0x000fe20003800200 */
[----:B---3--:R-:W-:-:S03]  /*ea90*/  MOV R5, 0x3f000000 ;  /* 0x3f00000000057802 */ /* 0x008fc60000000f00 */
[----:B------:R-:W-:Y:S05]  /*eaa0*/  @!P0 BRA `(.L_x_242) ;  /* 0x00000000001c8947 */ /* 0x000fea0003800000 */
[----:B------:R-:W-:-:S04]  /*eab0*/  FADD R0, -R3, R156 ;  /* 0x0000009c03007221 */ /* 0x000fc80000000100 */
[----:B------:R-:W-:-:S05]  /*eac0*/  FMUL R0, R0, UR39 ;  /* 0x0000002700007c20 */ /* 0x000fca0008400000 */
[----:B------:R-:W-:-:S13]  /*ead0*/  FSETP.GEU.AND P0, PT, R0, -126, PT ;  /* 0xc2fc00000000780b */ /* 0x000fda0003f0e000 */
[----:B------:R-:W-:-:S04]  /*eae0*/  @!P0 FMUL R0, R0, 0.5 ;  /* 0x3f00000000008820 */ /* 0x000fc80000400000 */
[----:B------:R-:W3:Y:S02]  /*eaf0*/  MUFU.EX2 R5, R0 ;  /* 0x0000000000057308 */ /* 0x000ee40000000800 */
[----:B---3--:R-:W-:-:S04]  /*eb00*/  @!P0 FMUL R5, R5, R5 ;  /* 0x0000000505058220 */ /* 0x008fc80000400000 */
[----:B------:R-:W-:Y:S02]  /*eb10*/  FMUL R5, R5, 0.5 ;  /* 0x3f00000005057820 */ /* 0x000fe40000400000 */
.L_x_242:
[----:B------:R-:W-:Y:S05]  /*eb20*/  BSYNC.RECONVERGENT B0 ;  /* 0x0000000000007941 */ /* 0x000fea0003800200 */
.L_x_241:
[----:B--2---:R-:W2:Y:S04]  /*eb30*/  LDL.LU.64 R34, [R1+0x10] ;  /* 0x0000100001227983 */ /* 0x004ea80000300a00 */
[----:B------:R-:W3:Y:S04]  /*eb40*/  LDL.LU.64 R32, [R1+0x18] ;  /* 0x0000180001207983 */ /* 0x000ee80000300a00 */
[----:B------:R-:W4:Y:S04]  /*eb50*/  LDL.LU.64 R30, [R1+0x28] ;  /* 0x00002800011e7983 */ /* 0x000f280000300a00 */
[----:B------:R-:W5:Y:S04]  /*eb60*/  LDL.LU.64 R28, [R1+0x30] ;  /* 0x00003000011c7983 */ /* 0x000f680000300a00 */
[----:B------:R-:W5:Y:S04]  /*eb70*/  LDL.LU.64 R26, [R1+0x38] ;  /* 0x00003800011a7983 */ /* 0x000f680000300a00 */
[----:B-1----:R-:W5:Y:S04]  /*eb80*/  LDL.LU.64 R14, [R1+0x20] ;  /* 0x00002000010e7983 */ /* 0x002f680000300a00 */
[----:B------:R-:W5:Y:S04]  /*eb90*/  LDL.LU.64 R24, [R1+0x48] ;  /* 0x0000480001187983 */ /* 0x000f680000300a00 */
[----:B------:R-:W5:Y:S04]  /*eba0*/  LDL.LU.64 R20, [R1+0x50] ;  /* 0x0000500001147983 */ /* 0x000f680000300a00 */
[----:B------:R-:W5:Y:S04]  /*ebb0*/  LDL.LU.64 R12, [R1+0x58] ;  /* 0x00005800010c7983 */ /* 0x000f680000300a00 */
[----:B------:R-:W5:Y:S04]  /*ebc0*/  LDL.LU.64 R8, [R1+0x40] ;  /* 0x0000400001087983 */ /* 0x000f680000300a00 */
[----:B------:R-:W5:Y:S04]  /*ebd0*/  LDL.LU.64 R10, [R1+0x60] ;  /* 0x00006000010a7983 */ /* 0x000f680000300a00 */
[----:B------:R-:W5:Y:S01]  /*ebe0*/  LDL.LU.64 R6, [R1+0x68] ;  /* 0x0000680001067983 */ /* 0x000f620000300a00 */
[----:B------:R-:W-:-:S04]  /*ebf0*/  FMUL R16, R5, R16 ;  /* 0x0000001005107220 */ /* 0x000fc80000400000 */
[----:B------:R-:W-:-:S04]  /*ec00*/  FADD2 R18, R16.F32, R18.F32x2.HI_LO ;  /* 0x000000121012724b */ /* 0x000fc80000040000 */
[----:B------:R-:W-:-:S04]  /*ec10*/  FADD2 R18, R18.F32x2.HI_LO, R128.F32x2.HI_LO ;  /* 0x000000801212724b */ /* 0x000fc80000000000 */
[----:B------:R-:W-:-:S04]  /*ec20*/  FADD2 R18, R18.F32x2.HI_LO, R136.F32x2.HI_LO ;  /* 0x000000881212724b */ /* 0x000fc80000000000 */
[----:B------:R-:W-:-:S04]  /*ec30*/  FADD2 R18, R18.F32x2.HI_LO, R144.F32x2.HI_LO ;  /* 0x000000901212724b */ /* 0x000fc80000000000 */
[----:B------:R-:W-:Y:S02]  /*ec40*/  FADD2 R18, R18.F32x2.HI_LO, R94.F32x2.HI_LO ;  /* 0x0000005e1212724b */ /* 0x000fe40000000000 */
[----:B------:R-:W-:Y:S02]  /*ec50*/  FADD2 R124, R124.F32x2.HI_LO, R106.F32x2.HI_LO ;  /* 0x0000006a7c7c724b */ /* 0x000fe40000000000 */
[----:B------:R-:W-:Y:S02]  /*ec60*/  FADD2 R126, R126.F32x2.HI_LO, R108.F32x2.HI_LO ;  /* 0x0000006c7e7e724b */ /* 0x000fe40000000000 */
[----:B------:R-:W-:Y:S02]  /*ec70*/  FADD2 R18, R18.F32x2.HI_LO, R102.F32x2.HI_LO ;  /* 0x000000661212724b */ /* 0x000fe40000000000 */
[----:B------:R-:W-:Y:S02]  /*ec80*/  FADD2 R22, R22.F32x2.HI_LO, R112.F32x2.HI_LO ;  /* 0x000000701616724b */ /* 0x000fe40000000000 */
[----:B------:R-:W-:-:S02]  /*ec90*/  FADD2 R124, R124.F32x2.HI_LO, R114.F32x2.HI_LO ;  /* 0x000000727c7c724b */ /* 0x000fc40000000000 */
        /* <DEDUP_REMOVED lines=23> */
[----:B------:R-:W-:Y:S01]  /*ee10*/  FADD2 R18, R18.F32x2.HI_LO, R186.F32x2.HI_LO ;  /* 0x000000ba1212724b */ /* 0x000fe20000000000 */
[----:B------:R-:W-:Y:S01]  /*ee20*/  ULOP3.LUT UP0, URZ, UR53, 0x7f, UR37, 0xf8, !UPT ;  /* 0x0000007f35ff7892 */ /* 0x000fe2000f80f825 */
[----:B--2---:R-:W-:-:S02]  /*ee30*/  FADD2 R124, R124.F32x2.HI_LO, R34.F32x2.HI_LO ;  /* 0x000000227c7c724b */ /* 0x004fc40000000000 */
[----:B---3--:R-:W-:Y:S02]  /*ee40*/  FADD2 R126, R126.F32x2.HI_LO, R32.F32x2.HI_LO ;  /* 0x000000207e7e724b */ /* 0x008fe40000000000 */
[----:B----4-:R-:W-:Y:S02]  /*ee50*/  FADD2 R22, R22.F32x2.HI_LO, R30.F32x2.HI_LO ;  /* 0x0000001e1616724b */ /* 0x010fe40000000000 */
[----:B-----5:R-:W-:Y:S02]  /*ee60*/  FADD2 R124, R124.F32x2.HI_LO, R28.F32x2.HI_LO ;  /* 0x0000001c7c7c724b */ /* 0x020fe40000000000 */
        /* <DEDUP_REMOVED lines=11> */
[----:B------:R-:W-:-:S04]  /*ef20*/  FADD2 R18, R18.F32x2.HI_LO, R22.F32x2.HI_LO ;  /* 0x000000161212724b */ /* 0x000fc80000000000 */
[----:B------:R-:W-:-:S04]  /*ef30*/  FADD2 R18, R18.F32x2.HI_LO, R124.F32x2.HI_LO ;  /* 0x0000007c1212724b */ /* 0x000fc80000000000 */
[----:B------:R-:W-:Y:S01]  /*ef40*/  FADD R16, R18, R19 ;  /* 0x0000001312107221 */ /* 0x000fe20000000000 */
[----:B------:R-:W-:Y:S06]  /*ef50*/  BRA.U UP0, `(.L_x_243) ;  /* 0x0000000100907547 */ /* 0x000fec000b800000 */
[----:B------:R-:W-:Y:S05]  /*ef60*/  @P1 BRA `(.L_x_244) ;  /* 0x0000000000041947 */ /* 0x000fea0003800000 */
[----:B------:R-:W-:Y:S05]  /*ef70*/  BPT.TRAP 0x1 ;  /* 0x000000040000795c */ /* 0x000fea0000300000 */
.L_x_244:
[----:B------:R-:W-:Y:S01]  /*ef80*/  UISETP.NE.AND UP0, UPT, UR50, URZ, UPT ;  /* 0x000000ff3200728c */ /* 0x000fe2000bf05270 */
[----:B------:R-:W-:Y:S01]  /*ef90*/  IMAD.U32 R0, RZ, RZ, UR5 ;  /* 0x00000005ff007e24 */ /* 0x000fe2000f8e00ff */
[----:B------:R-:W-:Y:S01]  /*efa0*/  UIADD3 UR6, UPT, UPT, UR4, 0xe060, URZ ;  /* 0x0000e06004067890 */ /* 0x000fe2000fffe0ff */
[----:B------:R-:W-:Y:S01]  /*efb0*/  IMAD.U32 R2, R2, 0x10000, RZ ;  /* 0x0001000002027824 */ /* 0x000fe200078e00ff */
[----:B------:R-:W-:Y:S02]  /*efc0*/  LOP3.LUT R60, R60, 0x3, RZ, 0xc0, !PT ;  /* 0x000000033c3c7812 */ /* 0x000fe400078ec0ff */
[----:B------:R-:W-:Y:S02]  /*efd0*/  SHF.L.U32 R0, R0, 0x1f, RZ ;  /* 0x0000001f00007819 */ /* 0x000fe400000006ff */
[----:B------:R-:W-:-:S03]  /*efe0*/  LOP3.LUT R2, R2, 0x600000, RZ, 0xc0, !PT ;  /* 0x0060000002027812 */ /* 0x000fc600078ec0ff */
[----:B------:R-:W-:Y:S01]  /*eff0*/  @UP0 UIADD3 UR6, UPT, UPT, UR4, 0xe050, URZ ;  /* 0x0000e05004060890 */ /* 0x000fe2000fffe0ff */
[----:B------:R-:W-:Y:S01]  /*f000*/  SHF.R.U32.HI R3, RZ, 0x15, R2 ;  /* 0x00000015ff037819 */ /* 0x000fe20000011602 */
[----:B------:R-:W-:-:S03]  /*f010*/  USEL UR4, URZ, 0x80, UP0 ;  /* 0x00000080ff047887 */ /* 0x000fc60008000000 */
[----:B------:R-:W-:-:S03]  /*f020*/  ISETP.NE.AND P0, PT, R60, R3, PT ;  /* 0x000000033c00720c */ /* 0x000fc60003f05270 */
[----:B------:R-:W-:Y:S01]  /*f030*/  LOP3.LUT R2, R2, UR4, RZ, 0xfc, !PT ;  /* 0x0000000402027c12 */ /* 0x000fe2000f8efcff */
[----:B------:R-:W1:Y:S02]  /*f040*/  SYNCS.PHASECHK.TRANS64.TRYWAIT P1, [UR6], R0 ;  /* 0x00000000ff0075a7 */ /* 0x000e640008021106 */
[----:B-1----:R-:W-:Y:S07]  /*f050*/  @!P1 BRA `(.L_x_245) ;  /* 0x000000a000a09947 */ /* 0x002fee0003800000 */
.L_x_436:
[----:B------:R-:W-:Y:S05]  /*f060*/  @!P0 BRA `(.L_x_246) ;  /* 0x0000000000408947 */ /* 0x000fea0003800000 */
[----:B------:R-:W-:Y:S01]  /*f070*/  MOV R14, 0x8 ;  /* 0x00000008000e7802 */ /* 0x000fe20000000f00 */
[----:B------:R-:W2:Y:S01]  /*f080*/  LDCU.64 UR8, c[0x4][0xb0] ;  /* 0x01001600ff0877ac */ /* 0x000ea20008000a00 */
[----:B------:R-:W-:Y:S02]  /*f090*/  HFMA2 R12, -RZ, RZ, 0, 5.9604644775390625e-08 ;  /* 0x00000001ff0c7431 */ /* 0x000fe400000001ff */
[----:B------:R-:W-:Y:S01]  /*f0a0*/  IMAD.MOV.U32 R8, RZ, RZ, 0x1be ;  /* 0x000001beff087424 */ /* 0x000fe200078e00ff */
[----:B------:R-:W3:Y:S01]  /*f0b0*/  LDCU.64 UR6, c[0x4][0xb8] ;  /* 0x01001700ff0677ac */ /* 0x000ee20008000a00 */
[----:B------:R-:W4:Y:S01]  /*f0c0*/  LDC.64 R14, c[0x4][R14] ;  /* 0x010000000e0e7b82 */ /* 0x000f220000000a00 */
[----:B------:R-:W-:Y:S01]  /*f0d0*/  IMAD.MOV.U32 R13, RZ, RZ, RZ ;  /* 0x000000ffff0d7224 */ /* 0x000fe200078e00ff */
[----:B------:R-:W5:Y:S01]  /*f0e0*/  LDCU.64 UR4, c[0x4][0x18] ;  /* 0x01000300ff0477ac */ /* 0x000f620008000a00 */
[----:B--2---:R-:W-:Y:S01]  /*f0f0*/  IMAD.U32 R4, RZ, RZ, UR8 ;  /* 0x00000008ff047e24 */ /* 0x004fe2000f8e00ff */
[----:B------:R-:W-:Y:S01]  /*f100*/  MOV R5, UR9 ;  /* 0x0000000900057c02 */ /* 0x000fe20008000f00 */
[----:B---3--:R-:W-:Y:S01]  /*f110*/  IMAD.U32 R6, RZ, RZ, UR6 ;  /* 0x00000006ff067e24 */ /* 0x008fe2000f8e00ff */
[----:B------:R-:W-:Y:S01]  /*f120*/  MOV R7, UR7 ;  /* 0x0000000700077c02 */ /* 0x000fe20008000f00 */
[----:B-----5:R-:W-:Y:S01]  /*f130*/  IMAD.U32 R10, RZ, RZ, UR4 ;  /* 0x00000004ff0a7e24 */ /* 0x020fe2000f8e00ff */
[----:B------:R-:W-:-:S02]  /*f140*/  MOV R11, UR5 ;  /* 0x00000005000b7c02 */ /* 0x000fc40008000f00 */
[----:B------:R-:W-:-:S07]  /*f150*/  LEPC R20, `(.L_x_246) ;  /* 0x000000001014794e */ /* 0x000fce0000000000 */
[----:B-1--4-:R-:W-:Y:S05]  /*f160*/  CALL.ABS.NOINC R14 ;  /* 0x000000000e007343 */ /* 0x012fea0003c00000 */
.L_x_246:
[----:B------:R-:W-:Y:S05]  /*f170*/  WARPSYNC.ALL ;  /* 0x0000000000007948 */ /* 0x000fea0003800000 */
[----:B------:R-:W-:-:S13]  /*f180*/  R2UR UR4, R2 ;  /* 0x00000000020472ca */ /* 0x000fda00000e0000 */
[----:B------:R2:W-:Y:S02]  /*f190*/  STTM.x2 tmem[UR4], R16 ;  /* 0x00000010000079ed */ /* 0x0005e400080c0004 */
.L_x_243:
[----:B------:R-:W-:Y:S01]  /*f1a0*/  UIADD3 UR4, UPT, UPT, UR53, 0x1, URZ ;  /* 0x0000000135047890 */ /* 0x000fe2000fffe0ff */
[----:B------:R-:W-:Y:S01]  /*f1b0*/  MOV R156, R17 ;  /* 0x00000011009c7202 */ /* 0x000fe20000000f00 */
[----:B------:R-:W-:Y:S02]  /*f1c0*/  UIADD3 UR53, UPT, UPT, UR53, -0x1, URZ ;  /* 0xffffffff35357890 */ /* 0x000fe4000fffe0ff */
[----:B------:R-:W-:-:S09]  /*f1d0*/  UISETP.GT.U32.AND UP0, UPT, UR4, 0x1, UPT ;  /* 0x000000010400788c */ /* 0x000fd2000bf04070 */
[----:B------:R-:W-:Y:S05]  /*f1e0*/  BRA.U UP0, `(.L_x_247) ;  /* 0xffffffb900b07547 */ /* 0x000fea000b83ffff */
.L_x_226:
[----:B------:R-:W3:Y:S02]  /*f1f0*/  LDCU UR4, c[0x0][0x384] ;  /* 0x00007080ff0477ac */ /* 0x000ee40008000800 */
[----:B---3--:R-:W-:-:S09]  /*f200*/  ULOP3.LUT UP0, URZ, UR4, 0x7f, URZ, 0xc0, !UPT ;  /* 0x0000007f04ff7892 */ /* 0x008fd2000f80c0ff */
[----:B------:R-:W-:Y:S05]  /*f210*/  BRA.U !UP0, `(.L_x_248) ;  /* 0x0000005d08447547 */ /* 0x000fea000b800000 */
[----:B------:R-:W3:Y:S01]  /*f220*/  S2R R2, SR_TID.X ;  /* 0x0000000000027919 */ /* 0x000ee20000002100 */
[----:B------:R-:W-:Y:S01]  /*f230*/  UISETP.NE.AND UP0, UPT, UR50, URZ, UPT ;  /* 0x000000ff3200728c */ /* 0x000fe2000bf05270 */
[----:B------:R-:W-:-:S03]  /*f240*/  UMOV UR4, 0x20 ;  /* 0x0000002000047882 */ /* 0x000fc60000000000 */
[----:B------:R-:W-:Y:S02]  /*f250*/  USEL UR4, UR4, 0xa0, UP0 ;  /* 0x000000a004047887 */ /* 0x000fe40008000000 */
[----:B------:R-:W-:Y:S02]  /*f260*/  USEL UR5, UR45, UR48, UP0 ;  /* 0x000000302d057287 */ /* 0x000fe40008000000 */
[----:B------:R-:W-:Y:S01]  /*f270*/  UISETP.GT.U32.AND UP0, UPT, UR42, 0x1, UPT ;  /* 0x000000012a00788c */ /* 0x000fe2000bf04070 */
[----:B---3--:R-:W-:-:S05]  /*f280*/  IMAD.U32 R152, R2, 0x10000, RZ ;  /* 0x0001000002987824 */ /* 0x008fca00078e00ff */
[----:B------:R-:W-:-:S05]  /*f290*/  LOP3.LUT R152, R152, 0x600000, RZ, 0xc0, !PT ;  /* 0x0060000098987812 */ /* 0x000fca00078ec0ff */
[----:B-1----:R-:W-:-:S06]  /*f2a0*/  VIADD R0, R152, UR4 ;  /* 0x0000000498007c36 */ /* 0x002fcc0008000000 */
[----:B------:R-:W1:Y:S02]  /*f2b0*/  SHFL.IDX PT, R0, R0, RZ, 0x1f ;  /* 0x00001fff00007589 */ /* 0x000e6400000e0000 */
[----:B-1----:R-:W-:Y:S01]  /*f2c0*/  R2UR UR39, R0 ;  /* 0x00000000002772ca */ /* 0x002fe200000e0000 */
[----:B------:R-:W-:-:S14]  /*f2d0*/  BRA.U UP0, `(.L_x_249) ;  /* 0x0000000100047547 */ /* 0x000fdc000b800000 */
[----:B------:R-:W-:Y:S05]  /*f2e0*/  BPT.TRAP 0x1 ;  /* 0x000000040000795c */ /* 0x000fea0000300000 */
.L_x_249:
        /* <DEDUP_REMOVED lines=16> */
.L_x_438:
[----:B------:R-:W-:Y:S05]  /*f3f0*/  @!P0 BRA `(.L_x_251) ;  /* 0x0000000000408947 */ /* 0x000fea0003800000 */
[----:B------:R-:W-:Y:S01]  /*f400*/  MOV R14, 0x8 ;  /* 0x00000008000e7802 */ /* 0x000fe20000000f00 */
[----:B------:R-:W3:Y:S01]  /*f410*/  LDCU.64 UR8, c[0x4][0xb0] ;  /* 0x01001600ff0877ac */ /* 0x000ee20008000a00 */
[----:B------:R-:W-:Y:S02]  /*f420*/  HFMA2 R12, -RZ, RZ, 0, 5.9604644775390625e-08 ;  /* 0x00000001ff0c7431 */ /* 0x000fe400000001ff */
[----:B------:R-:W-:Y:S01]  /*f430*/  IMAD.MOV.U32 R8, RZ, RZ, 0x192 ;  /* 0x00000192ff087424 */ /* 0x000fe200078e00ff */
[----:B------:R-:W4:Y:S01]  /*f440*/  LDCU.64 UR6, c[0x4][0xb8] ;  /* 0x01001700ff0677ac */ /* 0x000f220008000a00 */
[----:B------:R-:W1:Y:S01]  /*f450*/  LDC.64 R14, c[0x4][R14] ;  /* 0x010000000e0e7b82 */ /* 0x000e620000000a00 */
[----:B------:R-:W-:Y:S01]  /*f460*/  IMAD.MOV.U32 R13, RZ, RZ, RZ ;  /* 0x000000ffff0d7224 */ /* 0x000fe200078e00ff */
[----:B------:R-:W5:Y:S01]  /*f470*/  LDCU.64 UR4, c[0x4][0x10] ;  /* 0x01000200ff0477ac */ /* 0x000f620008000a00 */
[----:B---3--:R-:W-:Y:S01]  /*f480*/  IMAD.U32 R4, RZ, RZ, UR8 ;  /* 0x00000008ff047e24 */ /* 0x008fe2000f8e00ff */
[----:B------:R-:W-:Y:S01]  /*f490*/  MOV R5, UR9 ;  /* 0x0000000900057c02 */ /* 0x000fe20008000f00 */
[----:B----4-:R-:W-:Y:S01]  /*f4a0*/  IMAD.U32 R6, RZ, RZ, UR6 ;  /* 0x00000006ff067e24 */ /* 0x010fe2000f8e00ff */
[----:B------:R-:W-:Y:S01]  /*f4b0*/  MOV R7, UR7 ;  /* 0x0000000700077c02 */ /* 0x000fe20008000f00 */
[----:B-----5:R-:W-:Y:S01]  /*f4c0*/  IMAD.U32 R10, RZ, RZ, UR4 ;  /* 0x00000004ff0a7e24 */ /* 0x020fe2000f8e00ff */
[----:B------:R-:W-:-:S02]  /*f4d0*/  MOV R11, UR5 ;  /* 0x00000005000b7c02 */ /* 0x000fc40008000f00 */
[----:B------:R-:W-:-:S07]  /*f4e0*/  LEPC R20, `(.L_x_251) ;  /* 0x000000001014794e */ /* 0x000fce0000000000 */
[----:B-12---:R-:W-:Y:S05]  /*f4f0*/  CALL.ABS.NOINC R14 ;  /* 0x000000000e007343 */ /* 0x006fea0003c00000 */
.L_x_251:
        /* <DEDUP_REMOVED lines=11> */
[----:B------:R-:W3:Y:S01]  /*f5b0*/  LDCU.64 UR6, c[0x4][0xb8] ;  /* 0x01001700ff0677ac */ /* 0x000ee20008000a00 */
[----:B------:R-:W4:Y:S01]  /*f5c0*/  LDC.64 R14, c[0x4][R14] ;  /* 0x010000000e0e7b82 */ /* 0x000f220000000a00 */
[----:B------:R-:W-:Y:S01]  /*f5d0*/  IMAD.MOV.U32 R13, RZ, RZ, RZ ;  /* 0x000000ffff0d7224 */ /* 0x000fe200078e00ff */
[----:B------:R-:W5:Y:S01]  /*f5e0*/  LDCU.64 UR4, c[0x4][0x10] ;  /* 0x01000200ff0477ac */ /* 0x000f620008000a00 */
[----:B-1----:R-:W-:Y:S01]  /*f5f0*/  IMAD.U32 R4, RZ, RZ, UR8 ;  /* 0x00000008ff047e24 */ /* 0x002fe2000f8e00ff */
[----:B------:R-:W-:Y:S01]  /*f600*/  MOV R5, UR9 ;  /* 0x0000000900057c02 */ /* 0x000fe20008000f00 */
[----:B---3--:R-:W-:Y:S01]  /*f610*/  IMAD.U32 R6, RZ, RZ, UR6 ;  /* 0x00000006ff067e24 */ /* 0x008fe2000f8e00ff */
[----:B------:R-:W-:Y:S01]  /*f620*/  MOV R7, UR7 ;  /* 0x0000000700077c02 */ /* 0x000fe20008000f00 */
[----:B-----5:R-:W-:Y:S01]  /*f630*/  IMAD.U32 R10, RZ, RZ, UR4 ;  /* 0x00000004ff0a7e24 */ /* 0x020fe2000f8e00ff */
[----:B------:R-:W-:-:S02]  /*f640*/  MOV R11, UR5 ;  /* 0x00000005000b7c02 */ /* 0x000fc40008000f00 */
[----:B------:R-:W-:-:S07]  /*f650*/  LEPC R20, `(.L_x_252) ;  /* 0x000000001014794e */ /* 0x000fce0000000000 */
[----:B--2-4-:R-:W-:Y:S05]  /*f660*/  CALL.ABS.NOINC R14 ;  /* 0x000000000e007343 */ /* 0x014fea0003c00000 */
.L_x_252:
        /* <DEDUP_REMOVED lines=23> */
.L_x_253:
        /* <DEDUP_REMOVED lines=23> */
.L_x_254:
[----:B------:R-:W1:Y:S01]  /*f950*/  LDC R0, c[0x0][0x384] ;  /* 0x0000e100ff007b82 */ /* 0x000e620000000800 */
[----:B------:R-:W-:Y:S05]  /*f960*/  WARPSYNC.ALL ;  /* 0x0000000000007948 */ /* 0x000fea0003800000 */
[----:B------:R-:W-:Y:S01]  /*f970*/  UIADD3 UR65, UPT, UPT, UR44, 0x1, URZ ;  /* 0x000000012c417890 */ /* 0x000fe2000fffe0ff */
[----:B------:R-:W-:Y:S01]  /*f980*/  MOV.SPILL R3, UR36 ;  /* 0x0000002400037c02 */ /* 0x000fe20009000f00 */
[----:B------:R-:W-:Y:S02]  /*f990*/  UIADD3 UR56, UPT, UPT, UR44, 0xa, URZ ;  /* 0x0000000a2c387890 */ /* 0x000fe4000fffe0ff */
[----:B------:R-:W-:-:S02]  /*f9a0*/  UIADD3 UR61, UPT, UPT, UR44, 0x5, URZ ;  /* 0x000000052c3d7890 */ /* 0x000fc4000fffe0ff */
[----:B------:R-:W-:Y:S02]  /*f9b0*/  UIADD3 UR33, UPT, UPT, UR44, 0x14, URZ ;  /* 0x000000142c217890 */ /* 0x000fe4000fffe0ff */
[----:B------:R-:W-:Y:S02]  /*f9c0*/  UIADD3 UR52, UPT, UPT, UR44, 0xe, URZ ;  /* 0x0000000e2c347890 */ /* 0x000fe4000fffe0ff */
[----:B------:R-:W-:Y:S02]  /*f9d0*/  UIADD3 UR57, UPT, UPT, UR44, 0x9, URZ ;  /* 0x000000092c397890 */ /* 0x000fe4000fffe0ff */
[----:B------:R-:W-:Y:S02]  /*f9e0*/  UIADD3 UR22, UPT, UPT, UR44, 0x1d, URZ ;  /* 0x0000001d2c167890 */ /* 0x000fe4000fffe0ff */
[----:B------:R-:W-:Y:S02]  /*f9f0*/  UIADD3 UR64, UPT, UPT, UR44, 0x2, URZ ;  /* 0x000000022c407890 */ /* 0x000fe4000fffe0ff */
[----:B------:R-:W-:Y:S01]  /*fa00*/  UIADD3 UR62, UPT, UPT, UR44, 0x4, URZ ;  /* 0x000000042c3e7890 */ /* 0x000fe2000fffe0ff */
[C---:B-1----:R-:W-:Y:S01]  /*fa10*/  ISETP.LE.AND P2, PT, R0.reuse, UR65, PT ;  /* 0x0000004100007c0c */ /* 0x042fe2000bf43270 */
[----:B------:R-:W-:Y:S01]  /*fa20*/  UIADD3 UR29, UPT, UPT, UR44, 0x18, URZ ;  /* 0x000000182c1d7890 */ /* 0x000fe2000fffe0ff */
[C---:B------:R-:W-:Y:S01]  /*fa30*/  ISETP.LE.AND P6, PT, R0.reuse, UR61, PT ;  /* 0x0000003d00007c0c */ /* 0x040fe2000bfc3270 */
[----:B------:R-:W-:Y:S01]  /*fa40*/  UIADD3 UR34, UPT, UPT, UR44, 0x12, URZ ;  /* 0x000000122c227890 */ /* 0x000fe2000fffe0ff */
[----:B------:R-:W-:Y:S01]  /*fa50*/  FSEL R89, R89, -INF , !P2 ;  /* 0xff80000059597808 */ /* 0x000fe20005000000 */
[----:B------:R-:W-:Y:S01]  /*fa60*/  UIADD3 UR54, UPT, UPT, UR44, 0xc, URZ ;  /* 0x0000000c2c367890 */ /* 0x000fe2000fffe0ff */
[C---:B------:R-:W-:Y:S01]  /*fa70*/  ISETP.LE.AND P2, PT, R0.reuse, UR56, PT ;  /* 0x0000003800007c0c */ /* 0x040fe2000bf43270 */
[----:B------:R-:W-:Y:S01]  /*fa80*/  UIADD3 UR53, UPT, UPT, UR44, 0xd, URZ ;  /* 0x0000000d2c357890 */ /* 0x000fe2000fffe0ff */
[----:B------:R-:W-:Y:S01]  /*fa90*/  ISETP.LE.AND P3, PT, R0, UR44, PT ;  /* 0x0000002c00007c0c */ /* 0x000fe2000bf63270 */
[----:B------:R-:W-:Y:S01]  /*faa0*/  UIADD3 UR60, UPT, UPT, UR44, 0x6, URZ ;  /* 0x000000062c3c7890 */ /* 0x000fe2000fffe0ff */
[----:B------:R-:W-:Y:S01]  /*fab0*/  FSEL R98, R98, -INF , !P2 ;  /* 0xff80000062627808 */ /* 0x000fe20005000000 */
[----:B------:R-:W-:Y:S01]  /*fac0*/  UIADD3 UR58, UPT, UPT, UR44, 0x8, URZ ;  /* 0x000000082c3a7890 */ /* 0x000fe2000fffe0ff */
[C---:B------:R-:W-:Y:S01]  /*fad0*/  ISETP.LE.AND P2, PT, R0.reuse, UR33, PT ;  /* 0x0000002100007c0c */ /* 0x040fe2000bf43270 */
[----:B------:R-:W-:Y:S01]  /*fae0*/  UIADD3 UR23, UPT, UPT, UR44, 0x1c, URZ ;  /* 0x0000001c2c177890 */ /* 0x000fe2000fffe0ff */
[----:B------:R-:W-:Y:S01]  /*faf0*/  FSEL R93, R93, -INF , !P6 ;  /* 0xff8000005d5d7808 */ /* 0x000fe20007000000 */
[----:B------:R-:W-:Y:S01]  /*fb00*/  UIADD3 UR31, UPT, UPT, UR44, 0x15, URZ ;  /* 0x000000152c1f7890 */ /* 0x000fe2000fffe0ff */
[----:B------:R-:W-:Y:S01]  /*fb10*/  ISETP.LE.AND P6, PT, R0, UR52, PT ;  /* 0x0000003400007c0c */ /* 0x000fe2000bfc3270 */
[----:B------:R-:W-:Y:S01]  /*fb20*/  UIADD3 UR30, UPT, UPT, UR44, 0x16, URZ ;  /* 0x000000162c1e7890 */ /* 0x000fe2000fffe0ff */
[----:B------:R-:W-:Y:S01]  /*fb30*/  FSEL R88, R88, -INF , !P3 ;  /* 0xff80000058587808 */ /* 0x000fe20005800000 */
[----:B------:R-:W-:Y:S01]  /*fb40*/  UIADD3 UR5, UPT, UPT, UR44, 0x10, URZ ;  /* 0x000000102c057890 */ /* 0x000fe2000fffe0ff */
[----:B------:R-:W-:Y:S01]  /*fb50*/  ISETP.LE.AND P3, PT, R0, UR57, PT ;  /* 0x0000003900007c0c */ /* 0x000fe2000bf63270 */
[----:B------:R-:W-:Y:S01]  /*fb60*/  UIADD3 UR35, UPT, UPT, UR44, 0x11, URZ ;  /* 0x000000112c237890 */ /* 0x000fe2000fffe0ff */
[----:B------:R-:W-:Y:S01]  /*fb70*/  FSEL R108, R108, -INF , !P2 ;  /* 0xff8000006c6c7808 */ /* 0x000fe20005000000 */
[----:B------:R-:W-:Y:S01]  /*fb80*/  UIADD3 UR25, UPT, UPT, UR44, 0x1e, URZ ;  /* 0x0000001e2c197890 */ /* 0x000fe2000fffe0ff */
[C---:B------:R-:W-:Y:S01]  /*fb90*/  ISETP.LE.AND P2, PT, R0.reuse, UR22, PT ;  /* 0x0000001600007c0c */ /* 0x040fe2000bf43270 */
        /* <DEDUP_REMOVED lines=183> */
[----:B------:R-:W-:-:S02]  /*10710*/  ISETP.LE.AND P3, PT, R0, UR36, PT ;  /* 0x0000002400007c0c */ /* 0x000fc4000bf63270 */
[C---:B------:R-:W-:Y:S01]  /*10720*/  ISETP.LE.AND P2, PT, R0.reuse, UR75, PT ;  /* 0x0000004b00007c0c */ /* 0x040fe2000bf43270 */
[----:B------:R-:W-:Y:S01]  /*10730*/  UIADD3 UR75, UPT, UPT, UR44, 0x47, URZ ;  /* 0x000000472c4b7890 */ /* 0x000fe2000fffe0ff */
[C---:B------:R-:W-:Y:S01]  /*10740*/  ISETP.LE.AND P1, PT, R0.reuse, UR71, PT ;  /* 0x0000004700007c0c */ /* 0x040fe2000bf23270 */
[----:B------:R-:W-:Y:S01]  /*10750*/  UIADD3 UR71, UPT, UPT, UR44, 0x4b, URZ ;  /* 0x0000004b2c477890 */ /* 0x000fe2000fffe0ff */
[----:B------:R-:W-:Y:S02]  /*10760*/  FSEL R127, R59, -INF , !P0 ;  /* 0xff8000003b7f7808 */ /* 0x000fe40004000000 */
[----:B------:R-:W-:Y:S02]  /*10770*/  ISETP.LE.AND P0, PT, R0, UR4, PT ;  /* 0x0000000400007c0c */ /* 0x000fe4000bf03270 */
[----:B------:R-:W-:Y:S02]  /*10780*/  R2UR UR4, R152 ;  /* 0x00000000980472ca */ /* 0x000fe400000e0000 */
[----:B------:R-:W-:-:S02]  /*10790*/  FSEL R144, R82, -INF , !P4 ;  /* 0xff80000052907808 */ /* 0x000fc40006000000 */
[----:B------:R-:W-:Y:S02]  /*107a0*/  FSEL R140, R84, -INF , !P3 ;  /* 0xff800000548c7808 */ /* 0x000fe40005800000 */
[----:B------:R-:W-:Y:S02]  /*107b0*/  FSEL R141, R85, -INF , !P2 ;  /* 0xff800000558d7808 */ /* 0x000fe40005000000 */
[----:B------:R-:W-:Y:S02]  /*107c0*/  FSEL R148, R86, -INF , !P1 ;  /* 0xff80000056947808 */ /* 0x000fe40004800000 */
        /* <DEDUP_REMOVED lines=8> */
[----:B------:R-:W-:-:S02]  /*10850*/  FSEL R95, R95, -INF , !P6 ;  /* 0xff8000005f5f7808 */ /* 0x000fc40007000000 */
[----:B------:R-:W-:Y:S02]  /*10860*/  FSEL R135, R81, -INF , !P5 ;  /* 0xff80000051877808 */ /* 0x000fe40006800000 */
[----:B------:R-:W-:Y:S02]  /*10870*/  FSEL R137, R71, -INF , !P4 ;  /* 0xff80000047897808 */ /* 0x000fe40006000000 */
        /* <DEDUP_REMOVED lines=13> */
[----:B------:R-:W-:-:S02]  /*10950*/  ISETP.LE.AND P1, PT, R0, UR76, PT ;  /* 0x0000004c00007c0c */ /* 0x000fc4000bf23270 */
[----:B------:R-:W-:Y:S02]  /*10960*/  FSEL R129, R63, -INF , !P6 ;  /* 0xff8000003f817808 */ /* 0x000fe40007000000 */
[----:B------:R-:W-:Y:S02]  /*10970*/  FSEL R133, R67, -INF , !P5 ;  /* 0xff80000043857808 */ /* 0x000fe40006800000 */
[----:B------:R-:W-:Y:S02]  /*10980*/  FSEL R149, R87, -INF , !P0 ;  /* 0xff80000057957808 */ /* 0x000fe40004000000 */
[----:B------:R-:W-:Y:S01]  /*10990*/  FSEL R26, R26, -INF , !P4 ;  /* 0xff8000001a1a7808 */ /* 0x000fe20006000000 */
[----:B------:R-:W1:Y:S01]  /*109a0*/  LDTM.x32 R56, tmem[UR4+0x60] ;  /* 0x00006004003879ee */ /* 0x000e6200082c0000 */
[----:B------:R-:W-:Y:S01]  /*109b0*/  FSEL R28, R28, -INF , !P3 ;  /* 0xff8000001c1c7808 */ /* 0x000fe20005800000 */
[----:B------:R-:W-:Y:S01]  /*109c0*/  UIADD3 UR4, UPT, UPT, UR44, 0x7b, URZ ;  /* 0x0000007b2c047890 */ /* 0x000fe2000fffe0ff */
[----:B------:R-:W-:-:S02]  /*109d0*/  FSEL R29, R29, -INF , !P2 ;  /* 0xff8000001d1d7808 */ /* 0x000fc40005000000 */
[----:B------:R-:W-:Y:S02]  /*109e0*/  FSEL R30, R30, -INF , !P1 ;  /* 0xff8000001e1e7808 */ /* 0x000fe40004800000 */
[C---:B------:R-:W-:Y:S01]  /*109f0*/  ISETP.LE.AND P5, PT, R0.reuse, UR20, PT ;  /* 0x0000001400007c0c */ /* 0x040fe2000bfa3270 */
[----:B------:R-:W-:Y:S01]  /*10a00*/  UIADD3 UR20, UPT, UPT, UR44, 0x6f, URZ ;  /* 0x0000006f2c147890 */ /* 0x000fe2000fffe0ff */
[C---:B------:R-:W-:Y:S02]  /*10a10*/  ISETP.LE.AND P4, PT, R0.reuse, UR72, PT ;  /* 0x0000004800007c0c */ /* 0x040fe4000bf83270 */
[C---:B------:R-:W-:Y:S02]  /*10a20*/  ISETP.LE.AND P3, PT, R0.reuse, UR70, PT ;  /* 0x0000004600007c0c */ /* 0x040fe4000bf63270 */
[C---:B------:R-:W-:Y:S02]  /*10a30*/  ISETP.LE.AND P2, PT, R0.reuse, UR69, PT ;  /* 0x0000004500007c0c */ /* 0x040fe4000bf43270 */
[----:B------:R-:W-:-:S02]  /*10a40*/  ISETP.LE.AND P1, PT, R0, UR68, PT ;  /* 0x0000004400007c0c */ /* 0x000fc4000bf23270 */
[----:B------:R-:W-:Y:S02]  /*10a50*/  FSEL R25, R25, -INF , !P5 ;  /* 0xff80000019197808 */ /* 0x000fe40006800000 */
[----:B------:R-:W-:Y:S02]  /*10a60*/  FSEL R34, R34, -INF , !P4 ;  /* 0xff80000022227808 */ /* 0x000fe40006000000 */
[----:B------:R-:W-:Y:S02]  /*10a70*/  FSEL R36, R36, -INF , !P3 ;  /* 0xff80000024247808 */ /* 0x000fe40005800000 */
[----:B------:R-:W-:Y:S02]  /*10a80*/  FSEL R37, R37, -INF , !P2 ;  /* 0xff80000025257808 */ /* 0x000fe40005000000 */
[----:B------:R-:W-:Y:S02]  /*10a90*/  FSEL R38, R38, -INF , !P1 ;  /* 0xff80000026267808 */ /* 0x000fe40004800000 */
[----:B------:R-:W-:-:S02]  /*10aa0*/  ISETP.LE.AND P5, PT, R0, UR73, PT ;  /* 0x0000004900007c0c */ /* 0x000fc4000bfa3270 */
[C---:B------:R-:W-:Y:S02]  /*10ab0*/  ISETP.LE.AND P4, PT, R0.reuse, UR64, PT ;  /* 0x0000004000007c0c */ /* 0x040fe4000bf83270 */
[C---:B------:R-:W-:Y:S02]  /*10ac0*/  ISETP.LE.AND P3, PT, R0.reuse, UR62, PT ;  /* 0x0000003e00007c0c */ /* 0x040fe4000bf63270 */
[C---:B------:R-:W-:Y:S02]  /*10ad0*/  ISETP.LE.AND P2, PT, R0.reuse, UR61, PT ;  /* 0x0000003d00007c0c */ /* 0x040fe4000bf43270 */
[----:B------:R-:W-:Y:S02]  /*10ae0*/  ISETP.LE.AND P1, PT, R0, UR60, PT ;  /* 0x0000003c00007c0c */ /* 0x000fe4000bf23270 */
[----:B------:R-:W-:Y:S02]  /*10af0*/  FSEL R33, R33, -INF , !P5 ;  /* 0xff80000021217808 */ /* 0x000fe40006800000 */
[----:B------:R-:W-:-:S02]  /*10b00*/  FSEL R42, R42, -INF , !P4 ;  /* 0xff8000002a2a7808 */ /* 0x000fc40006000000 */
[----:B------:R-:W-:Y:S02]  /*10b10*/  FSEL R44, R44, -INF , !P3 ;  /* 0xff8000002c2c7808 */ /* 0x000fe40005800000 */
[----:B------:R-:W-:Y:S02]  /*10b20*/  FSEL R45, R45, -INF , !P2 ;  /* 0xff8000002d2d7808 */ /* 0x000fe40005000000 */
[----:B------:R-:W-:Y:S02]  /*10b30*/  FSEL R46, R46, -INF , !P1 ;  /* 0xff8000002e2e7808 */ /* 0x000fe40004800000 */
[C---:B------:R-:W-:Y:S01]  /*10b40*/  ISETP.LE.AND P0, PT, R0.reuse, UR24, PT ;  /* 0x0000001800007c0c */ /* 0x040fe2000bf03270 */
[----:B------:R-:W-:Y:S01]  /*10b50*/  UIADD3 UR24, UPT, UPT, UR44, 0x6b, URZ ;  /* 0x0000006b2c187890 */ /* 0x000fe2000fffe0ff */
[C---:B------:R-:W-:Y:S02]  /*10b60*/  ISETP.LE.AND P5, PT, R0.reuse, UR65, PT ;  /* 0x0000004100007c0c */ /* 0x040fe4000bfa3270 */
[----:B------:R-:W-:-:S02]  /*10b70*/  ISETP.LE.AND P4, PT, R0, UR56, PT ;  /* 0x0000003800007c0c */ /* 0x000fc4000bf83270 */
[C---:B------:R-:W-:Y:S02]  /*10b80*/  ISETP.LE.AND P3, PT, R0.reuse, UR54, PT ;  /* 0x0000003600007c0c */ /* 0x040fe4000bf63270 */
[C---:B------:R-:W-:Y:S02]  /*10b90*/  ISETP.LE.AND P2, PT, R0.reuse, UR53, PT ;  /* 0x0000003500007c0c */ /* 0x040fe4000bf43270 */
[----:B------:R-:W-:Y:S02]  /*10ba0*/  ISETP.LE.AND P1, PT, R0, UR52, PT ;  /* 0x0000003400007c0c */ /* 0x000fe4000bf23270 */
[----:B------:R-:W-:Y:S02]  /*10bb0*/  FSEL R24, R24, -INF , !P0 ;  /* 0xff80000018187808 */ /* 0x000fe40004000000 */
[----:B------:R-:W-:Y:S02]  /*10bc0*/  FSEL R41, R41, -INF , !P5 ;  /* 0xff80000029297808 */ /* 0x000fe40006800000 */
[----:B------:R-:W-:-:S02]  /*10bd0*/  FSEL R50, R50, -INF , !P4 ;  /* 0xff80000032327808 */ /* 0x000fc40006000000 */
[----:B------:R-:W-:Y:S02]  /*10be0*/  FSEL R52, R52, -INF , !P3 ;  /* 0xff80000034347808 */ /* 0x000fe40005800000 */
[----:B------:R-:W-:Y:S02]  /*10bf0*/  FSEL R53, R53, -INF , !P2 ;  /* 0xff80000035357808 */ /* 0x000fe40005000000 */
[----:B------:R-:W-:Y:S02]  /*10c00*/  FSEL R150, R54, -INF , !P1 ;  /* 0xff80000036967808 */ /* 0x000fe40004800000 */
[C---:B------:R-:W-:Y:S02]  /*10c10*/  ISETP.LE.AND P0, PT, R0.reuse, UR74, PT ;  /* 0x0000004a00007c0c */ /* 0x040fe4000bf03270 */
        /* <DEDUP_REMOVED lines=19> */
[----:B-1----:R-:W-:-:S02]  /*10d50*/  FSEL R56, R56, -INF , !P4 ;  /* 0xff80000038387808 */ /* 0x002fc40006000000 */
        /* <DEDUP_REMOVED lines=44> */
[C---:B------:R-:W-:Y:S02]  /*11020*/  ISETP.LE.AND P2, PT, R0.reuse, UR7, PT ;  /* 0x0000000700007c0c */ /* 0x040fe4000bf43270 */
[----:B------:R-:W-:Y:S02]  /*11030*/  ISETP.LE.AND P1, PT, R0, UR6, PT ;  /* 0x0000000600007c0c */ /* 0x000fe4000bf23270 */
[----:B------:R-:W-:Y:S02]  /*11040*/  R2UR.FILL UR36, R3 ;  /* 0x00000000032472ca */ /* 0x000fe400004e0000 */
[----:B------:R-:W-:-:S02]  /*11050*/  FMNMX3 R5, R17, R88, R92, !PT ;  /* 0x0000005811057276 */ /* 0x000fc4000780005c */
[C---:B------:R-:W-:Y:S02]  /*11060*/  FMNMX3 R4, R17.reuse, R89, R93, !PT ;  /* 0x0000005911047276 */ /* 0x040fe4000780005d */
[----:B------:R-:W-:Y:S02]  /*11070*/  FMNMX3 R3, R17, R90, R94, !PT ;  /* 0x0000005a11037276 */ /* 0x000fe4000780005e */
[----:B------:R-:W-:Y:S02]  /*11080*/  FSEL R31, R31, -INF , !P6 ;  /* 0xff8000001f1f7808 */ /* 0x000fe40007000000 */
        /* <DEDUP_REMOVED lines=57> */
[----:B------:R-:W-:Y:S02]  /*11420*/  FSEL R59, R59, -INF , !P6 ;  /* 0xff8000003b3b7808 */ /* 0x000fe40007000000 */
[----:B------:R-:W-:Y:S02]  /*11430*/  FSEL R63, R63, -INF , !P5 ;  /* 0xff8000003f3f7808 */ /* 0x000fe40006800000 */
        /* <DEDUP_REMOVED lines=17> */
[----:B------:R-:W-:Y:S02]  /*11550*/  FMNMX3 R0, R0, R75, R79, !PT ;  /* 0x0000004b00007276 */ /* 0x000fe4000780004f */
[----:B------:R-:W-:Y:S02]  /*11560*/  FMNMX3 R5, R5, R80, R54, !PT ;  /* 0x0000005005057276 */ /* 0x000fe40007800036 */
[----:B------:R-:W-:Y:S02]  /*11570*/  FMNMX3 R4, R4, R81, R55, !PT ;  /* 0x0000005104047276 */ /* 0x000fe40007800037 */
[----:B------:R-:W-:Y:S02]  /*11580*/  FMNMX3 R3, R3, R82, R146, !PT ;  /* 0x0000005203037276 */ /* 0x000fe40007800092 */
[----:B------:R-:W-:-:S02]  /*11590*/  FMNMX3 R0, R0, R83, R147, !PT ;  /* 0x0000005300007276 */ /* 0x000fc40007800093 */
[----:B------:R-:W-:Y:S02]  /*115a0*/  FMNMX3 R3, R5, R4, R3, !PT ;  /* 0x0000000405037276 */ /* 0x000fe40007800003 */
[----:B------:R-:W-:Y:S02]  /*115b0*/  ISETP.NE.AND P0, PT, R153, R154, PT ;  /* 0x0000009a9900720c */ /* 0x000fe40003f05270 */
[----:B------:R-:W-:-:S04]  /*115c0*/  FMNMX R155, R0, R3, !PT ;  /* 0x00000003009b7209 */ /* 0x000fc80007800000 */
[C---:B------:R-:W-:Y:S01]  /*115d0*/  FSETP.NEU.AND P1, PT, R155.reuse, -INF , PT ;  /* 0xff8000009b00780b */ /* 0x040fe20003f2d000 */
[----:B------:R1:W-:Y:S03]  /*115e0*/  STL [R1+0x64], R155 ;  /* 0x0000649b01007387 */ /* 0x0003e60000100800 */
[----:B------:R-:W-:-:S03]  /*115f0*/  FSEL R85, R155, RZ, P1 ;  /* 0x000000ff9b557208 */ /* 0x000fc60000800000 */
[----:B------:R-:W-:Y:S06]  /*11600*/  @!P0 BRA `(.L_x_255) ;  /* 0x0000000000408947 */ /* 0x000fec0003800000 */
        /* <DEDUP_REMOVED lines=16> */
.L_x_255:
[----:B------:R-:W-:Y:S05]  /*11710*/  WARPSYNC.ALL ;  /* 0x0000000000007948 */ /* 0x000fea0003800000 */
[----:B------:R-:W-:Y:S01]  /*11720*/  R2UR UR4, R152 ;  /* 0x00000000980472ca */ /* 0x000fe200000e0000 */
[----:B------:R-:W-:Y:S01]  /*11730*/  IMAD.MOV.U32 R84, RZ, RZ, R17 ;  /* 0x000000ffff547224 */ /* 0x000fe200078e0011 */
[----:B------:R-:W-:-:S11]  /*11740*/  ISETP.NE.AND P0, PT, RZ, UR43, PT ;  /* 0x0000002bff007c0c */ /* 0x000fd6000bf05270 */
[----:B------:R3:W-:Y:S02]  /*11750*/  STTM.x2 tmem[UR4], R84 ;  /* 0x00000054000079ed */ /* 0x0007e400080c0004 */
[----:B------:R-:W-:Y:S05]  /*11760*/  @P0 BRA `(.L_x_256) ;  /* 0x0000000000040947 */ /* 0x000fea0003800000 */
[----:B------:R-:W-:Y:S05]  /*11770*/  BPT.TRAP 0x1 ;  /* 0x000000040000795c */ /* 0x000fea0000300000 */
.L_x_256:
[----:B------:R-:W-:Y:S01]  /*11780*/  UISETP.NE.AND UP0, UPT, UR50, URZ, UPT ;  /* 0x000000ff3200728c */ /* 0x000fe2000bf05270 */
[----:B------:R-:W-:Y:S01]  /*11790*/  MOV R3, UR49 ;  /* 0x0000003100037c02 */ /* 0x000fe20008000f00 */
[----:B------:R-:W-:Y:S01]  /*117a0*/  UIADD3 UR4, UPT, UPT, UR37, 0xe070, URZ ;  /* 0x0000e07025047890 */ /* 0x000fe2000fffe0ff */
[----:B------:R-:W-:Y:S02]  /*117b0*/  FSETP.NEU.AND P0, PT, R155, -INF , PT ;  /* 0xff8000009b00780b */ /* 0x000fe40003f0d000 */
[----:B------:R-:W-:Y:S02]  /*117c0*/  SHF.L.U32 R3, R3, 0x1f, RZ ;  /* 0x0000001f03037819 */ /* 0x000fe400000006ff */
[----:B------:R-:W-:-:S04]  /*117d0*/  FSEL R0, R155, RZ, P0 ;  /* 0x000000ff9b007208 */ /* 0x000fc80000000000 */
[----:B------:R-:W-:-:S09]  /*117e0*/  @!UP0 UIADD3 UR4, UPT, UPT, UR37, 0xe080, URZ ;  /* 0x0000e08025048890 */ /* 0x000fd2000fffe0ff */
[----:B------:R-:W-:Y:S02]  /*117f0*/  SYNCS.ARRIVE.TRANS64.A1T0 RZ, [UR4], RZ ;  /* 0x000000ffffff79a7 */ /* 0x000fe40008100004 */
[----:B------:R-:W4:Y:S01]  /*11800*/  LDCU UR4, c[0x0][0x704] ;  /* 0x0000e080ff0477ac */ /* 0x000f220008000800 */
[----:B------:R-:W5:Y:S01]  /*11810*/  SYNCS.PHASECHK.TRANS64.TRYWAIT P5, [UR41], R3 ;  /* 0x00000003ff0075a7 */ /* 0x000f6200080a1129 */
[----:B----4-:R-:W-:-:S04]  /*11820*/  FMUL R0, R0, -UR4 ;  /* 0x8000000400007c20 */ /* 0x010fc80008400000 */
[--C-:B------:R-:W-:Y:S02]  /*11830*/  FFMA2 R88, R88.F32x2.HI_LO, UR4.F32, R0.reuse.F32 ;  /* 0x0000000458587c49 */ /* 0x100fe40009200000 */
[--C-:B------:R-:W-:Y:S02]  /*11840*/  FFMA2 R90, R90.F32x2.HI_LO, UR4.F32, R0.reuse.F32 ;  /* 0x000000045a5a7c49 */ /* 0x100fe40009200000 */
[--C-:B------:R-:W-:Y:S01]  /*11850*/  FFMA2 R92, R92.F32x2.HI_LO, UR4.F32, R0.reuse.F32 ;  /* 0x000000045c5c7c49 */ /* 0x100fe20009200000 */
[----:B------:R-:W-:Y:S01]  /*11860*/  FSETP.GEU.AND P4, PT, R88, -126, PT ;  /* 0xc2fc00005800780b */ /* 0x000fe20003f8e000 */
[----:B------:R-:W-:Y:S01]  /*11870*/  FFMA2 R94, R94.F32x2.HI_LO, UR4.F32, R0.F32 ;  /* 0x000000045e5e7c49 */ /* 0x000fe20009200000 */
[----:B------:R-:W-:Y:S02]  /*11880*/  FSETP.GEU.AND P3, PT, R89, -126, PT ;  /* 0xc2fc00005900780b */ /* 0x000fe40003f6e000 */
[----:B------:R-:W-:Y:S02]  /*11890*/  FSETP.GEU.AND P2, PT, R90, -126, PT ;  /* 0xc2fc00005a00780b */ /* 0x000fe40003f4e000 */
[----:B------:R-:W-:-:S02]  /*118a0*/  FSETP.GEU.AND P1, PT, R91, -126, PT ;  /* 0xc2fc00005b00780b */ /* 0x000fc40003f2e000 */
[----:B------:R-:W-:Y:S02]  /*118b0*/  FSETP.GEU.AND P0, PT, R92, -126, PT ;  /* 0xc2fc00005c00780b */ /* 0x000fe40003f0e000 */
        /* <DEDUP_REMOVED lines=9> */
[----:B-1--45:R-:W-:Y:S05]  /*11950*/  @!P5 BRA `(.L_x_257) ;  /* 0x000000780090d947 */ /* 0x032fea0003800000 */
.L_x_439:
[----:B------:R-:W-:Y:S01]  /*11960*/  @!P0 FMUL R92, R92, 0.5 ;  /* 0x3f0000005c5c8820 */ /* 0x000fe20000400000 */
[--C-:B------:R-:W-:Y:S01]  /*11970*/  FFMA2 R98, R98.F32x2.HI_LO, UR4.F32, R0.reuse.F32 ;  /* 0x0000000462627c49 */ /* 0x100fe20009200000 */
[----:B------:R-:W-:Y:S01]  /*11980*/  FSETP.GEU.AND P5, PT, R94, -126, PT ;  /* 0xc2fc00005e00780b */ /* 0x000fe20003fae000 */
[--C-:B------:R-:W-:Y:S01]  /*11990*/  FFMA2 R96, R96.F32x2.HI_LO, UR4.F32, R0.reuse.F32 ;  /* 0x0000000460607c49 */ /* 0x100fe20009200000 */
[----:B------:R-:W-:Y:S01]  /*119a0*/  SYNCS.ARRIVE.TRANS64.A1T0 RZ, [UR40], RZ ;  /* 0x000000ffffff79a7 */ /* 0x000fe20008100028 */
[----:B------:R-:W-:Y:S01]  /*119b0*/  @!P4 FMUL R88, R88, R88 ;  /* 0x000000585858c220 */ /* 0x000fe20000400000 */
[----:B------:R-:W4:Y:S01]  /*119c0*/  MUFU.EX2 R92, R92 ;  /* 0x0000005c005c7308 */ /* 0x000f220000000800 */
[----:B------:R-:W-:Y:S01]  /*119d0*/  FSETP.GEU.AND P4, PT, R95, -126, PT ;  /* 0xc2fc00005f00780b */ /* 0x000fe20003f8e000 */
[----:B------:R-:W-:Y:S01]  /*119e0*/  @!P3 FMUL R89, R89, R89 ;  /* 0x000000595959b220 */ /* 0x000fe20000400000 */
[----:B------:R-:W-:Y:S01]  /*119f0*/  @!P1 FMUL R91, R91, R91 ;  /* 0x0000005b5b5b9220 */ /* 0x000fe20000400000 */
[----:B------:R-:W-:Y:S01]  /*11a00*/  FSETP.GEU.AND P3, PT, R96, -126, PT ;  /* 0xc2fc00006000780b */ /* 0x000fe20003f6e000 */
[----:B------:R-:W-:Y:S01]  /*11a10*/  @!P2 FMUL R90, R90, R90 ;  /* 0x0000005a5a5aa220 */ /* 0x000fe20000400000 */
[----:B------:R-:W-:Y:S01]  /*11a20*/  FSETP.GEU.AND P1, PT, R98, -126, PT ;  /* 0xc2fc00006200780b */ /* 0x000fe20003f2e000 */
[----:B------:R-:W-:Y:S01]  /*11a30*/  @!P6 FMUL R93, R93, 0.5 ;  /* 0x3f0000005d5de820 */ /* 0x000fe20000400000 */
[----:B------:R-:W-:Y:S01]  /*11a40*/  FSETP.GEU.AND P2, PT, R97, -126, PT ;  /* 0xc2fc00006100780b */ /* 0x000fe20003f4e000 */
[----:B------:R-:W-:Y:S01]  /*11a50*/  @!P5 FMUL R94, R94, 0.5 ;  /* 0x3f0000005e5ed820 */ /* 0x000fe20000400000 */
[----:B------:R-:W-:-:S02]  /*11a60*/  FFMA2 R100, R100.F32x2.HI_LO, UR4.F32, R0.F32 ;  /* 0x0000000464647c49 */ /* 0x000fc40009200000 */
[--C-:B------:R-:W-:Y:S01]  /*11a70*/  FFMA2 R102, R102.F32x2.HI_LO, UR4.F32, R0.reuse.F32 ;  /* 0x0000000466667c49 */ /* 0x100fe20009200000 */
[----:B------:R-:W5:Y:S01]  /*11a80*/  MUFU.EX2 R93, R93 ;  /* 0x0000005d005d7308 */ /* 0x000f620000000800 */
[----:B------:R-:W-:Y:S01]  /*11a90*/  @!P4 FMUL R95, R95, 0.5 ;  /* 0x3f0000005f5fc820 */ /* 0x000fe20000400000 */
[--C-:B------:R-:W-:Y:S02]  /*11aa0*/  FFMA2 R106, R106.F32x2.HI_LO, UR4.F32, R0.reuse.F32 ;  /* 0x000000046a6a7c49 */ /* 0x100fe40009200000 */
[----:B----4-:R-:W-:Y:S01]  /*11ab0*/  @!P0 FMUL R92, R92, R92 ;  /* 0x0000005c5c5c8220 */ /* 0x010fe20000400000 */
[----:B------:R-:W-:Y:S01]  /*11ac0*/  FSETP.GEU.AND P0, PT, R99, -126, PT ;  /* 0xc2fc00006300780b */ /* 0x000fe20003f0e000 */
[----:B------:R-:W-:Y:S01]  /*11ad0*/  @!P3 FMUL R96, R96, 0.5 ;  /* 0x3f0000006060b820 */ /* 0x000fe20000400000 */
[----:B------:R-:W-:Y:S01]  /*11ae0*/  @!P1 FMUL R98, R98, 0.5 ;  /* 0x3f00000062629820 */ /* 0x000fe20000400000 */
[----:B------:R-:W-:Y:S01]  /*11af0*/  @!P2 FMUL R97, R97, 0.5 ;  /* 0x3f0000006161a820 */ /* 0x000fe20000400000 */
[----:B------:R-:W4:Y:S01]  /*11b00*/  MUFU.EX2 R94, R94 ;  /* 0x0000005e005e7308 */ /* 0x000f220000000800 */
[----:B------:R-:W-:-:S02]  /*11b10*/  FFMA2 R104, R104.F32x2.HI_LO, UR4.F32, R0.F32 ;  /* 0x0000000468687c49 */ /* 0x000fc40009200000 */
[--C-:B------:R-:W-:Y:S02]  /*11b20*/  FFMA2 R108, R108.F32x2.HI_LO, UR4.F32, R0.reuse.F32 ;  /* 0x000000046c6c7c49 */ /* 0x100fe40009200000 */
[--C-:B------:R-:W-:Y:S02]  /*11b30*/  FFMA2 R112, R112.F32x2.HI_LO, UR4.F32, R0.reuse.F32 ;  /* 0x0000000470707c49 */ /* 0x100fe40009200000 */
[--C-:B------:R-:W-:Y:S01]  /*11b40*/  FFMA2 R110, R110.F32x2.HI_LO, UR4.F32, R0.reuse.F32 ;  /* 0x000000046e6e7c49 */ /* 0x100fe20009200000 */
[----:B------:R-:W2:Y:S01]  /*11b50*/  MUFU.EX2 R95, R95 ;  /* 0x0000005f005f7308 */ /* 0x000ea20000000800 */
[----:B------:R-:W-:Y:S01]  /*11b60*/  @!P0 FMUL R99, R99, 0.5 ;  /* 0x3f00000063638820 */ /* 0x000fe20000400000 */
[----:B-----5:R-:W-:Y:S01]  /*11b70*/  @!P6 FMUL R93, R93, R93 ;  /* 0x0000005d5d5de220 */ /* 0x020fe20000400000 */
[----:B------:R-:W-:Y:S01]  /*11b80*/  FSETP.GEU.AND P6, PT, R100, -126, PT ;  /* 0xc2fc00006400780b */ /* 0x000fe20003fce000 */
[--C-:B------:R-:W-:Y:S02]  /*11b90*/  FFMA2 R6, R118.F32x2.HI_LO, UR4.F32, R0.reuse.F32 ;  /* 0x0000000476067c49 */ /* 0x100fe40009200000 */
[----:B------:R-:W-:-:S02]  /*11ba0*/  FFMA2 R114, R114.F32x2.HI_LO, UR4.F32, R0.F32 ;  /* 0x0000000472727c49 */ /* 0x000fc40009200000 */
[----:B------:R-:W5:Y:S01]  /*11bb0*/  MUFU.EX2 R99, R99 ;  /* 0x0000006300637308 */ /* 0x000f620000000800 */
[----:B----4-:R-:W-:Y:S01]  /*11bc0*/  @!P5 FMUL R94, R94, R94 ;  /* 0x0000005e5e5ed220 */ /* 0x010fe20000400000 */
[----:B------:R-:W-:Y:S01]  /*11bd0*/  FSETP.GEU.AND P5, PT, R101, -126, PT ;  /* 0xc2fc00006500780b */ /* 0x000fe20003fae000 */
[--C-:B------:R-:W-:Y:S02]  /*11be0*/  FFMA2 R116, R116.F32x2.HI_LO, UR4.F32, R0.reuse.F32 ;  /* 0x0000000474747c49 */ /* 0x100fe40009200000 */
[--C-:B------:R-:W-:Y:S02]  /*11bf0*/  FFMA2 R118, R18.F32x2.HI_LO, UR4.F32, R0.reuse.F32 ;  /* 0x0000000412767c49 */ /* 0x100fe40009200000 */
[--C-:B-1----:R-:W-:Y:S01]  /*11c00*/  FFMA2 R4, R126.F32x2.HI_LO, UR4.F32, R0.reuse.F32 ;  /* 0x000000047e047c49 */ /* 0x102fe20009200000 */
[----:B------:R-:W1:Y:S01]  /*11c10*/  MUFU.EX2 R96, R96 ;  /* 0x0000006000607308 */ /* 0x000e620000000800 */
[----:B--2---:R-:W-:Y:S01]  /*11c20*/  @!P4 FMUL R95, R95, R95 ;  /* 0x0000005f5f5fc220 */ /* 0x004fe20000400000 */
[----:B------:R-:W-:Y:S01]  /*11c30*/  FSETP.GEU.AND P4, PT, R102, -126, PT ;  /* 0xc2fc00006600780b */ /* 0x000fe20003f8e000 */
[----:B------:R-:W-:Y:S01]  /*11c40*/  @!P6 FMUL R100, R100, 0.5 ;  /* 0x3f0000006464e820 */ /* 0x000fe20000400000 */
[----:B------:R-:W-:-:S02]  /*11c50*/  FFMA2 R126, R22.F32x2.HI_LO, UR4.F32, R0.F32 ;  /* 0x00000004167e7c49 */ /* 0x000fc40009200000 */
[--C-:B------:R-:W-:Y:S02]  /*11c60*/  FFMA2 R148, R148.F32x2.HI_LO, UR4.F32, R0.reuse.F32 ;  /* 0x0000000494947c49 */ /* 0x100fe40009200000 */
[----:B------:R-:W2:Y:S01]  /*11c70*/  MUFU.EX2 R98, R98 ;  /* 0x0000006200627308 */ /* 0x000ea20000000800 */
[----:B-----5:R-:W-:Y:S01]  /*11c80*/  @!P0 FMUL R99, R99, R99 ;  /* 0x0000006363638220 */ /* 0x020fe20000400000 */
[----:B------:R-:W-:Y:S01]  /*11c90*/  FSETP.GEU.AND P0, PT, R106, -126, PT ;  /* 0xc2fc00006a00780b */ /* 0x000fe20003f0e000 */
[----:B------:R-:W-:Y:S01]  /*11ca0*/  @!P5 FMUL R101, R101, 0.5 ;  /* 0x3f0000006565d820 */ /* 0x000fe20000400000 */
[--C-:B------:R-:W-:Y:S02]  /*11cb0*/  FFMA2 R26, R26.F32x2.HI_LO, UR4.F32, R0.reuse.F32 ;  /* 0x000000041a1a7c49 */ /* 0x100fe40009200000 */
[--C-:B------:R-:W-:Y:S02]  /*11cc0*/  FFMA2 R24, R24.F32x2.HI_LO, UR4.F32, R0.reuse.F32 ;  /* 0x0000000418187c49 */ /* 0x100fe40009200000 */
[----:B------:R-:W4:Y:S01]  /*11cd0*/  MUFU.EX2 R97, R97 ;  /* 0x0000006100617308 */ /* 0x000f220000000800 */
[----:B-1----:R-:W-:Y:S01]  /*11ce0*/  @!P3 FMUL R96, R96, R96 ;  /* 0x000000606060b220 */ /* 0x002fe20000400000 */
[----:B------:R-:W-:Y:S01]  /*11cf0*/  FSETP.GEU.AND P3, PT, R103, -126, PT ;  /* 0xc2fc00006700780b */ /* 0x000fe20003f6e000 */
[----:B------:R-:W-:Y:S01]  /*11d00*/  @!P4 FMUL R102, R102, 0.5 ;  /* 0x3f0000006666c820 */ /* 0x000fe20000400000 */
[----:B------:R-:W-:-:S02]  /*11d10*/  FFMA2 R32, R32.F32x2.HI_LO, UR4.F32, R0.F32 ;  /* 0x0000000420207c49 */ /* 0x000fc40009200000 */
[--C-:B------:R-:W-:Y:S02]  /*11d20*/  FFMA2 R34, R34.F32x2.HI_LO, UR4.F32, R0.reuse.F32 ;  /* 0x0000000422227c49 */ /* 0x100fe40009200000 */
[----:B------:R-:W-:Y:S01]  /*11d30*/  @!P0 FMUL R106, R106, 0.5 ;  /* 0x3f0000006a6a8820 */ /* 0x000fe20000400000 */
[----:B--2---:R-:W-:Y:S01]  /*11d40*/  @!P1 FMUL R98, R98, R98 ;  /* 0x0000006262629220 */ /* 0x004fe20000400000 */
[----:B------:R-:W-:Y:S01]  /*11d50*/  FSETP.GEU.AND P1, PT, R105, -126, PT ;  /* 0xc2fc00006900780b */ /* 0x000fe20003f2e000 */
[----:B------:R-:W1:Y:S01]  /*11d60*/  MUFU.EX2 R100, R100 ;  /* 0x0000006400647308 */ /* 0x000e620000000800 */
[--C-:B------:R-:W-:Y:S02]  /*11d70*/  FFMA2 R28, R28.F32x2.HI_LO, UR4.F32, R0.reuse.F32 ;  /* 0x000000041c1c7c49 */ /* 0x100fe40009200000 */
[--C-:B------:R-:W-:Y:S02]  /*11d80*/  FFMA2 R30, R30.F32x2.HI_LO, UR4.F32, R0.reuse.F32 ;  /* 0x000000041e1e7c49 */ /* 0x100fe40009200000 */
[----:B------:R-:W-:Y:S01]  /*11d90*/  @!P3 FMUL R103, R103, 0.5 ;  /* 0x3f0000006767b820 */ /* 0x000fe20000400000 */
[----:B----4-:R-:W-:Y:S01]  /*11da0*/  @!P2 FMUL R97, R97, R97 ;  /* 0x000000616161a220 */ /* 0x010fe20000400000 */
[----:B------:R-:W-:Y:S01]  /*11db0*/  FSETP.GEU.AND P2, PT, R104, -126, PT ;  /* 0xc2fc00006800780b */ /* 0x000fe20003f4e000 */
[----:B------:R-:W2:Y:S01]  /*11dc0*/  MUFU.EX2 R101, R101 ;  /* 0x0000006500657308 */ /* 0x000ea20000000800 */
[----:B------:R-:W-:-:S02]  /*11dd0*/  FFMA2 R40, R40.F32x2.HI_LO, UR4.F32, R0.F32 ;  /* 0x0000000428287c49 */ /* 0x000fc40009200000 */
[--C-:B------:R-:W-:Y:S02]  /*11de0*/  FFMA2 R36, R36.F32x2.HI_LO, UR4.F32, R0.reuse.F32 ;  /* 0x0000000424247c49 */ /* 0x100fe40009200000 */
[----:B------:R-:W-:Y:S01]  /*11df0*/  @!P1 FMUL R105, R105, 0.5 ;  /* 0x3f00000069699820 */ /* 0x000fe20000400000 */
[--C-:B------:R-:W-:Y:S02]  /*11e00*/  FFMA2 R38, R38.F32x2.HI_LO, UR4.F32, R0.reuse.F32 ;  /* 0x0000000426267c49 */ /* 0x100fe40009200000 */
[----:B------:R-:W4:Y:S01]  /*11e10*/  MUFU.EX2 R102, R102 ;  /* 0x0000006600667308 */ /* 0x000f220000000800 */
[----:B-1----:R-:W-:Y:S01]  /*11e20*/  @!P6 FMUL R100, R100, R100 ;  /* 0x000000646464e220 */ /* 0x002fe20000400000 */
[----:B------:R-:W-:Y:S01]  /*11e30*/  FSETP.GEU.AND P6, PT, R107, -126, PT ;  /* 0xc2fc00006b00780b */ /* 0x000fe20003fce000 */
[--C-:B------:R-:W-:Y:S02]  /*11e40*/  FFMA2 R46, R46.F32x2.HI_LO, UR4.F32, R0.reuse.F32 ;  /* 0x000000042e2e7c49 */ /* 0x100fe40009200000 */
[----:B------:R-:W-:Y:S01]  /*11e50*/  @!P2 FMUL R104, R104, 0.5 ;  /* 0x3f0000006868a820 */ /* 0x000fe20000400000 */
[----:B------:R-:W-:-:S02]  /*11e60*/  FFMA2 R48, R48.F32x2.HI_LO, UR4.F32, R0.F32 ;  /* 0x0000000430307c49 */ /* 0x000fc40009200000 */
        /* <DEDUP_REMOVED lines=57> */
[----:B------:R-:W-:-:S04]  /*12200*/  FFMA2 R82, R82.F32x2.HI_LO, UR4.F32, R0.F32 ;  /* 0x0000000452527c49 */ /* 0x000fc80009200000 */
        /* <DEDUP_REMOVED lines=26> */
[----:B----4-:R-:W-:-:S06]  /*123b0*/  @!P1 FMUL R19, R19, R19 ;  /* 0x0000001313139220 */ /* 0x010fcc0000400000 */
[----:B------:R-:W-:Y:S01]  /*123c0*/  @!P4 FMUL R5, R5, 0.5 ;  /* 0x3f0000000505c820 */ /* 0x000fe20000400000 */
[----:B------:R4:W5:Y:S01]  /*123d0*/  MUFU.EX2 R18, R6 ;  /* 0x0000000600127308 */ /* 0x0009620000000800 */
[----:B-1----:R-:W-:-:S07]  /*123e0*/  @!P0 FMUL R118, R118, R118 ;  /* 0x0000007676768220 */ /* 0x002fce0000400000 */
[----:B------:R-:W1:Y:S01]  /*123f0*/  MUFU.EX2 R22, R4 ;  /* 0x0000000400167308 */ /* 0x000e620000000800 */
[----:B--2---:R-:W-:Y:S01]  /*12400*/  @!P3 FMUL R117, R117, R117 ;  /* 0x000000757575b220 */ /* 0x004fe20000400000 */
[----:B------:R-:W-:-:S06]  /*12410*/  FSETP.GEU.AND P3, PT, R126, -126, PT ;  /* 0xc2fc00007e00780b */ /* 0x000fcc0003f6e000 */
[----:B------:R2:W3:Y:S01]  /*12420*/  MUFU.EX2 R23, R5 ;  /* 0x0000000500177308 */ /* 0x0004e20000000800 */
[--C-:B----4-:R-:W-:Y:S02]  /*12430*/  FFMA2 R6, R128.F32x2.HI_LO, UR4.F32, R0.reuse.F32 ;  /* 0x0000000480067c49 */ /* 0x110fe40009200000 */
[----:B-----5:R-:W-:Y:S01]  /*12440*/  @!P2 FMUL R18, R18, R18 ;  /* 0x000000121212a220 */ /* 0x020fe20000400000 */
[----:B------:R-:W-:Y:S01]  /*12450*/  FSETP.GEU.AND P2, PT, R127, -126, PT ;  /* 0xc2fc00007f00780b */ /* 0x000fe20003f4e000 */
[----:B------:R-:W-:Y:S01]  /*12460*/  FFMA2 R128, R120.F32x2.HI_LO, UR4.F32, R0.F32 ;  /* 0x0000000478807c49 */ /* 0x000fe20009200000 */
[----:B------:R-:W-:Y:S01]  /*12470*/  FSETP.GEU.AND P1, PT, R6, -126, PT ;  /* 0xc2fc00000600780b */ /* 0x000fe20003f2e000 */
[----:B------:R-:W-:Y:S01]  /*12480*/  @!P3 FMUL R126, R126, 0.5 ;  /* 0x3f0000007e7eb820 */ /* 0x000fe20000400000 */
[----:B------:R-:W-:Y:S01]  /*12490*/  FSETP.GEU.AND P0, PT, R7, -126, PT ;  /* 0xc2fc00000700780b */ /* 0x000fe20003f0e000 */
[----:B------:R-:W4:Y:S01]  /*124a0*/  MUFU.EX2 R119, R119 ;  /* 0x0000007700777308 */ /* 0x000f220000000800 */
[----:B-1----:R-:W-:Y:S01]  /*124b0*/  @!P5 FMUL R22, R22, R22 ;  /* 0x000000161616d220 */ /* 0x002fe20000400000 */
[----:B------:R-:W-:-:S06]  /*124c0*/  FSETP.GEU.AND P5, PT, R129, -126, PT ;  /* 0xc2fc00008100780b */ /* 0x000fcc0003fae000 */
[----:B------:R-:W-:Y:S01]  /*124d0*/  @!P2 FMUL R127, R127, 0.5 ;  /* 0x3f0000007f7fa820 */ /* 0x000fe20000400000 */
[----:B------:R-:W1:Y:S01]  /*124e0*/  MUFU.EX2 R126, R126 ;  /* 0x0000007e007e7308 */ /* 0x000e620000000800 */
[----:B------:R-:W-:Y:S01]  /*124f0*/  @!P1 FMUL R6, R6, 0.5 ;  /* 0x3f00000006069820 */ /* 0x000fe20000400000 */
[--C-:B--2---:R-:W-:Y:S02]  /*12500*/  FFMA2 R4, R132.F32x2.HI_LO, UR4.F32, R0.reuse.F32 ;  /* 0x0000000484047c49 */ /* 0x104fe40009200000 */
[----:B------:R-:W-:Y:S01]  /*12510*/  @!P0 FMUL R7, R7, 0.5 ;  /* 0x3f00000007078820 */ /* 0x000fe20000400000 */
[----:B------:R-:W-:Y:S02]  /*12520*/  FFMA2 R132, R122.F32x2.HI_LO, UR4.F32, R0.F32 ;  /* 0x000000047a847c49 */ /* 0x000fe40009200000 */
[----:B---3--:R-:W-:Y:S01]  /*12530*/  @!P4 FMUL R23, R23, R23 ;  /* 0x000000171717c220 */ /* 0x008fe20000400000 */
[----:B------:R-:W2:Y:S01]  /*12540*/  MUFU.EX2 R120, R6 ;  /* 0x0000000600787308 */ /* 0x000ea20000000800 */
[----:B------:R-:W-:Y:S01]  /*12550*/  FSETP.GEU.AND P4, PT, R4, -126, PT ;  /* 0xc2fc00000400780b */ /* 0x000fe20003f8e000 */
[----:B----4-:R-:W-:Y:S01]  /*12560*/  @!P6 FMUL R119, R119, R119 ;  /* 0x000000777777e220 */ /* 0x010fe20000400000 */
[----:B------:R-:W-:Y:S01]  /*12570*/  FSETP.GEU.AND P6, PT, R128, -126, PT ;  /* 0xc2fc00008000780b */ /* 0x000fe20003fce000 */
[----:B------:R-:W-:-:S04]  /*12580*/  @!P5 FMUL R129, R129, 0.5 ;  /* 0x3f0000008181d820 */ /* 0x000fc80000400000 */
[----:B------:R3:W4:Y:S01]  /*12590*/  MUFU.EX2 R121, R7 ;  /* 0x0000000700797308 */ /* 0x0007220000000800 */
[----:B-1----:R-:W-:Y:S01]  /*125a0*/  @!P3 FMUL R126, R126, R126 ;  /* 0x0000007e7e7eb220 */ /* 0x002fe20000400000 */
[----:B------:R-:W-:-:S04]  /*125b0*/  FSETP.GEU.AND P3, PT, R5, -126, PT ;  /* 0xc2fc00000500780b */ /* 0x000fc80003f6e000 */
[----:B------:R-:W-:Y:S02]  /*125c0*/  @!P4 FMUL R4, R4, 0.5 ;  /* 0x3f0000000404c820 */ /* 0x000fe40000400000 */
[----:B------:R-:W1:Y:S01]  /*125d0*/  MUFU.EX2 R127, R127 ;  /* 0x0000007f007f7308 */ /* 0x000e620000000800 */
[----:B--2---:R-:W-:Y:S01]  /*125e0*/  @!P1 FMUL R120, R120, R120 ;  /* 0x0000007878789220 */ /* 0x004fe20000400000 */
[----:B------:R-:W-:Y:S01]  /*125f0*/  FSETP.GEU.AND P1, PT, R133, -126, PT ;  /* 0xc2fc00008500780b */ /* 0x000fe20003f2e000 */
[----:B------:R-:W-:-:S04]  /*12600*/  @!P6 FMUL R128, R128, 0.5 ;  /* 0x3f0000008080e820 */ /* 0x000fc80000400000 */
[----:B------:R-:W-:Y:S01]  /*12610*/  @!P3 FMUL R5, R5, 0.5 ;  /* 0x3f0000000505b820 */ /* 0x000fe20000400000 */
[----:B------:R-:W2:Y:S01]  /*12620*/  MUFU.EX2 R122, R4 ;  /* 0x00000004007a7308 */ /* 0x000ea20000000800 */
[--C-:B---3--:R-:W-:Y:S02]  /*12630*/  FFMA2 R6, R136.F32x2.HI_LO, UR4.F32, R0.reuse.F32 ;  /* 0x0000000488067c49 */ /* 0x108fe40009200000 */
[----:B----4-:R-:W-:Y:S01]  /*12640*/  @!P0 FMUL R121, R121, R121 ;  /* 0x0000007979798220 */ /* 0x010fe20000400000 */
[----:B------:R-:W-:Y:S02]  /*12650*/  FFMA2 R136, R124.F32x2.HI_LO, UR4.F32, R0.F32 ;  /* 0x000000047c887c49 */ /* 0x000fe40009200000 */
        /* <DEDUP_REMOVED lines=15> */
[----:B-1----:R-:W-:-:S06]  /*12750*/  @!P1 FMUL R133, R133, R133 ;  /* 0x0000008585859220 */ /* 0x002fcc0000400000 */
[----:B------:R-:W-:Y:S01]  /*12760*/  @!P5 FMUL R136, R136, 0.5 ;  /* 0x3f0000008888d820 */ /* 0x000fe20000400000 */
[----:B------:R1:W4:Y:S01]  /*12770*/  MUFU.EX2 R123, R5 ;  /* 0x00000005007b7308 */ /* 0x0003220000000800 */
[----:B--2---:R-:W-:-:S07]  /*12780*/  @!P0 FMUL R124, R124, R124 ;  /* 0x0000007c7c7c8220 */ /* 0x004fce0000400000 */
[----:B------:R-:W2:Y:S01]  /*12790*/  MUFU.EX2 R132, R132 ;  /* 0x0000008400847308 */ /* 0x000ea20000000800 */
[----:B---3--:R-:W-:Y:S01]  /*127a0*/  @!P6 FMUL R128, R128, R128 ;  /* 0x000000808080e220 */ /* 0x008fe20000400000 */
[----:B------:R-:W-:-:S06]  /*127b0*/  FSETP.GEU.AND P6, PT, R7, -126, PT ;  /* 0xc2fc00000700780b */ /* 0x000fcc0003fce000 */
[----:B------:R-:W3:Y:S01]  /*127c0*/  MUFU.EX2 R137, R137 ;  /* 0x0000008900897308 */ /* 0x000ee20000000800 */
[--C-:B-1----:R-:W-:Y:S02]  /*127d0*/  FFMA2 R4, R138.F32x2.HI_LO, UR4.F32, R0.reuse.F32 ;  /* 0x000000048a047c49 */ /* 0x102fe40009200000 */
[----:B------:R-:W-:Y:S02]  /*127e0*/  FFMA2 R138, R130.F32x2.HI_LO, UR4.F32, R0.F32 ;  /* 0x00000004828a7c49 */ /* 0x000fe40009200000 */
[----:B----4-:R-:W-:Y:S01]  /*127f0*/  @!P3 FMUL R123, R123, R123 ;  /* 0x0000007b7b7bb220 */ /* 0x010fe20000400000 */
[----:B------:R-:W-:Y:S01]  /*12800*/  FSETP.GEU.AND P3, PT, R4, -126, PT ;  /* 0xc2fc00000400780b */ /* 0x000fe20003f6e000 */
[----:B------:R-:W-:Y:S01]  /*12810*/  @!P6 FMUL R7, R7, 0.5 ;  /* 0x3f0000000707e820 */ /* 0x000fe20000400000 */
[----:B------:R-:W-:Y:S01]  /*12820*/  FSETP.GEU.AND P0, PT, R139, -126, PT ;  /* 0xc2fc00008b00780b */ /* 0x000fe20003f0e000 */
[----:B--2---:R-:W-:Y:S01]  /*12830*/  @!P2 FMUL R132, R132, R132 ;  /* 0x000000848484a220 */ /* 0x004fe20000400000 */
[----:B------:R-:W-:Y:S01]  /*12840*/  FSETP.GEU.AND P1, PT, R138, -126, PT ;  /* 0xc2fc00008a00780b */ /* 0x000fe20003f2e000 */
[----:B------:R1:W2:Y:S01]  /*12850*/  MUFU.EX2 R125, R7 ;  /* 0x00000007007d7308 */ /* 0x0002a20000000800 */
[----:B------:R-:W-:Y:S01]  /*12860*/  FSETP.GEU.AND P2, PT, R5, -126, PT ;  /* 0xc2fc00000500780b */ /* 0x000fe20003f4e000 */
[----:B---3--:R-:W-:-:S06]  /*12870*/  @!P4 FMUL R137, R137, R137 ;  /* 0x000000898989c220 */ /* 0x008fcc0000400000 */
[----:B------:R-:W-:Y:S01]  /*12880*/  @!P3 FMUL R4, R4, 0.5 ;  /* 0x3f0000000404b820 */ /* 0x000fe20000400000 */
[----:B------:R-:W3:Y:S01]  /*12890*/  MUFU.EX2 R136, R136 ;  /* 0x0000008800887308 */ /* 0x000ee20000000800 */
[----:B------:R-:W-:Y:S02]  /*128a0*/  @!P0 FMUL R139, R139, 0.5 ;  /* 0x3f0000008b8b8820 */ /* 0x000fe40000400000 */
[----:B------:R-:W-:Y:S02]  /*128b0*/  @!P1 FMUL R138, R138, 0.5 ;  /* 0x3f0000008a8a9820 */ /* 0x000fe40000400000 */
[----:B------:R-:W-:-:S03]  /*128c0*/  @!P2 FMUL R5, R5, 0.5 ;  /* 0x3f0000000505a820 */ /* 0x000fc60000400000 */
[----:B------:R-:W4:Y:S01]  /*128d0*/  MUFU.EX2 R139, R139 ;  /* 0x0000008b008b7308 */ /* 0x000f220000000800 */
[--C-:B-1----:R-:W-:Y:S02]  /*128e0*/  FFMA2 R6, R142.F32x2.HI_LO, UR4.F32, R0.reuse.F32 ;  /* 0x000000048e067c49 */ /* 0x102fe40009200000 */
[----:B------:R-:W-:Y:S02]  /*128f0*/  FFMA2 R142, R134.F32x2.HI_LO, UR4.F32, R0.F32 ;  /* 0x00000004868e7c49 */ /* 0x000fe40009200000 */
[----:B--2---:R-:W-:Y:S01]  /*12900*/  @!P6 FMUL R125, R125, R125 ;  /* 0x0000007d7d7de220 */ /* 0x004fe20000400000 */
[----:B------:R-:W-:Y:S02]  /*12910*/  FSETP.GEU.AND P6, PT, R6, -126, PT ;  /* 0xc2fc00000600780b */ /* 0x000fe40003fce000 */
[----:B------:R-:W1:Y:S01]  /*12920*/  MUFU.EX2 R130, R4 ;  /* 0x0000000400827308 */ /* 0x000e620000000800 */
[----:B------:R-:W-:Y:S01]  /*12930*/  FSETP.GEU.AND P4, PT, R142, -126, PT ;  /* 0xc2fc00008e00780b */ /* 0x000fe20003f8e000 */
[----:B---3--:R-:W-:Y:S01]  /*12940*/  @!P5 FMUL R136, R136, R136 ;  /* 0x000000888888d220 */ /* 0x008fe20000400000 */
[----:B------:R-:W-:-:S05]  /*12950*/  FSETP.GEU.AND P5, PT, R7, -126, PT ;  /* 0xc2fc00000700780b */ /* 0x000fca0003fae000 */
[----:B------:R-:W2:Y:S01]  /*12960*/  MUFU.EX2 R138, R138 ;  /* 0x0000008a008a7308 */ /* 0x000ea20000000800 */
[----:B----4-:R-:W-:Y:S02]  /*12970*/  @!P0 FMUL R139, R139, R139 ;  /* 0x0000008b8b8b8220 */ /* 0x010fe40000400000 */
[----:B------:R-:W-:-:S03]  /*12980*/  @!P6 FMUL R6, R6, 0.5 ;  /* 0x3f0000000606e820 */ /* 0x000fc60000400000 */
[----:B------:R-:W-:Y:S02]  /*12990*/  @!P4 FMUL R142, R142, 0.5 ;  /* 0x3f0000008e8ec820 */ /* 0x000fe40000400000 */
[----:B------:R3:W4:Y:S01]  /*129a0*/  MUFU.EX2 R131, R5 ;  /* 0x0000000500837308 */ /* 0x0007220000000800 */
[----:B-1----:R-:W-:Y:S01]  /*129b0*/  @!P3 FMUL R130, R130, R130 ;  /* 0x000000828282b220 */ /* 0x002fe20000400000 */
[----:B------:R-:W-:Y:S01]  /*129c0*/  FSETP.GEU.AND P3, PT, R143, -126, PT ;  /* 0xc2fc00008f00780b */ /* 0x000fe20003f6e000 */
[----:B------:R-:W-:-:S05]  /*129d0*/  @!P5 FMUL R7, R7, 0.5 ;  /* 0x3f0000000707d820 */ /* 0x000fca0000400000 */
[----:B------:R-:W1:Y:S01]  /*129e0*/  MUFU.EX2 R134, R6 ;  /* 0x0000000600867308 */ /* 0x000e620000000800 */
[----:B--2---:R-:W-:-:S06]  /*129f0*/  @!P1 FMUL R138, R138, R138 ;  /* 0x0000008a8a8a9220 */ /* 0x004fcc0000400000 */
[----:B------:R-:W-:Y:S01]  /*12a00*/  @!P3 FMUL R143, R143, 0.5 ;  /* 0x3f0000008f8fb820 */ /* 0x000fe20000400000 */
[----:B------:R-:W2:Y:S01]  /*12a10*/  MUFU.EX2 R135, R7 ;  /* 0x0000000700877308 */ /* 0x000ea20000000800 */
[--C-:B---3--:R-:W-:Y:S02]  /*12a20*/  FFMA2 R4, R144.F32x2.HI_LO, UR4.F32, R0.reuse.F32 ;  /* 0x0000000490047c49 */ /* 0x108fe40009200000 */
[----:B------:R-:W-:Y:S01]  /*12a30*/  FFMA2 R144, R140.F32x2.HI_LO, UR4.F32, R0.F32 ;  /* 0x000000048c907c49 */ /* 0x000fe20009200000 */
[----:B------:R-:W-:Y:S01]  /*12a40*/  USHF.R.U32.HI UR4, URZ, 0x15, UR39 ;  /* 0x00000015ff047899 */ /* 0x000fe20008011627 */
[----:B----4-:R-:W-:Y:S01]  /*12a50*/  @!P2 FMUL R131, R131, R131 ;  /* 0x000000838383a220 */ /* 0x010fe20000400000 */
[----:B------:R-:W-:Y:S02]  /*12a60*/  FSETP.GEU.AND P1, PT, R5, -126, PT ;  /* 0xc2fc00000500780b */ /* 0x000fe40003f2e000 */
[----:B------:R-:W-:Y:S01]  /*12a70*/  FSETP.GEU.AND P0, PT, R144, -126, PT ;  /* 0xc2fc00009000780b */ /* 0x000fe20003f0e000 */
[----:B------:R-:W3:Y:S01]  /*12a80*/  MUFU.EX2 R142, R142 ;  /* 0x0000008e008e7308 */ /* 0x000ee20000000800 */
[----:B------:R-:W-:Y:S01]  /*12a90*/  FSETP.GEU.AND P2, PT, R4, -126, PT ;  /* 0xc2fc00000400780b */ /* 0x000fe20003f4e000 */
[----:B-1----:R-:W-:Y:S01]  /*12aa0*/  @!P6 FMUL R134, R134, R134 ;  /* 0x000000868686e220 */ /* 0x002fe20000400000 */
[----:B------:R-:W-:-:S02]  /*12ab0*/  FSETP.GEU.AND P6, PT, R145, -126, PT ;  /* 0xc2fc00009100780b */ /* 0x000fc40003fce000 */
[----:B------:R-:W-:-:S03]  /*12ac0*/  MOV R3, UR4 ;  /* 0x0000000400037c02 */ /* 0x000fc60008000f00 */
[----:B------:R-:W1:Y:S01]  /*12ad0*/  MUFU.EX2 R143, R143 ;  /* 0x0000008f008f7308 */ /* 0x000e620000000800 */
[----:B--2---:R-:W-:Y:S01]  /*12ae0*/  @!P5 FMUL R135, R135, R135 ;  /* 0x000000878787d220 */ /* 0x004fe20000400000 */
[----:B------:R-:W-:Y:S01]  /*12af0*/  @!P1 FMUL R5, R5, 0.5 ;  /* 0x3f00000005059820 */ /* 0x000fe20000400000 */
[----:B------:R-:W-:Y:S01]  /*12b00*/  FSETP.GEU.AND P5, PT, R148, -126, PT ;  /* 0xc2fc00009400780b */ /* 0x000fe20003fae000 */
[----:B------:R-:W-:Y:S02]  /*12b10*/  @!P0 FMUL R144, R144, 0.5 ;  /* 0x3f00000090908820 */ /* 0x000fe40000400000 */
[----:B------:R-:W-:Y:S02]  /*12b20*/  @!P2 FMUL R4, R4, 0.5 ;  /* 0x3f0000000404a820 */ /* 0x000fe40000400000 */
[----:B------:R-:W2:Y:S01]  /*12b30*/  MUFU.EX2 R141, R5 ;  /* 0x00000005008d7308 */ /* 0x000ea20000000800 */
[----:B---3--:R-:W-:Y:S01]  /*12b40*/  @!P4 FMUL R142, R142, R142 ;  /* 0x0000008e8e8ec220 */ /* 0x008fe20000400000 */
[----:B------:R-:W-:Y:S01]  /*12b50*/  FSETP.GEU.AND P4, PT, R149, -126, PT ;  /* 0xc2fc00009500780b */ /* 0x000fe20003f8e000 */
[----:B------:R-:W-:-:S05]  /*12b60*/  @!P6 FMUL R145, R145, 0.5 ;  /* 0x3f0000009191e820 */ /* 0x000fca0000400000 */
[----:B------:R-:W3:Y:S01]  /*12b70*/  MUFU.EX2 R144, R144 ;  /* 0x0000009000907308 */ /* 0x000ee20000000800 */
[----:B-1----:R-:W-:Y:S01]  /*12b80*/  @!P3 FMUL R143, R143, R143 ;  /* 0x0000008f8f8fb220 */ /* 0x002fe20000400000 */
[----:B------:R-:W-:Y:S01]  /*12b90*/  FSETP.GEU.AND P3, PT, R24, -126, PT ;  /* 0xc2fc00001800780b */ /* 0x000fe20003f6e000 */
[----:B------:R-:W-:-:S03]  /*12ba0*/  @!P5 FMUL R148, R148, 0.5 ;  /* 0x3f0000009494d820 */ /* 0x000fc60000400000 */
        /* <DEDUP_REMOVED lines=198> */
[----:B------:R-:W-:-:S03]  /*13810*/  F2FP.F16.F32.PACK_AB R60, R97, R96 ;  /* 0x00000060613c723e */ /* 0x000fc600000000ff */
[----:B------:R-:W-:Y:S01]  /*13820*/  @!P3 FMUL R66, R66, 0.5 ;  /* 0x3f0000004242b820 */ /* 0x000fe20000400000 */
[----:B------:R-:W2:Y:S01]  /*13830*/  MUFU.EX2 R189, R63 ;  /* 0x0000003f00bd7308 */ /* 0x000ea20000000800 */
[----:B---3--:R-:W-:Y:S01]  /*13840*/  @!P1 FMUL R187, R187, R187 ;  /* 0x000000bbbbbb9220 */ /* 0x008fe20000400000 */
[----:B------:R-:W-:Y:S02]  /*13850*/  FSETP.GEU.AND P1, PT, R68, -126, PT ;  /* 0xc2fc00004400780b */ /* 0x000fe40003f2e000 */
[----:B------:R-:W-:Y:S02]  /*13860*/  F2FP.F16.F32.PACK_AB R61, R99, R98 ;  /* 0x00000062633d723e */ /* 0x000fe400000000ff */
[----:B------:R-:W-:Y:S01]  /*13870*/  F2FP.F16.F32.PACK_AB R42, R187, R186 ;  /* 0x000000babb2a723e */ /* 0x000fe200000000ff */
[----:B------:R-:W-:Y:S01]  /*13880*/  @!P2 FMUL R67, R67, 0.5 ;  /* 0x3f0000004343a820 */ /* 0x000fe20000400000 */
[----:B------:R-:W3:Y:S01]  /*13890*/  MUFU.EX2 R44, R64 ;  /* 0x00000040002c7308 */ /* 0x000ee20000000800 */
[----:B-1----:R-:W-:Y:S01]  /*138a0*/  @!P0 FMUL R188, R188, R188 ;  /* 0x000000bcbcbc8220 */ /* 0x002fe20000400000 */
[----:B------:R-:W-:-:S02]  /*138b0*/  FSETP.GEU.AND P0, PT, R69, -126, PT ;  /* 0xc2fc00004500780b */ /* 0x000fc40003f0e000 */
        /* <DEDUP_REMOVED lines=11> */
[----:B------:R-:W-:Y:S02]  /*13970*/  F2FP.F16.F32.PACK_AB R64, R105, R104 ;  /* 0x000000686940723e */ /* 0x000fe400000000ff */
[----:B------:R3:W-:Y:S01]  /*13980*/  STL [R1+0x10], R44 ;  /* 0x0000102c01007387 */ /* 0x0007e20000100800 */
[----:B------:R-:W-:Y:S01]  /*13990*/  @!P6 FMUL R70, R70, 0.5 ;  /* 0x3f0000004646e820 */ /* 0x000fe20000400000 */
[----:B------:R-:W4:Y:S01]  /*139a0*/  MUFU.EX2 R48, R67 ;  /* 0x0000004300307308 */ /* 0x000f220000000800 */
[----:B-1----:R-:W-:Y:S01]  /*139b0*/  @!P4 FMUL R49, R49, R49 ;  /* 0x000000313131c220 */ /* 0x002fe20000400000 */
[----:B------:R-:W-:Y:S02]  /*139c0*/  FSETP.GEU.AND P4, PT, R72, -126, PT ;  /* 0xc2fc00004800780b */ /* 0x000fe40003f8e000 */
[----:B------:R-:W-:Y:S02]  /*139d0*/  F2FP.F16.F32.PACK_AB R65, R107, R106 ;  /* 0x0000006a6b41723e */ /* 0x000fe400000000ff */
[----:B------:R-:W-:Y:S01]  /*139e0*/  STL [R1+0x14], R49 ;  /* 0x0000143101007387 */ /* 0x000fe20000100800 */
[----:B------:R-:W-:Y:S01]  /*139f0*/  @!P5 FMUL R71, R71, 0.5 ;  /* 0x3f0000004747d820 */ /* 0x000fe20000400000 */
[----:B------:R-:W1:Y:S01]  /*13a00*/  MUFU.EX2 R46, R68 ;  /* 0x00000044002e7308 */ /* 0x000e620000000800 */
[----:B--2---:R-:W-:Y:S01]  /*13a10*/  @!P3 FMUL R45, R45, R45 ;  /* 0x0000002d2d2db220 */ /* 0x004fe20000400000 */
        /* <DEDUP_REMOVED lines=11> */
[----:B-1----:R-:W-:Y:S01]  /*13ad0*/  @!P1 FMUL R46, R46, R46 ;  /* 0x0000002e2e2e9220 */ /* 0x002fe20000400000 */
[----:B------:R-:W-:-:S02]  /*13ae0*/  FSETP.GEU.AND P1, PT, R75, -126, PT ;  /* 0xc2fc00004b00780b */ /* 0x000fc40003f2e000 */
[----:B---3--:R-:W-:Y:S02]  /*13af0*/  F2FP.F16.F32.PACK_AB R44, R49, R44 ;  /* 0x0000002c312c723e */ /* 0x008fe400000000ff */
[----:B------:R1:W-:Y:S01]  /*13b00*/  STL [R1+0x20], R46 ;  /* 0x0000202e01007387 */ /* 0x0003e20000100800 */
[----:B------:R-:W-:Y:S01]  /*13b10*/  @!P2 FMUL R74, R74, 0.5 ;  /* 0x3f0000004a4aa820 */ /* 0x000fe20000400000 */
[----:B------:R-:W3:Y:S01]  /*13b20*/  MUFU.EX2 R5, R71 ;  /* 0x0000004700057308 */ /* 0x000ee20000000800 */
[----:B-----5:R-:W-:Y:S01]  /*13b30*/  @!P0 FMUL R47, R47, R47 ;  /* 0x0000002f2f2f8220 */ /* 0x020fe20000400000 */
[----:B------:R-:W-:Y:S02]  /*13b40*/  FSETP.GEU.AND P0, PT, R76, -126, PT ;  /* 0xc2fc00004c00780b */ /* 0x000fe40003f0e000 */
[----:B------:R-:W-:Y:S02]  /*13b50*/  F2FP.F16.F32.PACK_AB R68, R113, R112 ;  /* 0x000000707144723e */ /* 0x000fe400000000ff */
[----:B------:R5:W-:Y:S01]  /*13b60*/  STL [R1+0x24], R47 ;  /* 0x0000242f01007387 */ /* 0x000be20000100800 */
[----:B------:R-:W-:Y:S01]  /*13b70*/  @!P1 FMUL R75, R75, 0.5 ;  /* 0x3f0000004b4b9820 */ /* 0x000fe20000400000 */
[----:B------:R-:W1:Y:S01]  /*13b80*/  MUFU.EX2 R6, R72 ;  /* 0x0000004800067308 */ /* 0x000e620000000800 */
[----:B----4-:R-:W-:Y:S01]  /*13b90*/  @!P6 FMUL R4, R4, R4 ;  /* 0x000000040404e220 */ /* 0x010fe20000400000 */
[----:B------:R-:W-:-:S02]  /*13ba0*/  FSETP.GEU.AND P6, PT, R77, -126, PT ;  /* 0xc2fc00004d00780b */ /* 0x000fc40003fce000 */
[----:B--2---:R-:W-:Y:S02]  /*13bb0*/  F2FP.F16.F32.PACK_AB R45, R48, R45 ;  /* 0x0000002d302d723e */ /* 0x004fe400000000ff */
[----:B------:R2:W-:Y:S01]  /*13bc0*/  STL [R1+0x28], R4 ;  /* 0x0000280401007387 */ /* 0x0005e20000100800 */
[----:B------:R-:W-:Y:S01]  /*13bd0*/  @!P0 FMUL R76, R76, 0.5 ;  /* 0x3f0000004c4c8820 */ /* 0x000fe20000400000 */
[----:B------:R-:W4:Y:S01]  /*13be0*/  MUFU.EX2 R7, R73 ;  /* 0x0000004900077308 */ /* 0x000f220000000800 */
[----:B---3--:R-:W-:Y:S01]  /*13bf0*/  @!P5 FMUL R5, R5, R5 ;  /* 0x000000050505d220 */ /* 0x008fe20000400000 */
[----:B------:R-:W-:Y:S02]  /*13c00*/  FSETP.GEU.AND P5, PT, R78, -126, PT ;  /* 0xc2fc00004e00780b */ /* 0x000fe40003fae000 */
[----:B------:R-:W-:Y:S02]  /*13c10*/  F2FP.F16.F32.PACK_AB R69, R115, R114 ;  /* 0x000000727345723e */ /* 0x000fe400000000ff */
[----:B------:R2:W-:Y:S01]  /*13c20*/  STL [R1+0x2c], R5 ;  /* 0x00002c0501007387 */ /* 0x0005e20000100800 */
[----:B------:R-:W-:Y:S01]  /*13c30*/  @!P6 FMUL R77, R77, 0.5 ;  /* 0x3f0000004d4de820 */ /* 0x000fe20000400000 */
[----:B------:R-:W3:Y:S01]  /*13c40*/  MUFU.EX2 R20, R74 ;  /* 0x0000004a00147308 */ /* 0x000ee20000000800 */
[----:B-1----:R-:W-:Y:S01]  /*13c50*/  @!P4 FMUL R6, R6, R6 ;  /* 0x000000060606c220 */ /* 0x002fe20000400000 */
[----:B------:R-:W-:-:S02]  /*13c60*/  FSETP.GEU.AND P4, PT, R79, -126, PT ;  /* 0xc2fc00004f00780b */ /* 0x000fc40003f8e000 */
[----:B------:R-:W-:Y:S02]  /*13c70*/  F2FP.F16.F32.PACK_AB R46, R47, R46 ;  /* 0x0000002e2f2e723e */ /* 0x000fe400000000ff */
[----:B------:R2:W-:Y:S01]  /*13c80*/  STL [R1+0x30], R6 ;  /* 0x0000300601007387 */ /* 0x0005e20000100800 */
[----:B------:R-:W-:Y:S01]  /*13c90*/  @!P5 FMUL R78, R78, 0.5 ;  /* 0x3f0000004e4ed820 */ /* 0x000fe20000400000 */
[----:B------:R-:W1:Y:S01]  /*13ca0*/  MUFU.EX2 R21, R75 ;  /* 0x0000004b00157308 */ /* 0x000e620000000800 */
[----:B----4-:R-:W-:Y:S01]  /*13cb0*/  @!P3 FMUL R7, R7, R7 ;  /* 0x000000070707b220 */ /* 0x010fe20000400000 */
[----:B------:R-:W-:Y:S02]  /*13cc0*/  FSETP.GEU.AND P3, PT, R80, -126, PT ;  /* 0xc2fc00005000780b */ /* 0x000fe40003f6e000 */
[----:B------:R-:W-:Y:S02]  /*13cd0*/  F2FP.F16.F32.PACK_AB R70, R117, R116 ;  /* 0x000000747546723e */ /* 0x000fe400000000ff */
[----:B------:R2:W-:Y:S01]  /*13ce0*/  STL [R1+0x34], R7 ;  /* 0x0000340701007387 */ /* 0x0005e20000100800 */
[----:B------:R-:W-:Y:S01]  /*13cf0*/  @!P4 FMUL R79, R79, 0.5 ;  /* 0x3f0000004f4fc820 */ /* 0x000fe20000400000 */
[----:B------:R-:W4:Y:S01]  /*13d00*/  MUFU.EX2 R14, R76 ;  /* 0x0000004c000e7308 */ /* 0x000f220000000800 */
[----:B---3--:R-:W-:Y:S01]  /*13d10*/  @!P2 FMUL R20, R20, R20 ;  /* 0x000000141414a220 */ /* 0x008fe20000400000 */
[----:B------:R-:W-:-:S02]  /*13d20*/  FSETP.GEU.AND P2, PT, R81, -126, PT ;  /* 0xc2fc00005100780b */ /* 0x000fc40003f4e000 */
[----:B------:R-:W-:Y:S02]  /*13d30*/  F2FP.F16.F32.PACK_AB R71, R19, R18 ;  /* 0x000000121347723e */ /* 0x000fe400000000ff */
[----:B------:R2:W-:Y:S01]  /*13d40*/  STL [R1+0x38], R20 ;  /* 0x0000381401007387 */ /* 0x0005e20000100800 */
[----:B------:R-:W-:Y:S01]  /*13d50*/  @!P3 FMUL R80, R80, 0.5 ;  /* 0x3f0000005050b820 */ /* 0x000fe20000400000 */
[----:B------:R-:W3:Y:S01]  /*13d60*/  MUFU.EX2 R15, R77 ;  /* 0x0000004d000f7308 */ /* 0x000ee20000000800 */
[----:B-1----:R-:W-:Y:S01]  /*13d70*/  @!P1 FMUL R21, R21, R21 ;  /* 0x0000001515159220 */ /* 0x002fe20000400000 */
[----:B------:R-:W-:Y:S02]  /*13d80*/  FSETP.GEU.AND P1, PT, R82, -126, PT ;  /* 0xc2fc00005200780b */ /* 0x000fe40003f2e000 */
[----:B------:R-:W-:Y:S02]  /*13d90*/  F2FP.F16.F32.PACK_AB R72, R119, R118 ;  /* 0x000000767748723e */ /* 0x000fe400000000ff */
[----:B------:R2:W-:Y:S01]  /*13da0*/  STL [R1+0x3c], R21 ;  /* 0x00003c1501007387 */ /* 0x0005e20000100800 */
[----:B------:R-:W-:Y:S01]  /*13db0*/  @!P2 FMUL R81, R81, 0.5 ;  /* 0x3f0000005151a820 */ /* 0x000fe20000400000 */
[----:B------:R-:W1:Y:S01]  /*13dc0*/  MUFU.EX2 R12, R78 ;  /* 0x0000004e000c7308 */ /* 0x000e620000000800 */
[----:B----4-:R-:W-:Y:S01]  /*13dd0*/  @!P0 FMUL R14, R14, R14 ;  /* 0x0000000e0e0e8220 */ /* 0x010fe20000400000 */
[----:B------:R-:W-:-:S02]  /*13de0*/  FSETP.GEU.AND P0, PT, R83, -126, PT ;  /* 0xc2fc00005300780b */ /* 0x000fc40003f0e000 */
[----:B------:R-:W-:Y:S02]  /*13df0*/  F2FP.F16.F32.PACK_AB R73, R23, R22 ;  /* 0x000000161749723e */ /* 0x000fe400000000ff */
[----:B------:R2:W-:Y:S01]  /*13e00*/  STL [R1+0x40], R14 ;  /* 0x0000400e01007387 */ /* 0x0005e20000100800 */
[----:B------:R-:W-:Y:S01]  /*13e10*/  @!P1 FMUL R82, R82, 0.5 ;  /* 0x3f00000052529820 */ /* 0x000fe20000400000 */
[----:B------:R-:W4:Y:S01]  /*13e20*/  MUFU.EX2 R13, R79 ;  /* 0x0000004f000d7308 */ /* 0x000f220000000800 */
[----:B---3--:R-:W-:Y:S01]  /*13e30*/  @!P6 FMUL R15, R15, R15 ;  /* 0x0000000f0f0fe220 */ /* 0x008fe20000400000 */
[----:B------:R-:W-:Y:S02]  /*13e40*/  LOP3.LUT P6, RZ, R3, 0x3, R2, 0x48, !PT ;  /* 0x0000000303ff7812 */ /* 0x000fe400078c4802 */
[----:B------:R-:W-:Y:S02]  /*13e50*/  F2FP.F16.F32.PACK_AB R74, R127, R126 ;  /* 0x0000007e7f4a723e */ /* 0x000fe400000000ff */
[----:B------:R2:W-:Y:S01]  /*13e60*/  STL [R1+0x44], R15 ;  /* 0x0000440f01007387 */ /* 0x0005e20000100800 */
[----:B------:R-:W-:Y:S01]  /*13e70*/  @!P0 FMUL R83, R83, 0.5 ;  /* 0x3f00000053538820 */ /* 0x000fe20000400000 */
[----:B------:R-:W3:Y:S01]  /*13e80*/  MUFU.EX2 R10, R80 ;  /* 0x00000050000a7308 */ /* 0x000ee20000000800 */
[----:B-1----:R-:W-:Y:S01]  /*13e90*/  @!P5 FMUL R12, R12, R12 ;  /* 0x0000000c0c0cd220 */ /* 0x002fe20000400000 */
[----:B------:R-:W-:-:S02]  /*13ea0*/  F2FP.F16.F32.PACK_AB R75, R121, R120 ;  /* 0x00000078794b723e */ /* 0x000fc400000000ff */
[----:B------:R-:W-:Y:S02]  /*13eb0*/  F2FP.F16.F32.PACK_AB R76, R129, R128 ;  /* 0x00000080814c723e */ /* 0x000fe400000000ff */
[----:B------:R2:W-:Y:S01]  /*13ec0*/  STL [R1+0x48], R12 ;  /* 0x0000480c01007387 */ /* 0x0005e20000100800 */
[----:B------:R-:W-:Y:S01]  /*13ed0*/  F2FP.F16.F32.PACK_AB R77, R123, R122 ;  /* 0x0000007a7b4d723e */ /* 0x000fe200000000ff */
[----:B------:R-:W1:Y:S01]  /*13ee0*/  MUFU.EX2 R11, R81 ;  /* 0x00000051000b7308 */ /* 0x000e620000000800 */
[----:B----4-:R-:W-:Y:S01]  /*13ef0*/  @!P4 FMUL R13, R13, R13 ;  /* 0x0000000d0d0dc220 */ /* 0x010fe20000400000 */
[----:B------:R-:W-:Y:S02]  /*13f00*/  F2FP.F16.F32.PACK_AB R78, R133, R132 ;  /* 0x00000084854e723e */ /* 0x000fe400000000ff */
[----:B------:R-:W-:Y:S02]  /*13f10*/  F2FP.F16.F32.PACK_AB R79, R125, R124 ;  /* 0x0000007c7d4f723e */ /* 0x000fe400000000ff */
[----:B------:R2:W-:Y:S01]  /*13f20*/  STL [R1+0x4c], R13 ;  /* 0x00004c0d01007387 */ /* 0x0005e20000100800 */
[----:B-----5:R-:W-:Y:S01]  /*13f30*/  F2FP.F16.F32.PACK_AB R47, R5, R4 ;  /* 0x00000004052f723e */ /* 0x020fe200000000ff */
[----:B------:R-:W4:Y:S01]  /*13f40*/  MUFU.EX2 R8, R82 ;  /* 0x0000005200087308 */ /* 0x000f220000000800 */
[----:B---3--:R-:W-:Y:S01]  /*13f50*/  @!P3 FMUL R10, R10, R10 ;  /* 0x0000000a0a0ab220 */ /* 0x008fe20000400000 */
[----:B------:R-:W-:-:S02]  /*13f60*/  F2FP.F16.F32.PACK_AB R80, R137, R136 ;  /* 0x000000888950723e */ /* 0x000fc400000000ff */
[----:B------:R-:W-:Y:S02]  /*13f70*/  F2FP.F16.F32.PACK_AB R48, R7, R6 ;  /* 0x000000060730723e */ /* 0x000fe400000000ff */
[----:B------:R2:W-:Y:S01]  /*13f80*/  STL [R1+0x58], R10 ;  /* 0x0000580a01007387 */ /* 0x0005e20000100800 */
[----:B------:R-:W-:Y:S01]  /*13f90*/  F2FP.F16.F32.PACK_AB R49, R21, R20 ;  /* 0x000000141531723e */ /* 0x000fe200000000ff */
[----:B------:R-:W3:Y:S01]  /*13fa0*/  MUFU.EX2 R9, R83 ;  /* 0x0000005300097308 */ /* 0x000ee20000000800 */
[----:B-1----:R-:W-:Y:S01]  /*13fb0*/  @!P2 FMUL R11, R11, R11 ;  /* 0x0000000b0b0ba220 */ /* 0x002fe20000400000 */
[----:B------:R-:W-:Y:S02]  /*13fc0*/  F2FP.F16.F32.PACK_AB R81, R131, R130 ;  /* 0x000000828351723e */ /* 0x000fe400000000ff */
[----:B------:R-:W-:Y:S02]  /*13fd0*/  F2FP.F16.F32.PACK_AB R50, R15, R14 ;  /* 0x0000000e0f32723e */ /* 0x000fe400000000ff */
[----:B------:R2:W-:Y:S01]  /*13fe0*/  STL [R1+0x5c], R11 ;  /* 0x00005c0b01007387 */ /* 0x0005e20000100800 */
[----:B------:R-:W-:Y:S01]  /*13ff0*/  F2FP.F16.F32.PACK_AB R51, R13, R12 ;  /* 0x0000000c0d33723e */ /* 0x000fe200000000ff */
[----:B----4-:R-:W-:Y:S01]  /*14000*/  @!P1 FMUL R8, R8, R8 ;  /* 0x0000000808089220 */ /* 0x010fe20000400000 */
[----:B------:R-:W-:-:S02]  /*14010*/  F2FP.F16.F32.PACK_AB R82, R139, R138 ;  /* 0x0000008a8b52723e */ /* 0x000fc400000000ff */
[----:B------:R-:W-:Y:S02]  /*14020*/  F2FP.F16.F32.PACK_AB R52, R11, R10 ;  /* 0x0000000a0b34723e */ /* 0x000fe400000000ff */
[----:B------:R2:W-:Y:S01]  /*14030*/  STL [R1+0x50], R8 ;  /* 0x0000500801007387 */ /* 0x0005e20000100800 */
[----:B---3--:R-:W-:Y:S01]  /*14040*/  @!P0 FMUL R9, R9, R9 ;  /* 0x0000000909098220 */ /* 0x008fe20000400000 */
[----:B------:R-:W-:-:S04]  /*14050*/  F2FP.F16.F32.PACK_AB R83, R135, R134 ;  /* 0x000000868753723e */ /* 0x000fc800000000ff */
[----:B------:R2:W-:Y:S01]  /*14060*/  STL [R1+0x54], R9 ;  /* 0x0000540901007387 */ /* 0x0005e20000100800 */
[----:B------:R-:W-:Y:S01]  /*14070*/  F2FP.F16.F32.PACK_AB R53, R9, R8 ;  /* 0x000000080935723e */ /* 0x000fe200000000ff */
[----:B------:R-:W-:Y:S06]  /*14080*/  @!P6 BRA `(.L_x_258) ;  /* 0x000000000040e947 */ /* 0x000fec0003800000 */
[----:B------:R-:W-:Y:S01]  /*14090*/  MOV R2, 0x8 ;  /* 0x0000000800027802 */ /* 0x000fe20000000f00 */
[----:B------:R-:W1:Y:S01]  /*140a0*/  LDCU.64 UR8, c[0x4][0xb0] ;  /* 0x01001600ff0877ac */ /* 0x000e620008000a00 */
[----:B--2---:R-:W-:Y:S02]  /*140b0*/  HFMA2 R12, -RZ, RZ, 0, 5.9604644775390625e-08 ;  /* 0x00000001ff0c7431 */ /* 0x004fe400000001ff */
        /* <DEDUP_REMOVED lines=13> */
.L_x_258:
[----:B------:R-:W-:Y:S05]  /*14190*/  WARPSYNC.ALL ;  /* 0x0000000000007948 */ /* 0x000fea0003800000 */
[----:B------:R1:W-:Y:S01]  /*141a0*/  STTM.x32 tmem[UR39], R56 ;  /* 0x00000038000079ed */ /* 0x0003e200082c0027 */
[----:B------:R-:W3:Y:S01]  /*141b0*/  LDCU UR4, c[0x0][0x704] ;  /* 0x0000e080ff0477ac */ /* 0x000ee20008000800 */
[----:B-1----:R-:W4:Y:S01]  /*141c0*/  LDL R87, [R1+0x64] ;  /* 0x0000640001577983 */ /* 0x002f220000100800 */
[----:B------:R-:W1:Y:S02]  /*141d0*/  S2R R2, SR_TID.X ;  /* 0x0000000000027919 */ /* 0x000e640000002100 */
[----:B-1----:R-:W-:-:S02]  /*141e0*/  SHF.R.U32.HI R60, RZ, 0x5, R2 ;  /* 0x00000005ff3c7819 */ /* 0x002fc40000011602 */
[----:B----4-:R-:W-:-:S04]  /*141f0*/  FSETP.NEU.AND P0, PT, R87, -INF , PT ;  /* 0xff8000005700780b */ /* 0x010fc80003f0d000 */
[----:B------:R-:W-:-:S05]  /*14200*/  FSEL R0, R87, RZ, P0 ;  /* 0x000000ff57007208 */ /* 0x000fca0000000000 */
[----:B---3--:R-:W-:-:S04]  /*14210*/  FMUL R0, R0, -UR4 ;  /* 0x8000000400007c20 */ /* 0x008fc80008400000 */
[--C-:B------:R-:W-:Y:S02]  /*14220*/  FFMA2 R54, R54.F32x2.HI_LO, UR4.F32, R0.reuse.F32 ;  /* 0x0000000436367c49 */ /* 0x100fe40009200000 */
[----:B------:R-:W-:Y:S01]  /*14230*/  FFMA2 R146, R146.F32x2.HI_LO, UR4.F32, R0.F32 ;  /* 0x0000000492927c49 */ /* 0x000fe20009200000 */
[----:B------:R-:W-:Y:S02]  /*14240*/  UIADD3 UR4, UPT, UPT, UR39, 0x20, URZ ;  /* 0x0000002027047890 */ /* 0x000fe4000fffe0ff */
[----:B------:R-:W-:Y:S02]  /*14250*/  FSETP.GEU.AND P4, PT, R54, -126, PT ;  /* 0xc2fc00003600780b */ /* 0x000fe40003f8e000 */
[----:B------:R-:W-:Y:S01]  /*14260*/  FSETP.GEU.AND P3, PT, R55, -126, PT ;  /* 0xc2fc00003700780b */ /* 0x000fe20003f6e000 */
[----:B------:R-:W-:Y:S01]  /*14270*/  USHF.R.U32.HI UR4, URZ, 0x15, UR4 ;  /* 0x00000015ff047899 */ /* 0x000fe20008011604 */
[----:B------:R-:W-:Y:S02]  /*14280*/  FSETP.GEU.AND P2, PT, R146, -126, PT ;  /* 0xc2fc00009200780b */ /* 0x000fe40003f4e000 */
[----:B------:R-:W-:-:S03]  /*14290*/  FSETP.GEU.AND P1, PT, R147, -126, PT ;  /* 0xc2fc00009300780b */ /* 0x000fc60003f2e000 */
[----:B------:R-:W-:-:S04]  /*142a0*/  MOV R3, UR4 ;  /* 0x0000000400037c02 */ /* 0x000fc80008000f00 */
[----:B------:R-:W-:Y:S01]  /*142b0*/  @!P4 FMUL R54, R54, 0.5 ;  /* 0x3f0000003636c820 */ /* 0x000fe20000400000 */
[----:B------:R-:W-:Y:S01]  /*142c0*/  LOP3.LUT P0, RZ, R3, 0x3, R60, 0x48, !PT ;  /* 0x0000000303ff7812 */ /* 0x000fe2000780483c */
[----:B------:R-:W-:Y:S02]  /*142d0*/  @!P3 FMUL R55, R55, 0.5 ;  /* 0x3f0000003737b820 */ /* 0x000fe40000400000 */
[----:B------:R-:W-:Y:S01]  /*142e0*/  @!P2 FMUL R146, R146, 0.5 ;  /* 0x3f0000009292a820 */ /* 0x000fe20000400000 */
[----:B------:R-:W1:Y:S01]  /*142f0*/  MUFU.EX2 R58, R54 ;  /* 0x00000036003a7308 */ /* 0x000e620000000800 */
[----:B------:R-:W-:-:S07]  /*14300*/  @!P1 FMUL R147, R147, 0.5 ;  /* 0x3f00000093939820 */ /* 0x000fce0000400000 */
[----:B------:R-:W3:Y:S08]  /*14310*/  MUFU.EX2 R59, R55 ;  /* 0x00000037003b7308 */ /* 0x000ef00000000800 */
[----:B------:R-:W4:Y:S01]  /*14320*/  MUFU.EX2 R56, R146 ;  /* 0x0000009200387308 */ /* 0x000f220000000800 */
[----:B-1----:R-:W-:-:S07]  /*14330*/  @!P4 FMUL R58, R58, R58 ;  /* 0x0000003a3a3ac220 */ /* 0x002fce0000400000 */
[----:B------:R-:W1:Y:S01]  /*14340*/  MUFU.EX2 R57, R147 ;  /* 0x0000009300397308 */ /* 0x000e620000000800 */
[----:B---3--:R-:W-:-:S05]  /*14350*/  @!P3 FMUL R59, R59, R59 ;  /* 0x0000003b3b3bb220 */ /* 0x008fca0000400000 */
[----:B------:R-:W-:Y:S01]  /*14360*/  F2FP.F16.F32.PACK_AB R54, R59, R58 ;  /* 0x0000003a3b36723e */ /* 0x000fe200000000ff */
[----:B----4-:R-:W-:Y:S01]  /*14370*/  @!P2 FMUL R56, R56, R56 ;  /* 0x000000383838a220 */ /* 0x010fe20000400000 */
[----:B-1----:R-:W-:-:S05]  /*14380*/  @!P1 FMUL R57, R57, R57 ;  /* 0x0000003939399220 */ /* 0x002fca0000400000 */
[----:B------:R-:W-:Y:S01]  /*14390*/  F2FP.F16.F32.PACK_AB R55, R57, R56 ;  /* 0x000000383937723e */ /* 0x000fe200000000ff */
[----:B------:R-:W-:Y:S06]  /*143a0*/  @!P0 BRA `(.L_x_259) ;  /* 0x0000000000408947 */ /* 0x000fec0003800000 */
[----:B--2---:R-:W-:Y:S01]  /*143b0*/  MOV R14, 0x8 ;  /* 0x00000008000e7802 */ /* 0x004fe20000000f00 */
        /* <DEDUP_REMOVED lines=15> */
.L_x_259:
        /* <DEDUP_REMOVED lines=8> */
.L_x_260:
[----:B------:R-:W4:Y:S01]  /*14530*/  S2UR UR4, SR_CgaCtaId ;  /* 0x00000000000479c3 */ /* 0x000f220000008800 */
[----:B------:R-:W-:Y:S01]  /*14540*/  UISETP.NE.AND UP0, UPT, UR50, URZ, UPT ;  /* 0x000000ff3200728c */ /* 0x000fe2000bf05270 */
[----:B------:R-:W-:-:S03]  /*14550*/  UMOV UR5, 0x400 ;  /* 0x0000040000057882 */ /* 0x000fc60000000000 */
[----:B------:R-:W-:-:S04]  /*14560*/  USEL UR39, UR45, UR48, UP0 ;  /* 0x000000302d277287 */ /* 0x000fc80008000000 */
[----:B------:R-:W-:Y:S02]  /*14570*/  ULOP3.LUT UR39, UR39, 0x1, URZ, 0x3c, !UPT ;  /* 0x0000000127277892 */ /* 0x000fe4000f8e3cff */
[----:B----4-:R-:W-:-:S04]  /*14580*/  ULEA UR4, UR4, UR5, 0x18 ;  /* 0x0000000504047291 */ /* 0x010fc8000f8ec0ff */
[----:B------:R-:W-:Y:S02]  /*14590*/  UIADD3 UR5, UPT, UPT, UR4, 0xe068, URZ ;  /* 0x0000e06804057890 */ /* 0x000fe4000fffe0ff */
[----:B------:R-:W-:Y:S02]  /*145a0*/  @UP0 UIADD3 UR5, UPT, UPT, UR4, 0xe058, URZ ;  /* 0x0000e05804050890 */ /* 0x000fe4000fffe0ff */
[----:B------:R-:W-:Y:S02]  /*145b0*/  UISETP.NE.AND UP0, UPT, UR43, URZ, UPT ;  /* 0x000000ff2b00728c */ /* 0x000fe4000bf05270 */
[----:B------:R-:W-:-:S09]  /*145c0*/  UPRMT UR5, UR38, 0x654, UR5 ;  /* 0x0000065426057896 */ /* 0x000fd20008000005 */
[----:B---3--:R-:W-:Y:S01]  /*145d0*/  SYNCS.ARRIVE.TRANS64.RED.A1T0 RZ, [UR5], RZ ;  /* 0x000000ffffff79a7 */ /* 0x008fe20008100405 */
[----:B------:R-:W-:Y:S05]  /*145e0*/  BRA.U UP0, `(.L_x_261) ;  /* 0x0000000100047547 */ /* 0x000fea000b800000 */
[----:B------:R-:W-:Y:S05]  /*145f0*/  BPT.TRAP 0x1 ;  /* 0x000000040000795c */ /* 0x000fea0000300000 */
.L_x_261:
[----:B------:R-:W-:Y:S01]  /*14600*/  UISETP.NE.AND UP0, UPT, UR50, URZ, UPT ;  /* 0x000000ff3200728c */ /* 0x000fe2000bf05270 */
[----:B------:R-:W-:Y:S01]  /*14610*/  FADD2 R90, R90.F32x2.HI_LO, RZ.F32 ;  /* 0x000000ff5a5a724b */ /* 0x000fe20000200000 */
[----:B------:R-:W-:Y:S01]  /*14620*/  UIADD3 UR5, UPT, UPT, UR4, 0xe088, URZ ;  /* 0x0000e08804057890 */ /* 0x000fe2000fffe0ff */
[----:B------:R-:W-:Y:S01]  /*14630*/  FADD2 R92, R92.F32x2.HI_LO, RZ.F32 ;  /* 0x000000ff5c5c724b */ /* 0x000fe20000200000 */
[----:B------:R-:W-:Y:S01]  /*14640*/  USEL UR37, UR46, UR47, UP0 ;  /* 0x0000002f2e257287 */ /* 0x000fe20008000000 */
[----:B------:R-:W-:Y:S01]  /*14650*/  FADD2 R90, R90.F32x2.HI_LO, R98.F32x2.HI_LO ;  /* 0x000000625a5a724b */ /* 0x000fe20000000000 */
[----:B------:R-:W-:Y:S01]  /*14660*/  FSETP.NEU.AND P0, PT, R87, -INF , PT ;  /* 0xff8000005700780b */ /* 0x000fe20003f0d000 */
[----:B------:R-:W-:Y:S01]  /*14670*/  FADD2 R94, R94.F32x2.HI_LO, RZ.F32 ;  /* 0x000000ff5e5e724b */ /* 0x000fe20000200000 */
[----:B------:R-:W-:Y:S01]  /*14680*/  ULOP3.LUT UR37, UR37, 0x1, URZ, 0x3c, !UPT ;  /* 0x0000000125257892 */ /* 0x000fe2000f8e3cff */
[----:B------:R-:W-:Y:S01]  /*14690*/  FADD2 R92, R92.F32x2.HI_LO, R100.F32x2.HI_LO ;  /* 0x000000645c5c724b */ /* 0x000fe20000000000 */
[----:B--2---:R-:W-:Y:S01]  /*146a0*/  FSEL R4, R87, RZ, P0 ;  /* 0x000000ff57047208 */ /* 0x004fe20000000000 */
[----:B------:R-:W-:Y:S01]  /*146b0*/  @UP0 UIADD3 UR5, UPT, UPT, UR4, 0xe078, URZ ;  /* 0x0000e07804050890 */ /* 0x000fe2000fffe0ff */
[----:B------:R-:W-:-:S02]  /*146c0*/  FADD2 R94, R94.F32x2.HI_LO, R102.F32x2.HI_LO ;  /* 0x000000665e5e724b */ /* 0x000fc40000000000 */
[----:B------:R-:W-:Y:S01]  /*146d0*/  MOV R0, UR37 ;  /* 0x0000002500007c02 */ /* 0x000fe20008000f00 */
[----:B------:R-:W-:Y:S01]  /*146e0*/  FADD2 R90, R90.F32x2.HI_LO, R106.F32x2.HI_LO ;  /* 0x0000006a5a5a724b */ /* 0x000fe20000000000 */
[----:B------:R-:W-:Y:S01]  /*146f0*/  FSETP.NEU.AND P0, PT, R17, R4, PT ;  /* 0x000000041100720b */ /* 0x000fe20003f0d000 */
[----:B------:R-:W-:Y:S01]  /*14700*/  FADD2 R92, R92.F32x2.HI_LO, R108.F32x2.HI_LO ;  /* 0x0000006c5c5c724b */ /* 0x000fe20000000000 */
[----:B------:R-:W-:Y:S01]  /*14710*/  SHF.L.U32 R0, R0, 0x1f, RZ ;  /* 0x0000001f00007819 */ /* 0x000fe200000006ff */
[----:B------:R-:W-:Y:S02]  /*14720*/  FADD2 R94, R94.F32x2.HI_LO, R110.F32x2.HI_LO ;  /* 0x0000006e5e5e724b */ /* 0x000fe40000000000 */
[----:B------:R-:W-:Y:S01]  /*14730*/  FADD2 R90, R90.F32x2.HI_LO, R114.F32x2.HI_LO ;  /* 0x000000725a5a724b */ /* 0x000fe20000000000 */
[----:B------:R-:W2:Y:S01]  /*14740*/  SYNCS.PHASECHK.TRANS64.TRYWAIT P2, [UR5], R0 ;  /* 0x00000000ff0075a7 */ /* 0x000ea20008041105 */
[----:B------:R-:W-:Y:S02]  /*14750*/  FADD2 R92, R92.F32x2.HI_LO, R116.F32x2.HI_LO ;  /* 0x000000745c5c724b */ /* 0x000fe40000000000 */
[----:B------:R-:W-:-:S02]  /*14760*/  FADD2 R94, R94.F32x2.HI_LO, R18.F32x2.HI_LO ;  /* 0x000000125e5e724b */ /* 0x000fc40000000000 */
[----:B------:R-:W-:Y:S02]  /*14770*/  FADD2 R90, R90.F32x2.HI_LO, R22.F32x2.HI_LO ;  /* 0x000000165a5a724b */ /* 0x000fe40000000000 */
[----:B------:R-:W-:Y:S02]  /*14780*/  FADD2 R92, R92.F32x2.HI_LO, R126.F32x2.HI_LO ;  /* 0x0000007e5c5c724b */ /* 0x000fe40000000000 */
[----:B------:R-:W-:Y:S02]  /*14790*/  FADD2 R94, R94.F32x2.HI_LO, R120.F32x2.HI_LO ;  /* 0x000000785e5e724b */ /* 0x000fe40000000000 */
[----:B------:R-:W-:Y:S01]  /*147a0*/  FADD2 R90, R90.F32x2.HI_LO, R122.F32x2.HI_LO ;  /* 0x0000007a5a5a724b */ /* 0x000fe20000000000 */
[----:B--2---:R-:W-:Y:S06]  /*147b0*/  @!P2 BRA `(.L_x_262) ;  /* 0x0000004c0010a947 */ /* 0x004fec0003800000 */
.L_x_441:
[----:B------:R-:W-:Y:S01]  /*147c0*/  BSSY.RECONVERGENT B0, `(.L_x_263) ;  /* 0x000000b000007945 */ /* 0x000fe20003800200 */
[----:B--2---:R-:W-:-:S03]  /*147d0*/  MOV R3, 0x3f000000 ;  /* 0x3f00000000037802 */ /* 0x004fc60000000f00 */
[----:B------:R-:W-:Y:S05]  /*147e0*/  @!P0 BRA `(.L_x_264) ;  /* 0x0000000000208947 */ /* 0x000fea0003800000 */
[----:B------:R-:W2:Y:S01]  /*147f0*/  LDCU UR5, c[0x0][0x704] ;  /* 0x0000e080ff0577ac */ /* 0x000ea20008000800 */
[----:B------:R-:W-:-:S04]  /*14800*/  FADD R0, -R4, R17 ;  /* 0x0000001104007221 */ /* 0x000fc80000000100 */
[----:B--2---:R-:W-:-:S05]  /*14810*/  FMUL R0, R0, UR5 ;  /* 0x0000000500007c20 */ /* 0x004fca0008400000 */
[----:B------:R-:W-:-:S13]  /*14820*/  FSETP.GEU.AND P0, PT, R0, -126, PT ;  /* 0xc2fc00000000780b */ /* 0x000fda0003f0e000 */
[----:B------:R-:W-:-:S04]  /*14830*/  @!P0 FMUL R0, R0, 0.5 ;  /* 0x3f00000000008820 */ /* 0x000fc80000400000 */
[----:B------:R-:W2:Y:S02]  /*14840*/  MUFU.EX2 R3, R0 ;  /* 0x0000000000037308 */ /* 0x000ea40000000800 */
[----:B--2---:R-:W-:-:S04]  /*14850*/  @!P0 FMUL R3, R3, R3 ;  /* 0x0000000303038220 */ /* 0x004fc80000400000 */
[----:B------:R-:W-:Y:S02]  /*14860*/  FMUL R3, R3, 0.5 ;  /* 0x3f00000003037820 */ /* 0x000fe40000400000 */
.L_x_264:
[----:B------:R-:W-:Y:S05]  /*14870*/  BSYNC.RECONVERGENT B0 ;  /* 0x0000000000007941 */ /* 0x000fea0003800200 */
.L_x_263:
[----:B-1----:R-:W2:Y:S04]  /*14880*/  LDL.LU.64 R24, [R1+0x18] ;  /* 0x0000180001187983 */ /* 0x002ea80000300a00 */
[----:B------:R-:W3:Y:S04]  /*14890*/  LDL.LU.64 R22, [R1+0x20] ;  /* 0x0000200001167983 */ /* 0x000ee80000300a00 */
[----:B------:R-:W4:Y:S04]  /*148a0*/  LDL.LU.64 R20, [R1+0x28] ;  /* 0x0000280001147983 */ /* 0x000f280000300a00 */
[----:B------:R-:W5:Y:S04]  /*148b0*/  LDL.LU.64 R12, [R1+0x10] ;  /* 0x00001000010c7983 */ /* 0x000f680000300a00 */
        /* <DEDUP_REMOVED lines=43> */
[----:B--2---:R-:W-:Y:S02]  /*14b70*/  FADD2 R90, R90.F32x2.HI_LO, R24.F32x2.HI_LO ;  /* 0x000000185a5a724b */ /* 0x004fe40000000000 */
[----:B---3--:R-:W-:Y:S02]  /*14b80*/  FADD2 R92, R92.F32x2.HI_LO, R22.F32x2.HI_LO ;  /* 0x000000165c5c724b */ /* 0x008fe40000000000 */
[----:B----4-:R-:W-:Y:S02]  /*14b90*/  FADD2 R94, R94.F32x2.HI_LO, R20.F32x2.HI_LO ;  /* 0x000000145e5e724b */ /* 0x010fe40000000000 */
[----:B-----5:R-:W-:-:S02]  /*14ba0*/  FADD2 R88, R88.F32x2.HI_LO, R12.F32x2.HI_LO ;  /* 0x0000000c5858724b */ /* 0x020fc40000000000 */
        /* <DEDUP_REMOVED lines=9> */
[----:B------:R-:W-:-:S04]  /*14c40*/  FADD2 R88, R88.F32x2.HI_LO, R90.F32x2.HI_LO ;  /* 0x0000005a5858724b */ /* 0x000fc80000000000 */
[----:B------:R-:W-:-:S04]  /*14c50*/  FADD2 R88, R88.F32x2.HI_LO, R92.F32x2.HI_LO ;  /* 0x0000005c5858724b */ /* 0x000fc80000000000 */
[----:B------:R-:W-:-:S05]  /*14c60*/  FADD R0, R88, R89 ;  /* 0x0000005958007221 */ /* 0x000fca0000000000 */
[----:B------:R1:W-:Y:S01]  /*14c70*/  STL [R1+0x60], R0 ;  /* 0x0000600001007387 */ /* 0x0003e20000100800 */
[----:B------:R-:W-:Y:S05]  /*14c80*/  @P1 BRA `(.L_x_265) ;  /* 0x0000000000041947 */ /* 0x000fea0003800000 */
[----:B------:R-:W-:Y:S05]  /*14c90*/  BPT.TRAP 0x1 ;  /* 0x000000040000795c */ /* 0x000fea0000300000 */
.L_x_265:
[----:B------:R-:W-:Y:S01]  /*14ca0*/  UISETP.NE.AND UP0, UPT, UR50, URZ, UPT ;  /* 0x000000ff3200728c */ /* 0x000fe2000bf05270 */
[----:B-1----:R-:W-:Y:S01]  /*14cb0*/  IMAD.U32 R0, RZ, RZ, UR39 ;  /* 0x00000027ff007e24 */ /* 0x002fe2000f8e00ff */
        /* <DEDUP_REMOVED lines=12> */
.L_x_443:
        /* <DEDUP_REMOVED lines=17> */
.L_x_267:
[----:B------:R-:W-:Y:S05]  /*14e90*/  WARPSYNC.ALL ;  /* 0x0000000000007948 */ /* 0x000fea0003800000 */
[----:B------:R-:W2:Y:S01]  /*14ea0*/  LDL.LU.64 R16, [R1+0x60] ;  /* 0x0000600001107983 */ /* 0x000ea20000300a00 */
[----:B------:R-:W-:Y:S01]  /*14eb0*/  R2UR UR4, R2 ;  /* 0x00000000020472ca */ /* 0x000fe200000e0000 */
[----:B------:R-:W-:Y:S02]  /*14ec0*/  UISETP.NE.AND UP0, UPT, UR50, URZ, UPT ;  /* 0x000000ff3200728c */ /* 0x000fe4000bf05270 */
[----:B------:R-:W-:Y:S02]  /*14ed0*/  ULOP3.LUT UR49, UR49, 0x1, URZ, 0x3c, !UPT ;  /* 0x0000000131317892 */ /* 0x000fe4000f8e3cff */
[----:B------:R-:W-:-:S02]  /*14ee0*/  USEL UR47, UR47, UR37, UP0 ;  /* 0x000000252f2f7287 */ /* 0x000fc40008000000 */
[----:B------:R-:W-:Y:S02]  /*14ef0*/  USEL UR46, UR37, UR46, UP0 ;  /* 0x0000002e252e7287 */ /* 0x000fe40008000000 */
[----:B------:R-:W-:Y:S02]  /*14f00*/  USEL UR48, UR48, UR39, UP0 ;  /* 0x0000002730307287 */ /* 0x000fe40008000000 */
[----:B------:R-:W-:Y:S02]  /*14f10*/  USEL UR45, UR39, UR45, UP0 ;  /* 0x0000002d272d7287 */ /* 0x000fe40008000000 */
[----:B--2---:R3:W-:Y:S10]  /*14f20*/  STTM.x2 tmem[UR4], R16 ;  /* 0x00000010000079ed */ /* 0x0047f400080c0004 */
.L_x_248:
[----:B------:R-:W-:-:S09]  /*14f30*/  UISETP.NE.AND UP0, UPT, UR43, URZ, UPT ;  /* 0x000000ff2b00728c */ /* 0x000fd2000bf05270 */
[----:B------:R-:W-:Y:S05]  /*14f40*/  BRA.U UP0, `(.L_x_268) ;  /* 0x0000000100047547 */ /* 0x000fea000b800000 */
[----:B------:R-:W-:Y:S05]  /*14f50*/  BPT.TRAP 0x1 ;  /* 0x000000040000795c */ /* 0x000fea0000300000 */
.L_x_268:
[----:B------:R-:W4:Y:S01]  /*14f60*/  S2UR UR5, SR_CgaCtaId ;  /* 0x00000000000579c3 */ /* 0x000f220000008800 */
[----:B------:R-:W-:Y:S01]  /*14f70*/  UISETP.NE.AND UP1, UPT, UR50, URZ, UPT ;  /* 0x000000ff3200728c */ /* 0x000fe2000bf25270 */
[----:B------:R-:W-:-:S03]  /*14f80*/  UMOV UR4, 0x400 ;  /* 0x0000040000047882 */ /* 0x000fc60000000000 */
[----:B------:R-:W-:-:S04]  /*14f90*/  USEL UR6, UR46, UR47, UP1 ;  /* 0x0000002f2e067287 */ /* 0x000fc80008800000 */
[----:B------:R-:W-:Y:S02]  /*14fa0*/  ULOP3.LUT UR6, UR6, 0x1, URZ, 0x3c, !UPT ;  /* 0x0000000106067892 */ /* 0x000fe4000f8e3cff */
[----:B----4-:R-:W-:-:S04]  /*14fb0*/  ULEA UR5, UR5, UR4, 0x18 ;  /* 0x0000000405057291 */ /* 0x010fc8000f8ec0ff */
[----:B------:R-:W-:Y:S02]  /*14fc0*/  UIADD3 UR4, UPT, UPT, UR5, 0xe080, URZ ;  /* 0x0000e08005047890 */ /* 0x000fe4000fffe0ff */
[----:B------:R-:W-:-:S09]  /*14fd0*/  @UP1 UIADD3 UR4, UPT, UPT, UR5, 0xe070, URZ ;  /* 0x0000e07005041890 */ /* 0x000fd2000fffe0ff */
[----:B------:R-:W-:Y:S01]  /*14fe0*/  SYNCS.ARRIVE.TRANS64.A1T0 RZ, [UR4], RZ ;  /* 0x000000ffffff79a7 */ /* 0x000fe20008100004 */
[----:B------:R-:W-:Y:S05]  /*14ff0*/  BRA.U UP0, `(.L_x_269) ;  /* 0x0000000100047547 */ /* 0x000fea000b800000 */
[----:B------:R-:W-:Y:S05]  /*15000*/  BPT.TRAP 0x1 ;  /* 0x000000040000795c */ /* 0x000fea0000300000 */
.L_x_269:
[----:B------:R-:W-:Y:S01]  /*15010*/  UISETP.NE.AND UP0, UPT, UR50, URZ, UPT ;  /* 0x000000ff3200728c */ /* 0x000fe2000bf05270 */
[----:B-1----:R-:W-:Y:S01]  /*15020*/  MOV R3, UR6 ;  /* 0x0000000600037c02 */ /* 0x002fe20008000f00 */
[----:B------:R-:W-:-:S03]  /*15030*/  UIADD3 UR4, UPT, UPT, UR5, 0xe078, URZ ;  /* 0x0000e07805047890 */ /* 0x000fc6000fffe0ff */
[----:B------:R-:W-:-:S06]  /*15040*/  SHF.L.U32 R3, R3, 0x1f, RZ ;  /* 0x0000001f03037819 */ /* 0x000fcc00000006ff */
[----:B------:R-:W-:Y:S02]  /*15050*/  @!UP0 UIADD3 UR4, UPT, UPT, UR5, 0xe088, URZ ;  /* 0x0000e08805048890 */ /* 0x000fe4000fffe0ff */
[----:B------:R-:W-:-:S07]  /*15060*/  UISETP.GT.U32.AND UP0, UPT, UR42, 0x1, UPT ;  /* 0x000000012a00788c */ /* 0x000fce000bf04070 */
[----:B------:R-:W1:Y:S02]  /*15070*/  SYNCS.PHASECHK.TRANS64.TRYWAIT P0, [UR4], R3 ;  /* 0x00000003ff0075a7 */ /* 0x000e640008001104 */
[----:B-1----:R-:W-:Y:S05]  /*15080*/  @!P0 BRA `(.L_x_270) ;  /* 0x00000044000c8947 */ /* 0x002fea0003800000 */
.L_x_445:
[----:B------:R-:W-:Y:S05]  /*15090*/  BRA.U UP0, `(.L_x_271) ;  /* 0x0000000100087547 */ /* 0x000fea000b800000 */
[----:B------:R-:W-:Y:S05]  /*150a0*/  BPT.TRAP 0x1 ;  /* 0x000000040000795c */ /* 0x000fea0000300000 */
[----:B------:R-:W-:Y:S05]  /*150b0*/  BPT.TRAP 0x1 ;  /* 0x000000040000795c */ /* 0x000fea0000300000 */
.L_x_271:
[----:B------:R-:W-:Y:S02]  /*150c0*/  UISETP.NE.AND UP0, UPT, UR50, URZ, UPT ;  /* 0x000000ff3200728c */ /* 0x000fe4000bf05270 */
[----:B------:R-:W-:Y:S02]  /*150d0*/  UIADD3 UR4, UPT, UPT, UR5, 0xe068, URZ ;  /* 0x0000e06805047890 */ /* 0x000fe4000fffe0ff */
[----:B------:R-:W-:Y:S02]  /*150e0*/  USEL UR47, UR47, UR6, UP0 ;  /* 0x000000062f2f7287 */ /* 0x000fe40008000000 */
[----:B------:R-:W-:-:S05]  /*150f0*/  USEL UR46, UR6, UR46, UP0 ;  /* 0x0000002e062e7287 */ /* 0x000fca0008000000 */
[----:B------:R-:W-:-:S04]  /*15100*/  @UP0 UIADD3 UR4, UPT, UPT, UR5, 0xe058, URZ ;  /* 0x0000e05805040890 */ /* 0x000fc8000fffe0ff */
[----:B------:R-:W-:-:S09]  /*15110*/  UPRMT UR4, UR38, 0x654, UR4 ;  /* 0x0000065426047896 */ /* 0x000fd20008000004 */
[----:B------:R-:W-:Y:S01]  /*15120*/  SYNCS.ARRIVE.TRANS64.RED.A1T0 RZ, [UR4], RZ ;  /* 0x000000ffffff79a7 */ /* 0x000fe20008100404 */
[----:B------:R-:W-:-:S04]  /*15130*/  USEL UR4, UR45, UR48, UP0 ;  /* 0x000000302d047287 */ /* 0x000fc80008000000 */
[----:B------:R-:W-:-:S04]  /*15140*/  ULOP3.LUT UR4, UR4, 0x1, URZ, 0x3c, !UPT ;  /* 0x0000000104047892 */ /* 0x000fc8000f8e3cff */
[----:B------:R-:W-:Y:S02]  /*15150*/  USEL UR45, UR4, UR45, UP0 ;  /* 0x0000002d042d7287 */ /* 0x000fe40008000000 */
[----:B------:R-:W-:-:S12]  /*15160*/  USEL UR48, UR48, UR4, UP0 ;  /* 0x0000000430307287 */ /* 0x000fd80008000000 */
.L_x_223:
[----:B------:R-:W4:Y:S01]  /*15170*/  LDCU UR5, c[0x0][0x370] ;  /* 0x00006e00ff0577ac */ /* 0x000f220008000800 */
[----:B------:R-:W5:Y:S01]  /*15180*/  LDCU UR4, c[0x0][0x900] ;  /* 0x00012000ff0477ac */ /* 0x000f620008000800 */
[----:B----4-:R-:W-:-:S04]  /*15190*/  UIADD3 UR36, UPT, UPT, UR5, UR36, URZ ;  /* 0x0000002405247290 */ /* 0x010fc8000fffe0ff */
[----:B-----5:R-:W-:-:S09]  /*151a0*/  UISETP.GE.AND UP0, UPT, UR36, UR4, UPT ;  /* 0x000000042400728c */ /* 0x020fd2000bf06270 */
[----:B------:R-:W-:Y:S05]  /*151b0*/  BRA.U !UP0, `(.L_x_272) ;  /* 0xffffff59080c7547 */ /* 0x000fea000b83ffff */
[----:B------:R-:W-:Y:S05]  /*151c0*/  EXIT ;  /* 0x000000000000794d */ /* 0x000fea0003800000 */
.L_x_26:
[----:B------:R-:W-:-:S05]  /*151d0*/  IMAD.MOV.U32 R3, RZ, RZ, -0x4 ;  /* 0xfffffffcff037424 */ /* 0x000fca00078e00ff */
[----:B------:R-:W-:-:S05]  /*151e0*/  VIADDMNMX.U32 R0, R2, R3, 0x2, PT ;  /* 0x0000000202007446 */ /* 0x000fca0003800003 */
[----:B------:R-:W-:-:S04]  /*151f0*/  IMAD.SHL.U32 R0, R0, 0x4, RZ ;  /* 0x0000000400007824 */ /* 0x000fc800078e00ff */
[----:B------:R-:W1:Y:S02]  /*15200*/  LDC R2, c[0x2][R0] ;  /* 0x0080000000027b82 */ /* 0x000e640000000800 */
[----:B-1----:R-:W-:-:S04]  /*15210*/  SHF.R.S32.HI R3, RZ, 0x1f, R2 ;  /* 0x0000001fff037819 */ /* 0x002fc80000011402 */
.L_x_498:
[----:B------:R-:W-:Y:S05]  /*15220*/  BRX R2 -0x15230                                                                                                                                                                                                                                                                                                                                                                                                                                                                                                                                                                                 (*"BRANCH_TARGETS .L_x_499,.L_x_500,.L_x_501"*) ;  /* 0xfffffeac02747949 */ /* 0x000fea000383ffff */
.L_x_501:
[----:B------:R-:W-:-:S08]  /*15230*/  NOP ;  /* 0x0000000000007918 */ /* 0x000fd00000000000 */
[----:B------:R-:W-:-:S00]  /*15240*/  USETMAXREG.DEALLOC.CTAPOOL 0x18 ;  /* 0x00000018000079c8 */ /* 0x000fc000080e0500 */
[----:B------:R-:W-:Y:S05]  /*15250*/  EXIT ;  /* 0x000000000000794d */ /* 0x000fea0003800000 */
.L_x_499:
[----:B------:R-:W-:-:S08]  /*15260*/  NOP ;  /* 0x0000000000007918 */ /* 0x000fd00000000000 */
[----:B------:R-:W1:-:S00]  /*15270*/  USETMAXREG.DEALLOC.CTAPOOL 0x20 ;  /* 0x00000020000079c8 */ /* 0x000e4000080e0500 */
[----:B-1----:R-:W1:Y:S02]  /*15280*/  LDC R0, c[0x0][0x900] ;  /* 0x00024000ff007b82 */ /* 0x002e640000000800 */
[----:B-1----:R-:W-:-:S13]  /*15290*/  ISETP.LE.AND P1, PT, R0, UR36, PT ;  /* 0x0000002400007c0c */ /* 0x002fda000bf23270 */
[----:B------:R-:W-:Y:S05]  /*152a0*/  @P1 EXIT ;  /* 0x000000000000194d */ /* 0x000fea0003800000 */
[----:B------:R-:W-:Y:S01]  /*152b0*/  HFMA2 R4, -RZ, RZ, 0, 5.9604644775390625e-08 ;  /* 0x00000001ff047431 */ /* 0x000fe200000001ff */
[----:B------:R-:W-:Y:S01]  /*152c0*/  PLOP3.LUT P5, PT, P5, P6, PT, 0xf8, 0x8f ;  /* 0x00000000008f781c */ /* 0x000fe20002fadf70 */
[----:B------:R-:W1:Y:S01]  /*152d0*/  LDCU.64 UR4, c[0x0][0x348] ;  /* 0x00006900ff0477ac */ /* 0x000e620008000a00 */
[----:B------:R-:W-:Y:S01]  /*152e0*/  UPLOP3.LUT UP1, UPT, UP2, UP3, UPT, 0xf8, 0x8f ;  /* 0x00000000008f789c */ /* 0x000fe20001727f70 */
[----:B------:R-:W-:Y:S01]  /*152f0*/  UMOV UR15, 0x1 ;  /* 0x00000001000f7882 */ /* 0x000fe20000000000 */
[----:B------:R-:W-:-:S09]  /*15300*/  UMOV UR22, URZ ;  /* 0x000000ff00167c82 */ /* 0x000fd20008000000 */
.L_x_370:
[----:B--2---:R-:W2:Y:S01]  /*15310*/  LDCU.64 UR6, c[0x0][0x908] ;  /* 0x00012100ff0677ac */ /* 0x004ea20008000a00 */
[----:B---3--:R-:W3:Y:S01]  /*15320*/  LDCU UR10, c[0x0][0x904] ;  /* 0x00012080ff0a77ac */ /* 0x008ee20008000800 */
[----:B------:R-:W4:Y:S01]  /*15330*/  LDCU.64 UR8, c[0x0][0x920] ;  /* 0x00012400ff0877ac */ /* 0x000f220008000a00 */
[----:B------:R-:W5:Y:S01]  /*15340*/  LDCU UR14, c[0x0][0x91c] ;  /* 0x00012380ff0e77ac */ /* 0x000f620008000800 */
[----:B--2---:R-:W-:-:S04]  /*15350*/  UIMAD.WIDE.U32 UR12, UR36, UR6, URZ ;  /* 0x00000006240c72a5 */ /* 0x004fc8000f8e00ff */
[----:B------:R-:W-:Y:S02]  /*15360*/  USHF.R.U32.HI UR13, URZ, UR7, UR13 ;  /* 0x00000007ff0d7299 */ /* 0x000fe4000801160d */
[----:B---3--:R-:W-:Y:S01]  /*15370*/  UISETP.NE.AND UP2, UPT, UR10, 0x1, UPT ;  /* 0x000000010a00788c */ /* 0x008fe2000bf45270 */
[----:B------:R-:W2:Y:S03]  /*15380*/  LDCU.64 UR6, c[0x0][0x380] ;  /* 0x00007000ff0677ac */ /* 0x000ea60008000a00 */
[----:B------:R-:W-:Y:S02]  /*15390*/  USEL UR13, UR36, UR13, !UP2 ;  /* 0x0000000d240d7287 */ /* 0x000fe4000d000000 */
[----:B-----5:R-:W-:Y:S02]  /*153a0*/  UISETP.NE.AND UP2, UPT, UR14, 0x1, UPT ;  /* 0x000000010e00788c */ /* 0x020fe4000bf45270 */
[----:B----4-:R-:W-:-:S02]  /*153b0*/  UIMAD.WIDE.U32 UR16, UR13, UR8, URZ ;  /* 0x000000080d1072a5 */ /* 0x010fc4000f8e00ff */
[----:B------:R-:W-:-:S05]  /*153c0*/  UIADD3 UR8, UPT, UPT, -UR13, URZ, URZ ;  /* 0x000000ff0d087290 */ /* 0x000fca000fffe1ff */
[----:B------:R-:W-:Y:S02]  /*153d0*/  UMOV UR11, UR17 ;  /* 0x00000011000b7c82 */ /* 0x000fe40008000000 */
[----:B------:R-:W-:Y:S02]  /*153e0*/  USHF.R.U32.HI UR9, URZ, UR9, UR11 ;  /* 0x00000009ff097299 */ /* 0x000fe4000801160b */
[----:B------:R-:W-:Y:S02]  /*153f0*/  UIMAD UR11, UR10, UR8, UR36 ;  /* 0x000000080a0b72a4 */ /* 0x000fe4000f8e0224 */
[----:B------:R-:W-:Y:S02]  /*15400*/  USEL UR12, UR13, UR9, !UP2 ;  /* 0x000000090d0c7287 */ /* 0x000fe4000d000000 */
[----:B--2---:R-:W-:Y:S02]  /*15410*/  UISETP.NE.AND UP2, UPT, UR7, URZ, UPT ;  /* 0x000000ff0700728c */ /* 0x004fe4000bf45270 */
[----:B------:R-:W-:-:S02]  /*15420*/  USHF.L.U32 UR11, UR11, 0x8, URZ ;  /* 0x000000080b0b7899 */ /* 0x000fc400080006ff */
[----:B------:R-:W-:Y:S02]  /*15430*/  UIADD3 UR8, UPT, UPT, -UR12, URZ, URZ ;  /* 0x000000ff0c087290 */ /* 0x000fe4000fffe1ff */
[----:B------:R-:W-:Y:S02]  /*15440*/  UISETP.GE.OR UP2, UPT, UR11, UR6, !UP2 ;  /* 0x000000060b00728c */ /* 0x000fe4000d746670 */
[----:B------:R-:W-:-:S07]  /*15450*/  UIMAD UR14, UR14, UR8, UR13 ;  /* 0x000000080e0e72a4 */ /* 0x000fce000f8e020d */
[----:B-1----:R-:W-:Y:S05]  /*15460*/  BRA.U UP2, `(.L_x_273) ;  /* 0x0000002902147547 */ /* 0x002fea000b800000 */
[----:B------:R-:W2:Y:S01]  /*15470*/  LDCU UR6, c[0x0][0x38c] ;  /* 0x00007180ff0677ac */ /* 0x000ea20008000800 */
[----:B------:R-:W-:Y:S01]  /*15480*/  BSSY.RECONVERGENT B0, `(.L_x_274) ;  /* 0x0000028000007945 */ /* 0x000fe20003800200 */
[----:B------:R-:W3:Y:S01]  /*15490*/  LDCU.64 UR8, c[0x0][0x910] ;  /* 0x00012200ff0877ac */ /* 0x000ee20008000a00 */
[----:B------:R-:W4:Y:S01]  /*154a0*/  LDCU UR10, c[0x0][0x918] ;  /* 0x00012300ff0a77ac */ /* 0x000f220008000800 */
[----:B--2---:R-:W-:Y:S01]  /*154b0*/  IMAD.U32 R3, RZ, RZ, UR6 ;  /* 0x00000006ff037e24 */ /* 0x004fe2000f8e00ff */
[----:B---3--:R-:W-:-:S04]  /*154c0*/  UIMAD.WIDE.U32 UR16, UR12, UR9, URZ ;  /* 0x000000090c1072a5 */ /* 0x008fc8000f8e00ff */
[----:B------:R-:W-:Y:S01]  /*154d0*/  IABS R3, R3 ;  /* 0x0000000300037213 */ /* 0x000fe20000000000 */
[----:B------:R-:W-:-:S03]  /*154e0*/  UISETP.NE.AND UP2, UPT, UR8, 0x1, UPT ;  /* 0x000000010800788c */ /* 0x000fc6000bf45270 */
[----:B------:R-:W2:Y:S01]  /*154f0*/  I2F.RP R0, R3 ;  /* 0x0000000300007306 */ /* 0x000ea20000209400 */
[----:B------:R-:W-:Y:S02]  /*15500*/  UMOV UR9, UR17 ;  /* 0x0000001100097c82 */ /* 0x000fe40008000000 */
[----:B----4-:R-:W-:-:S04]  /*15510*/  USHF.R.U32.HI UR9, URZ, UR10, UR9 ;  /* 0x0000000aff097299 */ /* 0x010fc80008011609 */
[----:B------:R-:W-:Y:S02]  /*15520*/  USEL UR9, UR12, UR9, !UP2 ;  /* 0x000000090c097287 */ /* 0x000fe4000d000000 */
[----:B------:R-:W-:Y:S02]  /*15530*/  UISETP.NE.AND UP2, UPT, UR6, URZ, UPT ;  /* 0x000000ff0600728c */ /* 0x000fe4000bf45270 */
[----:B------:R-:W-:Y:S01]  /*15540*/  UIADD3 UR9, UPT, UPT, -UR9, URZ, URZ ;  /* 0x000000ff09097290 */ /* 0x000fe2000fffe1ff */
[----:B--2---:R-:W2:Y:S03]  /*15550*/  MUFU.RCP R6, R0 ;  /* 0x0000000000067308 */ /* 0x004ea60000001000 */
[----:B------:R-:W-:-:S04]  /*15560*/  UIMAD UR12, UR8, UR9, UR12 ;  /* 0x00000009080c72a4 */ /* 0x000fc8000f8e020c */
[----:B------:R-:W-:-:S04]  /*15570*/  ULOP3.LUT UR8, UR12, UR6, URZ, 0x3c, !UPT ;  /* 0x000000060c087292 */ /* 0x000fc8000f8e3cff */
[----:B------:R-:W-:Y:S01]  /*15580*/  UISETP.GE.AND UP3, UPT, UR8, URZ, UPT ;  /* 0x000000ff0800728c */ /* 0x000fe2000bf66270 */
[----:B--2---:R-:W-:Y:S02]  /*15590*/  IADD3 R6, PT, PT, R6, 0xffffffe, RZ ;  /* 0x0ffffffe06067810 */ /* 0x004fe40007ffe0ff */
[----:B------:R-:W-:Y:S02]  /*155a0*/  MOV R0, UR12 ;  /* 0x0000000c00007c02 */ /* 0x000fe40008000f00 */
[----:B------:R-:W2:Y:S02]  /*155b0*/  F2I.FTZ.U32.TRUNC.NTZ R7, R6 ;  /* 0x0000000600077305 */ /* 0x000ea4000021f000 */
[----:B------:R-:W-:Y:S01]  /*155c0*/  IABS R0, R0 ;  /* 0x0000000000007213 */ /* 0x000fe20000000000 */
[----:B--2---:R-:W-:Y:S02]  /*155d0*/  IMAD.MOV R2, RZ, RZ, -R7 ;  /* 0x000000ffff027224 */ /* 0x004fe400078e0a07 */
[----:B------:R-:W-:-:S02]  /*155e0*/  IMAD.MOV.U32 R6, RZ, RZ, RZ ;  /* 0x000000ffff067224 */ /* 0x000fc400078e00ff */
[----:B------:R-:W-:-:S04]  /*155f0*/  IMAD R2, R2, R3, RZ ;  /* 0x0000000302027224 */ /* 0x000fc800078e02ff */
[----:B------:R-:W-:-:S06]  /*15600*/  IMAD.HI.U32 R2, R7, R2, R6 ;  /* 0x0000000207027227 */ /* 0x000fcc00078e0006 */
[----:B------:R-:W-:-:S05]  /*15610*/  IMAD.HI.U32 R5, R2, R0, RZ ;  /* 0x0000000002057227 */ /* 0x000fca00078e00ff */
[----:B------:R-:W-:-:S05]  /*15620*/  IADD3 R2, PT, PT, -R5, RZ, RZ ;  /* 0x000000ff05027210 */ /* 0x000fca0007ffe1ff */
[----:B------:R-:W-:-:S05]  /*15630*/  IMAD R0, R3, R2, R0 ;  /* 0x0000000203007224 */ /* 0x000fca00078e0200 */
[----:B------:R-:W-:-:S13]  /*15640*/  ISETP.GT.U32.AND P1, PT, R3, R0, PT ;  /* 0x000000000300720c */ /* 0x000fda0003f24070 */
[----:B------:R-:W-:Y:S01]  /*15650*/  @!P1 IMAD.IADD R0, R0, 0x1, -R3 ;  /* 0x0000000100009824 */ /* 0x000fe200078e0a03 */
[----:B------:R-:W-:-:S04]  /*15660*/  @!P1 IADD3 R5, PT, PT, R5, 0x1, RZ ;  /* 0x0000000105059810 */ /* 0x000fc80007ffe0ff */
[----:B------:R-:W-:-:S13]  /*15670*/  ISETP.GE.U32.AND P2, PT, R0, R3, PT ;  /* 0x000000030000720c */ /* 0x000fda0003f46070 */
[----:B------:R-:W-:-:S05]  /*15680*/  @P2 VIADD R5, R5, 0x1 ;  /* 0x0000000105052836 */ /* 0x000fca0000000000 */
[----:B------:R-:W-:-:S13]  /*15690*/  R2UR UR13, R5 ;  /* 0x00000000050d72ca */ /* 0x000fda00000e0000 */
[----:B------:R-:W-:Y:S02]  /*156a0*/  @!UP3 UIADD3 UR13, UPT, UPT, -UR13, URZ, URZ ;  /* 0x000000ff0d0db290 */ /* 0x000fe4000fffe1ff */
[----:B------:R-:W-:-:S04]  /*156b0*/  @!UP2 ULOP3.LUT UR13, URZ, UR6, URZ, 0x33, !UPT ;  /* 0x00000006ff0da292 */ /* 0x000fc8000f8e33ff */
[----:B------:R-:W-:-:S04]  /*156c0*/  UIADD3 UR8, UPT, UPT, -UR13, URZ, URZ ;  /* 0x000000ff0d087290 */ /* 0x000fc8000fffe1ff */
[----:B------:R-:W-:Y:S01]  /*156d0*/  UIMAD UR12, UR6, UR8, UR12 ;  /* 0x00000008060c72a4 */ /* 0x000fe2000f8e020c */
[----:B------:R-:W-:Y:S11]  /*156e0*/  @!P3 BRA `(.L_x_275) ;  /* 0x000000000004b947 */ /* 0x000ff60003800000 */
[----:B-1----:R-:W-:Y:S05]  /*156f0*/  BPT.TRAP 0x1 ;  /* 0x000000040000795c */ /* 0x002fea0000300000 */
.L_x_275:
[----:B-1----:R-:W-:Y:S05]  /*15700*/  BSYNC.RECONVERGENT B0 ;  /* 0x0000000000007941 */ /* 0x002fea0003800200 */
.L_x_274:
[----:B------:R-:W1:Y:S01]  /*15710*/  S2UR UR8, SR_CgaCtaId ;  /* 0x00000000000879c3 */ /* 0x000e620000008800 */
[----:B------:R-:W-:Y:S01]  /*15720*/  UMOV UR6, 0x400 ;  /* 0x0000040000067882 */ /* 0x000fe20000000000 */
[----:B------:R-:W-:Y:S02]  /*15730*/  SHF.L.U32 R6, R4, 0x1f, RZ ;  /* 0x0000001f04067819 */ /* 0x000fe400000006ff */
[----:B------:R-:W-:Y:S01]  /*15740*/  @!P0 MOV R0, 0x2000 ;  /* 0x0000200000008802 */ /* 0x000fe20000000f00 */
[----:B-1----:R-:W-:-:S09]  /*15750*/  ULEA UR8, UR8, UR6, 0x18 ;  /* 0x0000000608087291 */ /* 0x002fd2000f8ec0ff */
[----:B------:R-:W1:Y:S02]  /*15760*/  SYNCS.PHASECHK.TRANS64.TRYWAIT P1, [UR8+0xe010], R6 ;  /* 0x00e01006ff0075a7 */ /* 0x000e640008021108 */
[----:B-1----:R-:W-:Y:S05]  /*15770*/  @!P1 BRA `(.L_x_276) ;  /* 0x0000003c00689947 */ /* 0x002fea0003800000 */
.L_x_447:
[----:B------:R2:W-:Y:S01]  /*15780*/  @!P0 SYNCS.ARRIVE.TRANS64 RZ, [UR8+0xe000], R0 ;  /* 0x00e00000ffff89a7 */ /* 0x0005e20008000008 */
[----:B------:R-:W-:Y:S04]  /*15790*/  BSSY.RECONVERGENT B0, `(.L_x_277) ;  /* 0x0000003000007945 */ /* 0x000fe80003800200 */
[----:B------:R-:W-:Y:S05]  /*157a0*/  @!P5 BRA `(.L_x_278) ;  /* 0x000000000004d947 */ /* 0x000fea0003800000 */
[----:B------:R-:W-:Y:S05]  /*157b0*/  BPT.TRAP 0x1 ;  /* 0x000000040000795c */ /* 0x000fea0000300000 */
.L_x_278:
[----:B------:R-:W-:Y:S05]  /*157c0*/  BSYNC.RECONVERGENT B0 ;  /* 0x0000000000007941 */ /* 0x000fea0003800200 */
.L_x_277:
[----:B-1----:R-:W1:Y:S01]  /*157d0*/  S2R R3, SR_TID.X ;  /* 0x0000000000037919 */ /* 0x002e620000002100 */
[----:B------:R-:W-:Y:S01]  /*157e0*/  BSSY.RECONVERGENT B0, `(.L_x_279) ;  /* 0x0000005000007945 */ /* 0x000fe20003800200 */
[----:B-1----:R-:W-:-:S04]  /*157f0*/  LOP3.LUT P2, RZ, R3, 0x1f, RZ, 0xc0, !PT ;  /* 0x0000001f03ff7812 */ /* 0x002fc8000784c0ff */
[----:B------:R-:W-:-:S13]  /*15800*/  PLOP3.LUT P2, PT, P2, P0, PT, 0x8f, 0xf8 ;  /* 0x0000000000f8781c */ /* 0x000fda0001741177 */
[----:B------:R-:W-:Y:S05]  /*15810*/  @P2 BRA `(.L_x_280) ;  /* 0x0000000000042947 */ /* 0x000fea0003800000 */
[----:B------:R-:W-:Y:S05]  /*15820*/  BPT.TRAP 0x1 ;  /* 0x000000040000795c */ /* 0x000fea0000300000 */
.L_x_280:
[----:B------:R-:W-:Y:S05]  /*15830*/  BSYNC.RECONVERGENT B0 ;  /* 0x0000000000007941 */ /* 0x000fea0003800200 */
.L_x_279:
[----:B------:R-:W-:Y:S02]  /*15840*/  UIADD3 UR18, UP2, UPT, UR4, 0x80, URZ ;  /* 0x0000008004127890 */ /* 0x000fe4000ff5e0ff */
[----:B------:R-:W-:Y:S02]  /*15850*/  UIADD3 UR9, UPT, UPT, UR8, 0xe000, URZ ;  /* 0x0000e00008097890 */ /* 0x000fe4000fffe0ff */
[----:B------:R-:W-:Y:S01]  /*15860*/  UIADD3.X UR19, UPT, UPT, URZ, UR5, URZ, UP2, !UPT ;  /* 0x00000005ff137290 */ /* 0x000fe200097fe4ff */
[----:B------:R-:W-:Y:S01]  /*15870*/  UMOV UR16, 0x0 ;  /* 0x0000000000107882 */ /* 0x000fe20000000000 */
[----:B------:R-:W-:Y:S01]  /*15880*/  UMOV UR17, 0x10000000 ;  /* 0x1000000000117882 */ /* 0x000fe20000000000 */
[----:B------:R-:W-:-:S06]  /*15890*/  UMOV UR10, URZ ;  /* 0x000000ff000a7c82 */ /* 0x000fcc0008000000 */
[----:B------:R1:W-:Y:S02]  /*158a0*/  UTMALDG.5D [UR8], [UR18], desc[UR16] ;  /* 0x00001008120075b4 */ /* 0x0003e40008021000 */
[----:B-1----:R-:W-:Y:S05]  /*158b0*/  BRA.U !UP0, `(.L_x_281) ;  /* 0x0000000108047547 */ /* 0x002fea000b800000 */
[----:B------:R-:W-:Y:S05]  /*158c0*/  BPT.TRAP 0x1 ;  /* 0x000000040000795c */ /* 0x000fea0000300000 */
.L_x_281:
[----:B------:R-:W-:Y:S01]  /*158d0*/  ULEA UR17, UR22, UR8, 0x3 ;  /* 0x0000000816117291 */ /* 0x000fe2000f8e18ff */
[----:B------:R-:W-:Y:S01]  /*158e0*/  IMAD.U32 R5, RZ, RZ, UR15 ;  /* 0x0000000fff057e24 */ /* 0x000fe2000f8e00ff */
[----:B------:R-:W-:-:S04]  /*158f0*/  @!P0 MOV R2, 0x2000 ;  /* 0x0000200000028802 */ /* 0x000fc80000000f00 */
[----:B------:R-:W-:-:S04]  /*15900*/  SHF.L.U32 R5, R5, 0x1f, RZ ;  /* 0x0000001f05057819 */ /* 0x000fc800000006ff */
[----:B------:R-:W1:Y:S02]  /*15910*/  SYNCS.PHASECHK.TRANS64.TRYWAIT P1, [UR17+0xe038], R5 ;  /* 0x00e03805ff0075a7 */ /* 0x000e640008021111 */
[----:B-1----:R-:W-:Y:S05]  /*15920*/  @!P1 BRA `(.L_x_282) ;  /* 0x0000003c00149947 */ /* 0x002fea0003800000 */
.L_x_449:
[----:B------:R3:W-:Y:S01]  /*15930*/  @!P0 SYNCS.ARRIVE.TRANS64 RZ, [UR17+0xe020], R2 ;  /* 0x00e02002ffff89a7 */ /* 0x0007e20008000011 */
[----:B------:R-:W-:Y:S05]  /*15940*/  BRA.U !UP1, `(.L_x_283) ;  /* 0x0000000109047547 */ /* 0x000fea000b800000 */
[----:B------:R-:W-:Y:S05]  /*15950*/  BPT.TRAP 0x1 ;  /* 0x000000040000795c */ /* 0x000fea0000300000 */
.L_x_283:
[----:B---3--:R-:W-:Y:S01]  /*15960*/  LOP3.LUT P1, R2, R3, 0x1f, RZ, 0xc0, !PT ;  /* 0x0000001f03027812 */ /* 0x008fe2000782c0ff */
[----:B------:R-:W-:Y:S03]  /*15970*/  BSSY.RECONVERGENT B0, `(.L_x_284) ;  /* 0x0000004000007945 */ /* 0x000fe60003800200 */
[----:B------:R-:W-:-:S13]  /*15980*/  PLOP3.LUT P1, PT, P1, P0, PT, 0x8f, 0xf8 ;  /* 0x0000000000f8781c */ /* 0x000fda0000f21177 */
[----:B------:R-:W-:Y:S05]  /*15990*/  @P1 BRA `(.L_x_285) ;  /* 0x0000000000041947 */ /* 0x000fea0003800000 */
[----:B------:R-:W-:Y:S05]  /*159a0*/  BPT.TRAP 0x1 ;  /* 0x000000040000795c */ /* 0x000fea0000300000 */
.L_x_285:
[----:B------:R-:W-:Y:S05]  /*159b0*/  BSYNC.RECONVERGENT B0 ;  /* 0x0000000000007941 */ /* 0x000fea0003800200 */
.L_x_284:
[----:B------:R-:W-:Y:S01]  /*159c0*/  ULEA UR16, UR22, UR8, 0xd ;  /* 0x0000000816107291 */ /* 0x000fe2000f8e68ff */
[----:B------:R-:W-:Y:S01]  /*159d0*/  BSSY.RECONVERGENT B0, `(.L_x_286) ;  /* 0x0000013000007945 */ /* 0x000fe20003800200 */
[----:B------:R-:W-:Y:S02]  /*159e0*/  UIADD3 UR26, UP2, UPT, UR4, 0x180, URZ ;  /* 0x00000180041a7890 */ /* 0x000fe4000ff5e0ff */
[----:B------:R-:W-:Y:S02]  /*159f0*/  UIADD3 UR6, UPT, UPT, UR22, 0x1, URZ ;  /* 0x0000000116067890 */ /* 0x000fe4000fffe0ff */
[----:B------:R-:W-:Y:S02]  /*15a00*/  UIADD3 UR17, UPT, UPT, UR17, 0xe020, URZ ;  /* 0x0000e02011117890 */ /* 0x000fe4000fffe0ff */
[----:B------:R-:W-:Y:S02]  /*15a10*/  UIADD3 UR16, UPT, UPT, UR16, 0x4000, URZ ;  /* 0x0000400010107890 */ /* 0x000fe4000fffe0ff */
[----:B------:R-:W-:-:S02]  /*15a20*/  UIADD3.X UR27, UPT, UPT, URZ, UR5, URZ, UP2, !UPT ;  /* 0x00000005ff1b7290 */ /* 0x000fc400097fe4ff */
[----:B------:R-:W-:Y:S01]  /*15a30*/  UISETP.NE.AND UP2, UPT, UR6, 0x3, UPT ;  /* 0x000000030600788c */ /* 0x000fe2000bf45270 */
[----:B------:R-:W-:Y:S01]  /*15a40*/  UMOV UR24, 0x0 ;  /* 0x0000000000187882 */ /* 0x000fe20000000000 */
[----:B------:R-:W-:Y:S02]  /*15a50*/  UMOV UR25, 0x10000000 ;  /* 0x1000000000197882 */ /* 0x000fe40000000000 */
[----:B------:R-:W-:Y:S01]  /*15a60*/  USEL UR9, URZ, 0x1, UP2 ;  /* 0x00000001ff097887 */ /* 0x000fe20009000000 */
[----:B------:R-:W-:Y:S01]  /*15a70*/  UMOV UR18, URZ ;  /* 0x000000ff00127c82 */ /* 0x000fe20008000000 */
[----:B------:R-:W-:Y:S01]  /*15a80*/  UMOV UR19, URZ ;  /* 0x000000ff00137c82 */ /* 0x000fe20008000000 */
[----:B------:R-:W-:Y:S01]  /*15a90*/  UMOV UR20, UR13 ;  /* 0x0000000d00147c82 */ /* 0x000fe20008000000 */
[----:B------:R-:W-:Y:S01]  /*15aa0*/  UMOV UR21, UR14 ;  /* 0x0000000e00157c82 */ /* 0x000fe20008000000 */
[----:B------:R-:W-:Y:S01]  /*15ab0*/  USEL UR6, UR6, URZ, UP2 ;  /* 0x000000ff06067287 */ /* 0x000fe20009000000 */
[----:B------:R3:W-:Y:S01]  /*15ac0*/  UTMALDG.4D [UR16], [UR26], desc[UR24] ;  /* 0x000018101a0075b4 */ /* 0x0007e20008019000 */
[----:B------:R-:W-:Y:S01]  /*15ad0*/  ULOP3.LUT UR15, UR15, UR9, URZ, 0x3c, !UPT ;  /* 0x000000090f0f7292 */ /* 0x000fe2000f8e3cff */
[----:B---3--:R-:W-:Y:S06]  /*15ae0*/  @!P3 BRA `(.L_x_287) ;  /* 0x000000000004b947 */ /* 0x008fec0003800000 */
[----:B------:R-:W-:Y:S05]  /*15af0*/  BPT.TRAP 0x1 ;  /* 0x000000040000795c */ /* 0x000fea0000300000 */
.L_x_287:
[----:B------:R-:W-:Y:S05]  /*15b00*/  BSYNC.RECONVERGENT B0 ;  /* 0x0000000000007941 */ /* 0x000fea0003800200 */
.L_x_286:
[----:B------:R-:W3:Y:S01]  /*15b10*/  SYNCS.PHASECHK.TRANS64.TRYWAIT P1, [UR8+0xe018], R6 ;  /* 0x00e01806ff0075a7 */ /* 0x000ee20008021108 */
[----:B-12---:R-:W-:Y:S01]  /*15b20*/  @!P0 MOV R0, 0x2000 ;  /* 0x0000200000008802 */ /* 0x006fe20000000f00 */
[----:B---3--:R-:W-:Y:S06]  /*15b30*/  @!P1 BRA `(.L_x_288) ;  /* 0x0000003800a89947 */ /* 0x008fec0003800000 */
.L_x_451:
[----:B------:R2:W-:Y:S01]  /*15b40*/  @!P0 SYNCS.ARRIVE.TRANS64 RZ, [UR8+0xe008], R0 ;  /* 0x00e00800ffff89a7 */ /* 0x0005e20008000008 */
[----:B------:R-:W-:Y:S04]  /*15b50*/  BSSY.RECONVERGENT B0, `(.L_x_289) ;  /* 0x0000003000007945 */ /* 0x000fe80003800200 */
[----:B------:R-:W-:Y:S05]  /*15b60*/  @!P5 BRA `(.L_x_290) ;  /* 0x000000000004d947 */ /* 0x000fea0003800000 */
[----:B------:R-:W-:Y:S05]  /*15b70*/  BPT.TRAP 0x1 ;  /* 0x000000040000795c */ /* 0x000fea0000300000 */
.L_x_290:
[----:B------:R-:W-:Y:S05]  /*15b80*/  BSYNC.RECONVERGENT B0 ;  /* 0x0000000000007941 */ /* 0x000fea0003800200 */
.L_x_289:
[----:B------:R-:W-:Y:S01]  /*15b90*/  ISETP.EQ.OR P1, PT, R2, RZ, P0 ;  /* 0x000000ff0200720c */ /* 0x000fe20000722670 */
[----:B------:R-:W-:-:S12]  /*15ba0*/  BSSY.RECONVERGENT B0, `(.L_x_291) ;  /* 0x0000003000007945 */ /* 0x000fd80003800200 */
[----:B------:R-:W-:Y:S05]  /*15bb0*/  @P1 BRA `(.L_x_292) ;  /* 0x0000000000041947 */ /* 0x000fea0003800000 */
[----:B------:R-:W-:Y:S05]  /*15bc0*/  BPT.TRAP 0x1 ;  /* 0x000000040000795c */ /* 0x000fea0000300000 */
.L_x_292:
[----:B------:R-:W-:Y:S05]  /*15bd0*/  BSYNC.RECONVERGENT B0 ;  /* 0x0000000000007941 */ /* 0x000fea0003800200 */
.L_x_291:
[----:B------:R-:W-:Y:S02]  /*15be0*/  UIADD3 UR10, UP2, UPT, UR4, 0x80, URZ ;  /* 0x00000080040a7890 */ /* 0x000fe4000ff5e0ff */
[----:B------:R-:W-:Y:S02]  /*15bf0*/  UIADD3 UR19, UPT, UPT, UR11, 0x80, URZ ;  /* 0x000000800b137890 */ /* 0x000fe4000fffe0ff */
[----:B------:R-:W-:Y:S02]  /*15c00*/  UIADD3 UR16, UPT, UPT, UR8, 0x2000, URZ ;  /* 0x0000200008107890 */ /* 0x000fe4000fffe0ff */
[----:B------:R-:W-:Y:S02]  /*15c10*/  UIADD3 UR17, UPT, UPT, UR8, 0xe008, URZ ;  /* 0x0000e00808117890 */ /* 0x000fe4000fffe0ff */
[----:B------:R-:W-:Y:S01]  /*15c20*/  UIADD3.X UR11, UPT, UPT, URZ, UR5, URZ, UP2, !UPT ;  /* 0x00000005ff0b7290 */ /* 0x000fe200097fe4ff */
[----:B------:R-:W-:Y:S01]  /*15c30*/  UMOV UR24, 0x0 ;  /* 0x0000000000187882 */ /* 0x000fe20000000000 */
[----:B------:R-:W-:Y:S01]  /*15c40*/  UMOV UR25, 0x10000000 ;  /* 0x1000000000197882 */ /* 0x000fe20000000000 */
[----:B------:R-:W-:Y:S01]  /*15c50*/  UMOV UR18, URZ ;  /* 0x000000ff00127c82 */ /* 0x000fe20008000000 */
[----:B------:R-:W-:Y:S01]  /*15c60*/  UMOV UR20, UR12 ;  /* 0x0000000c00147c82 */ /* 0x000fe20008000000 */
[----:B------:R-:W-:Y:S01]  /*15c70*/  UMOV UR21, UR13 ;  /* 0x0000000d00157c82 */ /* 0x000fe20008000000 */
[----:B------:R-:W-:-:S03]  /*15c80*/  UMOV UR22, UR14 ;  /* 0x0000000e00167c82 */ /* 0x000fc60008000000 */
[----:B------:R3:W-:Y:S02]  /*15c90*/  UTMALDG.5D [UR16], [UR10], desc[UR24] ;  /* 0x000018100a0075b4 */ /* 0x0007e40008021000 */
[----:B---3--:R-:W-:Y:S05]  /*15ca0*/  BRA.U !UP0, `(.L_x_293) ;  /* 0x0000000108047547 */ /* 0x008fea000b800000 */
[----:B------:R-:W-:Y:S05]  /*15cb0*/  BPT.TRAP 0x1 ;  /* 0x000000040000795c */ /* 0x000fea0000300000 */
.L_x_293:
[----:B------:R-:W-:Y:S01]  /*15cc0*/  ULEA UR17, UR6, UR8, 0x3 ;  /* 0x0000000806117291 */ /* 0x000fe2000f8e18ff */
[----:B-1----:R-:W-:Y:S01]  /*15cd0*/  IMAD.U32 R3, RZ, RZ, UR15 ;  /* 0x0000000fff037e24 */ /* 0x002fe2000f8e00ff */
[----:B------:R-:W-:-:S04]  /*15ce0*/  @!P0 MOV R2, 0x2000 ;  /* 0x0000200000028802 */ /* 0x000fc80000000f00 */
[----:B------:R-:W-:-:S04]  /*15cf0*/  SHF.L.U32 R3, R3, 0x1f, RZ ;  /* 0x0000001f03037819 */ /* 0x000fc800000006ff */
[----:B------:R-:W1:Y:S02]  /*15d00*/  SYNCS.PHASECHK.TRANS64.TRYWAIT P1, [UR17+0xe038], R3 ;  /* 0x00e03803ff0075a7 */ /* 0x000e640008021111 */
[----:B-1----:R-:W-:Y:S05]  /*15d10*/  @!P1 BRA `(.L_x_294) ;  /* 0x0000003800489947 */ /* 0x002fea0003800000 */
.L_x_453:
[----:B------:R3:W-:Y:S01]  /*15d20*/  @!P0 SYNCS.ARRIVE.TRANS64 RZ, [UR17+0xe020], R2 ;  /* 0x00e02002ffff89a7 */ /* 0x0007e20008000011 */
[----:B------:R-:W-:Y:S05]  /*15d30*/  BRA.U !UP1, `(.L_x_295) ;  /* 0x0000000109047547 */ /* 0x000fea000b800000 */
[----:B------:R-:W-:Y:S05]  /*15d40*/  BPT.TRAP 0x1 ;  /* 0x000000040000795c */ /* 0x000fea0000300000 */
.L_x_295:
[----:B------:R-:W-:Y:S04]  /*15d50*/  BSSY.RECONVERGENT B0, `(.L_x_296) ;  /* 0x0000003000007945 */ /* 0x000fe80003800200 */
[----:B------:R-:W-:Y:S05]  /*15d60*/  @P2 BRA `(.L_x_297) ;  /* 0x0000000000042947 */ /* 0x000fea0003800000 */
[----:B------:R-:W-:Y:S05]  /*15d70*/  BPT.TRAP 0x1 ;  /* 0x000000040000795c */ /* 0x000fea0000300000 */
.L_x_297:
[----:B------:R-:W-:Y:S05]  /*15d80*/  BSYNC.RECONVERGENT B0 ;  /* 0x0000000000007941 */ /* 0x000fea0003800200 */
.L_x_296:
[----:B------:R-:W-:Y:S01]  /*15d90*/  ULEA UR16, UR6, UR8, 0xd ;  /* 0x0000000806107291 */ /* 0x000fe2000f8e68ff */
[----:B------:R-:W-:Y:S01]  /*15da0*/  LOP3.LUT R4, R4, 0x1, RZ, 0x3c, !PT ;  /* 0x0000000104047812 */ /* 0x000fe200078e3cff */
[----:B------:R-:W-:Y:S02]  /*15db0*/  UIADD3 UR24, UP2, UPT, UR4, 0x280, URZ ;  /* 0x0000028004187890 */ /* 0x000fe4000ff5e0ff */
[----:B------:R-:W-:Y:S02]  /*15dc0*/  UIADD3 UR17, UPT, UPT, UR17, 0xe020, URZ ;  /* 0x0000e02011117890 */ /* 0x000fe4000fffe0ff */
[----:B------:R-:W-:Y:S02]  /*15dd0*/  UIADD3 UR16, UPT, UPT, UR16, 0x4000, URZ ;  /* 0x0000400010107890 */ /* 0x000fe4000fffe0ff */
[----:B------:R-:W-:Y:S01]  /*15de0*/  UIADD3.X UR25, UPT, UPT, URZ, UR5, URZ, UP2, !UPT ;  /* 0x00000005ff197290 */ /* 0x000fe200097fe4ff */
[----:B------:R-:W-:Y:S01]  /*15df0*/  UMOV UR10, 0x0 ;  /* 0x00000000000a7882 */ /* 0x000fe20000000000 */
[----:B------:R-:W-:Y:S01]  /*15e00*/  UMOV UR11, 0x10000000 ;  /* 0x10000000000b7882 */ /* 0x000fe20000000000 */
[----:B------:R-:W-:Y:S01]  /*15e10*/  UMOV UR18, URZ ;  /* 0x000000ff00127c82 */ /* 0x000fe20008000000 */
[----:B------:R-:W-:Y:S01]  /*15e20*/  UMOV UR19, URZ ;  /* 0x000000ff00137c82 */ /* 0x000fe20008000000 */
[----:B------:R-:W-:Y:S01]  /*15e30*/  UMOV UR20, UR13 ;  /* 0x0000000d00147c82 */ /* 0x000fe20008000000 */
[----:B------:R-:W-:Y:S01]  /*15e40*/  UMOV UR21, UR14 ;  /* 0x0000000e00157c82 */ /* 0x000fe20008000000 */
[----:B------:R-:W-:-:S02]  /*15e50*/  UIADD3 UR6, UPT, UPT, UR6, 0x1, URZ ;  /* 0x0000000106067890 */ /* 0x000fc4000fffe0ff */
[----:B------:R4:W-:Y:S02]  /*15e60*/  UTMALDG.4D [UR16], [UR24], desc[UR10] ;  /* 0x00000a10180075b4 */ /* 0x0009e40008019000 */
[----:B------:R-:W-:-:S04]  /*15e70*/  UISETP.NE.AND UP2, UPT, UR6, 0x3, UPT ;  /* 0x000000030600788c */ /* 0x000fc8000bf45270 */
[----:B------:R-:W-:Y:S02]  /*15e80*/  USEL UR9, URZ, 0x1, UP2 ;  /* 0x00000001ff097887 */ /* 0x000fe40009000000 */
[----:B------:R-:W-:Y:S02]  /*15e90*/  USEL UR22, UR6, URZ, UP2 ;  /* 0x000000ff06167287 */ /* 0x000fe40009000000 */
[----:B------:R-:W-:Y:S02]  /*15ea0*/  UISETP.GE.AND UP2, UPT, UR7, 0x81, UPT ;  /* 0x000000810700788c */ /* 0x000fe4000bf46270 */
[----:B------:R-:W-:-:S07]  /*15eb0*/  ULOP3.LUT UR15, UR15, UR9, URZ, 0x3c, !UPT ;  /* 0x000000090f0f7292 */ /* 0x000fce000f8e3cff */
[----:B----4-:R-:W-:Y:S05]  /*15ec0*/  BRA.U !UP2, `(.L_x_273) ;  /* 0x0000001d0a7c7547 */ /* 0x010fea000b800000 */
[----:B------:R-:W-:-:S04]  /*15ed0*/  UIADD3 UR7, UPT, UPT, UR7, 0x7f, URZ ;  /* 0x0000007f07077890 */ /* 0x000fc8000fffe0ff */
[----:B------:R-:W-:-:S04]  /*15ee0*/  USHF.R.S32.HI UR6, URZ, 0x1f, UR7 ;  /* 0x0000001fff067899 */ /* 0x000fc80008011407 */
[----:B------:R-:W-:-:S04]  /*15ef0*/  ULEA.HI UR7, UR6, UR7, URZ, 0x7 ;  /* 0x0000000706077291 */ /* 0x000fc8000f8f38ff */
[----:B------:R-:W-:-:S04]  /*15f00*/  USHF.R.S32.HI UR7, URZ, 0x7, UR7 ;  /* 0x00000007ff077899 */ /* 0x000fc80008011407 */
[----:B------:R-:W-:-:S04]  /*15f10*/  UISETP.LT.AND UP2, UPT, UR7, 0x2, UPT ;  /* 0x000000020700788c */ /* 0x000fc8000bf41270 */
[----:B------:R-:W-:-:S04]  /*15f20*/  USEL UR6, UR7, 0x2, UP2 ;  /* 0x0000000207067887 */ /* 0x000fc80009000000 */
[----:B------:R-:W-:-:S04]  /*15f30*/  UIADD3 UR6, UPT, UPT, UR7, -UR6, URZ ;  /* 0x8000000607067290 */ /* 0x000fc8000fffe0ff */
[----:B------:R-:W-:Y:S02]  /*15f40*/  UISETP.GE.U32.AND UP2, UPT, UR6, 0x3, UPT ;  /* 0x000000030600788c */ /* 0x000fe4000bf46070 */
[----:B------:R-:W-:-:S03]  /*15f50*/  UIADD3 UR9, UPT, UPT, UR6, 0x1, URZ ;  /* 0x0000000106097890 */ /* 0x000fc6000fffe0ff */
[----:B------:R-:W-:Y:S01]  /*15f60*/  UMOV UR6, 0x1 ;  /* 0x0000000100067882 */ /* 0x000fe20000000000 */
[----:B------:R-:W-:-:S03]  /*15f70*/  ULOP3.LUT UR7, UR9, 0x3, URZ, 0xc0, !UPT ;  /* 0x0000000309077892 */ /* 0x000fc6000f8ec0ff */
[----:B------:R-:W-:Y:S09]  /*15f80*/  BRA.U !UP2, `(.L_x_298) ;  /* 0x000000110a307547 */ /* 0x000ff2000b800000 */
[----:B------:R-:W-:Y:S01]  /*15f90*/  ULOP3.LUT UR9, UR9, 0xfffffffc, URZ, 0xc0, !UPT ;  /* 0xfffffffc09097892 */ /* 0x000fe2000f8ec0ff */
[----:B------:R-:W-:-:S11]  /*15fa0*/  UMOV UR6, 0x1 ;  /* 0x0000000100067882 */ /* 0x000fd60000000000 */
.L_x_339:
[----:B--2---:R-:W-:Y:S05]  /*15fb0*/  BRA.U !UP0, `(.L_x_299) ;  /* 0x0000000108047547 */ /* 0x004fea000b800000 */
[----:B------:R-:W-:Y:S05]  /*15fc0*/  BPT.TRAP 0x1 ;  /* 0x000000040000795c */ /* 0x000fea0000300000 */
.L_x_299:
[----:B------:R-:W4:Y:S01]  /*15fd0*/  S2UR UR8, SR_CgaCtaId ;  /* 0x00000000000879c3 */ /* 0x000f220000008800 */
[----:B------:R-:W-:Y:S01]  /*15fe0*/  UMOV UR10, 0x400 ;  /* 0x00000400000a7882 */ /* 0x000fe20000000000 */
[----:B-1----:R-:W-:Y:S01]  /*15ff0*/  IMAD.U32 R3, RZ, RZ, UR15 ;  /* 0x0000000fff037e24 */ /* 0x002fe2000f8e00ff */
[----:B---3--:R-:W-:-:S04]  /*16000*/  @!P0 MOV R2, 0x2000 ;  /* 0x0000200000028802 */ /* 0x008fc80000000f00 */
[----:B------:R-:W-:Y:S01]  /*16010*/  SHF.L.U32 R3, R3, 0x1f, RZ ;  /* 0x0000001f03037819 */ /* 0x000fe200000006ff */
[----:B----4-:R-:W-:-:S04]  /*16020*/  ULEA UR8, UR8, UR10, 0x18 ;  /* 0x0000000a08087291 */ /* 0x010fc8000f8ec0ff */
[----:B------:R-:W-:-:S09]  /*16030*/  ULEA UR17, UR22, UR8, 0x3 ;  /* 0x0000000816117291 */ /* 0x000fd2000f8e18ff */
[----:B------:R-:W1:Y:S02]  /*16040*/  SYNCS.PHASECHK.TRANS64.TRYWAIT P1, [UR17+0xe038], R3 ;  /* 0x00e03803ff0075a7 */ /* 0x000e640008021111 */
[----:B-1----:R-:W-:Y:S05]  /*16050*/  @!P1 BRA `(.L_x_300) ;  /* 0x0000003400909947 */ /* 0x002fea0003800000 */
.L_x_455:
[----:B------:R3:W-:Y:S01]  /*16060*/  @!P0 SYNCS.ARRIVE.TRANS64 RZ, [UR17+0xe020], R2 ;  /* 0x00e02002ffff89a7 */ /* 0x0007e20008000011 */
[----:B------:R-:W-:Y:S05]  /*16070*/  BRA.U !UP1, `(.L_x_301) ;  /* 0x0000000109047547 */ /* 0x000fea000b800000 */
[----:B------:R-:W-:Y:S05]  /*16080*/  BPT.TRAP 0x1 ;  /* 0x000000040000795c */ /* 0x000fea0000300000 */
.L_x_301:
[----:B-12---:R-:W1:Y:S01]  /*16090*/  S2R R0, SR_TID.X ;  /* 0x0000000000007919 */ /* 0x006e620000002100 */
[----:B------:R-:W-:Y:S01]  /*160a0*/  BSSY.RECONVERGENT B0, `(.L_x_302) ;  /* 0x0000005000007945 */ /* 0x000fe20003800200 */
[----:B-1----:R-:W-:-:S04]  /*160b0*/  LOP3.LUT P2, RZ, R0, 0x1f, RZ, 0xc0, !PT ;  /* 0x0000001f00ff7812 */ /* 0x002fc8000784c0ff */
[----:B------:R-:W-:-:S13]  /*160c0*/  PLOP3.LUT P2, PT, P2, P0, PT, 0x8f, 0xf8 ;  /* 0x0000000000f8781c */ /* 0x000fda0001741177 */
[----:B------:R-:W-:Y:S05]  /*160d0*/  @P2 BRA `(.L_x_303) ;  /* 0x0000000000042947 */ /* 0x000fea0003800000 */
[----:B------:R-:W-:Y:S05]  /*160e0*/  BPT.TRAP 0x1 ;  /* 0x000000040000795c */ /* 0x000fea0000300000 */
.L_x_303:
[----:B------:R-:W-:Y:S05]  /*160f0*/  BSYNC.RECONVERGENT B0 ;  /* 0x0000000000007941 */ /* 0x000fea0003800200 */
.L_x_302:
[----:B------:R-:W-:Y:S02]  /*16100*/  ULEA UR16, UR22, UR8, 0xd ;  /* 0x0000000816107291 */ /* 0x000fe4000f8e68ff */
[----:B------:R-:W-:Y:S02]  /*16110*/  UIADD3 UR24, UP2, UPT, UR4, 0x180, URZ ;  /* 0x0000018004187890 */ /* 0x000fe4000ff5e0ff */
[----:B------:R-:W-:Y:S02]  /*16120*/  USHF.L.U32 UR19, UR6, 0x7, URZ ;  /* 0x0000000706137899 */ /* 0x000fe400080006ff */
        /* <DEDUP_REMOVED lines=8> */
[----:B------:R-:W-:-:S03]  /*161b0*/  UIADD3 UR22, UPT, UPT, UR22, 0x1, URZ ;  /* 0x0000000116167890 */ /* 0x000fc6000fffe0ff */
[----:B------:R1:W-:Y:S01]  /*161c0*/  UTMALDG.4D [UR16], [UR24], desc[UR10] ;  /* 0x00000a10180075b4 */ /* 0x0003e20008019000 */
[----:B------:R-:W-:-:S04]  /*161d0*/  UISETP.NE.AND UP2, UPT, UR22, 0x3, UPT ;  /* 0x000000031600788c */ /* 0x000fc8000bf45270 */
[----:B------:R-:W-:Y:S02]  /*161e0*/  USEL UR12, URZ, 0x1, UP2 ;  /* 0x00000001ff0c7887 */ /* 0x000fe40009000000 */
[----:B------:R-:W-:Y:S02]  /*161f0*/  USEL UR22, UR22, URZ, UP2 ;  /* 0x000000ff16167287 */ /* 0x000fe40009000000 */
[----:B------:R-:W-:Y:S01]  /*16200*/  ULOP3.LUT UR15, UR15, UR12, URZ, 0x3c, !UPT ;  /* 0x0000000c0f0f7292 */ /* 0x000fe2000f8e3cff */
[----:B-1----:R-:W-:Y:S11]  /*16210*/  BRA.U !UP0, `(.L_x_304) ;  /* 0x0000000108047547 */ /* 0x002ff6000b800000 */
[----:B------:R-:W-:Y:S05]  /*16220*/  BPT.TRAP 0x1 ;  /* 0x000000040000795c */ /* 0x000fea0000300000 */
.L_x_304:
[----:B------:R-:W-:Y:S01]  /*16230*/  ULEA UR17, UR22, UR8, 0x3 ;  /* 0x0000000816117291 */ /* 0x000fe2000f8e18ff */
[----:B------:R-:W-:Y:S01]  /*16240*/  IMAD.U32 R3, RZ, RZ, UR15 ;  /* 0x0000000fff037e24 */ /* 0x000fe2000f8e00ff */
[----:B---3--:R-:W-:-:S04]  /*16250*/  @!P0 MOV R2, 0x2000 ;  /* 0x0000200000028802 */ /* 0x008fc80000000f00 */
[----:B------:R-:W-:-:S04]  /*16260*/  SHF.L.U32 R3, R3, 0x1f, RZ ;  /* 0x0000001f03037819 */ /* 0x000fc800000006ff */
[----:B------:R-:W1:Y:S02]  /*16270*/  SYNCS.PHASECHK.TRANS64.TRYWAIT P1, [UR17+0xe038], R3 ;  /* 0x00e03803ff0075a7 */ /* 0x000e640008021111 */
[----:B-1----:R-:W-:Y:S05]  /*16280*/  @!P1 BRA `(.L_x_305) ;  /* 0x00000034001c9947 */ /* 0x002fea0003800000 */
.L_x_457:
[----:B------:R2:W-:Y:S01]  /*16290*/  @!P0 SYNCS.ARRIVE.TRANS64 RZ, [UR17+0xe020], R2 ;  /* 0x00e02002ffff89a7 */ /* 0x0005e20008000011 */
[----:B------:R-:W-:Y:S05]  /*162a0*/  BRA.U !UP1, `(.L_x_306) ;  /* 0x0000000109047547 */ /* 0x000fea000b800000 */
[----:B------:R-:W-:Y:S05]  /*162b0*/  BPT.TRAP 0x1 ;  /* 0x000000040000795c */ /* 0x000fea0000300000 */
.L_x_306:
[----:B------:R-:W-:Y:S04]  /*162c0*/  BSSY.RECONVERGENT B0, `(.L_x_307) ;  /* 0x0000003000007945 */ /* 0x000fe80003800200 */
[----:B------:R-:W-:Y:S05]  /*162d0*/  @P2 BRA `(.L_x_308) ;  /* 0x0000000000042947 */ /* 0x000fea0003800000 */
[----:B------:R-:W-:Y:S05]  /*162e0*/  BPT.TRAP 0x1 ;  /* 0x000000040000795c */ /* 0x000fea0000300000 */
.L_x_308:
[----:B------:R-:W-:Y:S05]  /*162f0*/  BSYNC.RECONVERGENT B0 ;  /* 0x0000000000007941 */ /* 0x000fea0003800200 */
.L_x_307:
        /* <DEDUP_REMOVED lines=17> */
[----:B---3--:R-:W-:Y:S11]  /*16410*/  BRA.U !UP0, `(.L_x_309) ;  /* 0x0000000108047547 */ /* 0x008ff6000b800000 */
[----:B------:R-:W-:Y:S05]  /*16420*/  BPT.TRAP 0x1 ;  /* 0x000000040000795c */ /* 0x000fea0000300000 */
.L_x_309:
[----:B------:R-:W-:Y:S01]  /*16430*/  ULEA UR17, UR22, UR8, 0x3 ;  /* 0x0000000816117291 */ /* 0x000fe2000f8e18ff */
[----:B-1----:R-:W-:Y:S01]  /*16440*/  IMAD.U32 R3, RZ, RZ, UR15 ;  /* 0x0000000fff037e24 */ /* 0x002fe2000f8e00ff */
[----:B--2---:R-:W-:-:S04]  /*16450*/  @!P0 MOV R2, 0x2000 ;  /* 0x0000200000028802 */ /* 0x004fc80000000f00 */
[----:B------:R-:W-:-:S04]  /*16460*/  SHF.L.U32 R3, R3, 0x1f, RZ ;  /* 0x0000001f03037819 */ /* 0x000fc800000006ff */
[----:B------:R-:W1:Y:S02]  /*16470*/  SYNCS.PHASECHK.TRANS64.TRYWAIT P1, [UR17+0xe038], R3 ;  /* 0x00e03803ff0075a7 */ /* 0x000e640008021111 */
[----:B-1----:R-:W-:Y:S05]  /*16480*/  @!P1 BRA `(.L_x_310) ;  /* 0x0000003000b49947 */ /* 0x002fea0003800000 */
.L_x_459:
[----:B------:R2:W-:Y:S01]  /*16490*/  @!P0 SYNCS.ARRIVE.TRANS64 RZ, [UR17+0xe020], R2 ;  /* 0x00e02002ffff89a7 */ /* 0x0005e20008000011 */
[----:B------:R-:W-:Y:S05]  /*164a0*/  BRA.U !UP1, `(.L_x_311) ;  /* 0x0000000109047547 */ /* 0x000fea000b800000 */
[----:B------:R-:W-:Y:S05]  /*164b0*/  BPT.TRAP 0x1 ;  /* 0x000000040000795c */ /* 0x000fea0000300000 */
.L_x_311:
[----:B------:R-:W-:Y:S04]  /*164c0*/  BSSY.RECONVERGENT B0, `(.L_x_312) ;  /* 0x0000003000007945 */ /* 0x000fe80003800200 */
[----:B------:R-:W-:Y:S05]  /*164d0*/  @P2 BRA `(.L_x_313) ;  /* 0x0000000000042947 */ /* 0x000fea0003800000 */
[----:B------:R-:W-:Y:S05]  /*164e0*/  BPT.TRAP 0x1 ;  /* 0x000000040000795c */ /* 0x000fea0000300000 */
.L_x_313:
[----:B------:R-:W-:Y:S05]  /*164f0*/  BSYNC.RECONVERGENT B0 ;  /* 0x0000000000007941 */ /* 0x000fea0003800200 */
.L_x_312:
[----:B------:R-:W-:Y:S02]  /*16500*/  ULEA UR16, UR22, UR8, 0xd ;  /* 0x0000000816107291 */ /* 0x000fe4000f8e68ff */
[----:B------:R-:W-:Y:S02]  /*16510*/  UIADD3 UR24, UP2, UPT, UR4, 0x180, URZ ;  /* 0x0000018004187890 */ /* 0x000fe4000ff5e0ff */
[----:B------:R-:W-:Y:S02]  /*16520*/  ULEA UR19, UR6, 0x80, 0x7 ;  /* 0x0000008006137891 */ /* 0x000fe4000f8e38ff */
        /* <DEDUP_REMOVED lines=16> */
.L_x_314:
[----:B------:R-:W-:Y:S01]  /*16630*/  ULEA UR17, UR22, UR8, 0x3 ;  /* 0x0000000816117291 */ /* 0x000fe2000f8e18ff */
[----:B-1----:R-:W-:Y:S01]  /*16640*/  IMAD.U32 R3, RZ, RZ, UR15 ;  /* 0x0000000fff037e24 */ /* 0x002fe2000f8e00ff */
[----:B--2---:R-:W-:-:S04]  /*16650*/  @!P0 MOV R2, 0x2000 ;  /* 0x0000200000028802 */ /* 0x004fc80000000f00 */
[----:B------:R-:W-:-:S04]  /*16660*/  SHF.L.U32 R3, R3, 0x1f, RZ ;  /* 0x0000001f03037819 */ /* 0x000fc800000006ff */
[----:B------:R-:W1:Y:S02]  /*16670*/  SYNCS.PHASECHK.TRANS64.TRYWAIT P1, [UR17+0xe038], R3 ;  /* 0x00e03803ff0075a7 */ /* 0x000e640008021111 */
[----:B-1----:R-:W-:Y:S05]  /*16680*/  @!P1 BRA `(.L_x_315) ;  /* 0x00000030004c9947 */ /* 0x002fea0003800000 */
.L_x_461:
[----:B------:R2:W-:Y:S01]  /*16690*/  @!P0 SYNCS.ARRIVE.TRANS64 RZ, [UR17+0xe020], R2 ;  /* 0x00e02002ffff89a7 */ /* 0x0005e20008000011 */
[----:B------:R-:W-:Y:S05]  /*166a0*/  BRA.U !UP1, `(.L_x_316) ;  /* 0x0000000109047547 */ /* 0x000fea000b800000 */
[----:B------:R-:W-:Y:S05]  /*166b0*/  BPT.TRAP 0x1 ;  /* 0x000000040000795c */ /* 0x000fea0000300000 */
.L_x_316:
[----:B------:R-:W-:Y:S04]  /*166c0*/  BSSY.RECONVERGENT B0, `(.L_x_317) ;  /* 0x0000003000007945 */ /* 0x000fe80003800200 */
[----:B------:R-:W-:Y:S05]  /*166d0*/  @P2 BRA `(.L_x_318) ;  /* 0x0000000000042947 */ /* 0x000fea0003800000 */
[----:B------:R-:W-:Y:S05]  /*166e0*/  BPT.TRAP 0x1 ;  /* 0x000000040000795c */ /* 0x000fea0000300000 */
.L_x_318:
[----:B------:R-:W-:Y:S05]  /*166f0*/  BSYNC.RECONVERGENT B0 ;  /* 0x0000000000007941 */ /* 0x000fea0003800200 */
.L_x_317:
        /* <DEDUP_REMOVED lines=19> */
.L_x_319:
[----:B------:R-:W-:Y:S01]  /*16830*/  ULEA UR17, UR22, UR8, 0x3 ;  /* 0x0000000816117291 */ /* 0x000fe2000f8e18ff */
[----:B-1----:R-:W-:Y:S01]  /*16840*/  IMAD.U32 R3, RZ, RZ, UR15 ;  /* 0x0000000fff037e24 */ /* 0x002fe2000f8e00ff */
[----:B--2---:R-:W-:-:S04]  /*16850*/  @!P0 MOV R2, 0x2000 ;  /* 0x0000200000028802 */ /* 0x004fc80000000f00 */
[----:B------:R-:W-:-:S04]  /*16860*/  SHF.L.U32 R3, R3, 0x1f, RZ ;  /* 0x0000001f03037819 */ /* 0x000fc800000006ff */
[----:B------:R-:W1:Y:S02]  /*16870*/  SYNCS.PHASECHK.TRANS64.TRYWAIT P1, [UR17+0xe038], R3 ;  /* 0x00e03803ff0075a7 */ /* 0x000e640008021111 */
[----:B-1----:R-:W-:Y:S05]  /*16880*/  @!P1 BRA `(.L_x_320) ;  /* 0x0000002c00e49947 */ /* 0x002fea0003800000 */
.L_x_463:
[----:B------:R2:W-:Y:S01]  /*16890*/  @!P0 SYNCS.ARRIVE.TRANS64 RZ, [UR17+0xe020], R2 ;  /* 0x00e02002ffff89a7 */ /* 0x0005e20008000011 */
[----:B------:R-:W-:Y:S05]  /*168a0*/  BRA.U !UP1, `(.L_x_321) ;  /* 0x0000000109047547 */ /* 0x000fea000b800000 */
[----:B------:R-:W-:Y:S05]  /*168b0*/  BPT.TRAP 0x1 ;  /* 0x000000040000795c */ /* 0x000fea0000300000 */
.L_x_321:
[----:B------:R-:W-:Y:S04]  /*168c0*/  BSSY.RECONVERGENT B0, `(.L_x_322) ;  /* 0x0000003000007945 */ /* 0x000fe80003800200 */
[----:B------:R-:W-:Y:S05]  /*168d0*/  @P2 BRA `(.L_x_323) ;  /* 0x0000000000042947 */ /* 0x000fea0003800000 */
[----:B------:R-:W-:Y:S05]  /*168e0*/  BPT.TRAP 0x1 ;  /* 0x000000040000795c */ /* 0x000fea0000300000 */
.L_x_323:
[----:B------:R-:W-:Y:S05]  /*168f0*/  BSYNC.RECONVERGENT B0 ;  /* 0x0000000000007941 */ /* 0x000fea0003800200 */
.L_x_322:
        /* <DEDUP_REMOVED lines=19> */
.L_x_324:
[----:B------:R-:W-:Y:S01]  /*16a30*/  ULEA UR17, UR22, UR8, 0x3 ;  /* 0x0000000816117291 */ /* 0x000fe2000f8e18ff */
[----:B-1----:R-:W-:Y:S01]  /*16a40*/  IMAD.U32 R3, RZ, RZ, UR15 ;  /* 0x0000000fff037e24 */ /* 0x002fe2000f8e00ff */
[----:B--2---:R-:W-:-:S04]  /*16a50*/  @!P0 MOV R2, 0x2000 ;  /* 0x0000200000028802 */ /* 0x004fc80000000f00 */
[----:B------:R-:W-:-:S04]  /*16a60*/  SHF.L.U32 R3, R3, 0x1f, RZ ;  /* 0x0000001f03037819 */ /* 0x000fc800000006ff */
[----:B------:R-:W1:Y:S02]  /*16a70*/  SYNCS.PHASECHK.TRANS64.TRYWAIT P1, [UR17+0xe038], R3 ;  /* 0x00e03803ff0075a7 */ /* 0x000e640008021111 */
[----:B-1----:R-:W-:Y:S05]  /*16a80*/  @!P1 BRA `(.L_x_325) ;  /* 0x0000002c007c9947 */ /* 0x002fea0003800000 */
.L_x_465:
[----:B------:R2:W-:Y:S01]  /*16a90*/  @!P0 SYNCS.ARRIVE.TRANS64 RZ, [UR17+0xe020], R2 ;  /* 0x00e02002ffff89a7 */ /* 0x0005e20008000011 */
[----:B------:R-:W-:Y:S05]  /*16aa0*/  BRA.U !UP1, `(.L_x_326) ;  /* 0x0000000109047547 */ /* 0x000fea000b800000 */
[----:B------:R-:W-:Y:S05]  /*16ab0*/  BPT.TRAP 0x1 ;  /* 0x000000040000795c */ /* 0x000fea0000300000 */
.L_x_326:
[----:B------:R-:W-:Y:S04]  /*16ac0*/  BSSY.RECONVERGENT B0, `(.L_x_327) ;  /* 0x0000003000007945 */ /* 0x000fe80003800200 */
[----:B------:R-:W-:Y:S05]  /*16ad0*/  @P2 BRA `(.L_x_328) ;  /* 0x0000000000042947 */ /* 0x000fea0003800000 */
[----:B------:R-:W-:Y:S05]  /*16ae0*/  BPT.TRAP 0x1 ;  /* 0x000000040000795c */ /* 0x000fea0000300000 */
.L_x_328:
[----:B------:R-:W-:Y:S05]  /*16af0*/  BSYNC.RECONVERGENT B0 ;  /* 0x0000000000007941 */ /* 0x000fea0003800200 */
.L_x_327:
        /* <DEDUP_REMOVED lines=13> */
[----:B------:R-:W-:Y:S02]  /*16bd0*/  UIADD3 UR10, UPT, UPT, UR6, 0x3, URZ ;  /* 0x00000003060a7890 */ /* 0x000fe4000fffe0ff */
[----:B------:R-:W-:-:S04]  /*16be0*/  UISETP.NE.AND UP2, UPT, UR22, 0x3, UPT ;  /* 0x000000031600788c */ /* 0x000fc8000bf45270 */
[----:B------:R-:W-:Y:S02]  /*16bf0*/  USEL UR11, URZ, 0x1, UP2 ;  /* 0x00000001ff0b7887 */ /* 0x000fe40009000000 */
[----:B------:R-:W-:Y:S02]  /*16c00*/  USEL UR22, UR22, URZ, UP2 ;  /* 0x000000ff16167287 */ /* 0x000fe40009000000 */
[----:B------:R-:W-:Y:S01]  /*16c10*/  ULOP3.LUT UR15, UR15, UR11, URZ, 0x3c, !UPT ;  /* 0x0000000b0f0f7292 */ /* 0x000fe2000f8e3cff */
[----:B---3--:R-:W-:Y:S11]  /*16c20*/  BRA.U !UP0, `(.L_x_329) ;  /* 0x0000000108047547 */ /* 0x008ff6000b800000 */
[----:B------:R-:W-:Y:S05]  /*16c30*/  BPT.TRAP 0x1 ;  /* 0x000000040000795c */ /* 0x000fea0000300000 */
.L_x_329:
[----:B------:R-:W-:Y:S01]  /*16c40*/  ULEA UR17, UR22, UR8, 0x3 ;  /* 0x0000000816117291 */ /* 0x000fe2000f8e18ff */
[----:B-1----:R-:W-:Y:S01]  /*16c50*/  IMAD.U32 R3, RZ, RZ, UR15 ;  /* 0x0000000fff037e24 */ /* 0x002fe2000f8e00ff */
[----:B--2---:R-:W-:-:S04]  /*16c60*/  @!P0 MOV R2, 0x2000 ;  /* 0x0000200000028802 */ /* 0x004fc80000000f00 */
[----:B------:R-:W-:-:S04]  /*16c70*/  SHF.L.U32 R3, R3, 0x1f, RZ ;  /* 0x0000001f03037819 */ /* 0x000fc800000006ff */
[----:B------:R-:W1:Y:S02]  /*16c80*/  SYNCS.PHASECHK.TRANS64.TRYWAIT P1, [UR17+0xe038], R3 ;  /* 0x00e03803ff0075a7 */ /* 0x000e640008021111 */
[----:B-1----:R-:W-:Y:S05]  /*16c90*/  @!P1 BRA `(.L_x_330) ;  /* 0x0000002c00109947 */ /* 0x002fea0003800000 */
.L_x_467:
[----:B------:R2:W-:Y:S01]  /*16ca0*/  @!P0 SYNCS.ARRIVE.TRANS64 RZ, [UR17+0xe020], R2 ;  /* 0x00e02002ffff89a7 */ /* 0x0005e20008000011 */
[----:B------:R-:W-:Y:S05]  /*16cb0*/  BRA.U !UP1, `(.L_x_331) ;  /* 0x0000000109047547 */ /* 0x000fea000b800000 */
[----:B------:R-:W-:Y:S05]  /*16cc0*/  BPT.TRAP 0x1 ;  /* 0x000000040000795c */ /* 0x000fea0000300000 */
.L_x_331:
[----:B------:R-:W-:Y:S04]  /*16cd0*/  BSSY.RECONVERGENT B0, `(.L_x_332) ;  /* 0x0000003000007945 */ /* 0x000fe80003800200 */
[----:B------:R-:W-:Y:S05]  /*16ce0*/  @P2 BRA `(.L_x_333) ;  /* 0x0000000000042947 */ /* 0x000fea0003800000 */
[----:B------:R-:W-:Y:S05]  /*16cf0*/  BPT.TRAP 0x1 ;  /* 0x000000040000795c */ /* 0x000fea0000300000 */
.L_x_333:
[----:B------:R-:W-:Y:S05]  /*16d00*/  BSYNC.RECONVERGENT B0 ;  /* 0x0000000000007941 */ /* 0x000fea0003800200 */
.L_x_332:
        /* <DEDUP_REMOVED lines=19> */
.L_x_334:
[----:B------:R-:W-:Y:S01]  /*16e40*/  ULEA UR17, UR22, UR8, 0x3 ;  /* 0x0000000816117291 */ /* 0x000fe2000f8e18ff */
[----:B-1----:R-:W-:Y:S01]  /*16e50*/  IMAD.U32 R3, RZ, RZ, UR15 ;  /* 0x0000000fff037e24 */ /* 0x002fe2000f8e00ff */
[----:B--2---:R-:W-:-:S04]  /*16e60*/  @!P0 MOV R2, 0x2000 ;  /* 0x0000200000028802 */ /* 0x004fc80000000f00 */
[----:B------:R-:W-:-:S04]  /*16e70*/  SHF.L.U32 R3, R3, 0x1f, RZ ;  /* 0x0000001f03037819 */ /* 0x000fc800000006ff */
[----:B------:R-:W1:Y:S02]  /*16e80*/  SYNCS.PHASECHK.TRANS64.TRYWAIT P1, [UR17+0xe038], R3 ;  /* 0x00e03803ff0075a7 */ /* 0x000e640008021111 */
[----:B-1----:R-:W-:Y:S05]  /*16e90*/  @!P1 BRA `(.L_x_335) ;  /* 0x0000002800a89947 */ /* 0x002fea0003800000 */
.L_x_469:
[----:B------:R2:W-:Y:S01]  /*16ea0*/  @!P0 SYNCS.ARRIVE.TRANS64 RZ, [UR17+0xe020], R2 ;  /* 0x00e02002ffff89a7 */ /* 0x0005e20008000011 */
[----:B------:R-:W-:Y:S05]  /*16eb0*/  BRA.U !UP1, `(.L_x_336) ;  /* 0x0000000109047547 */ /* 0x000fea000b800000 */
[----:B------:R-:W-:Y:S05]  /*16ec0*/  BPT.TRAP 0x1 ;  /* 0x000000040000795c */ /* 0x000fea0000300000 */
.L_x_336:
[----:B------:R-:W-:Y:S04]  /*16ed0*/  BSSY.RECONVERGENT B0, `(.L_x_337) ;  /* 0x0000003000007945 */ /* 0x000fe80003800200 */
[----:B------:R-:W-:Y:S05]  /*16ee0*/  @P2 BRA `(.L_x_338) ;  /* 0x0000000000042947 */ /* 0x000fea0003800000 */
[----:B------:R-:W-:Y:S05]  /*16ef0*/  BPT.TRAP 0x1 ;  /* 0x000000040000795c */ /* 0x000fea0000300000 */
.L_x_338:
[----:B------:R-:W-:Y:S05]  /*16f00*/  BSYNC.RECONVERGENT B0 ;  /* 0x0000000000007941 */ /* 0x000fea0003800200 */
.L_x_337:
        /* <DEDUP_REMOVED lines=17> */
[----:B------:R-:W-:Y:S02]  /*17020*/  UISETP.NE.AND UP2, UPT, UR10, UR9, UPT ;  /* 0x000000090a00728c */ /* 0x000fe4000bf45270 */
[----:B------:R-:W-:-:S07]  /*17030*/  ULOP3.LUT UR15, UR15, UR11, URZ, 0x3c, !UPT ;  /* 0x0000000b0f0f7292 */ /* 0x000fce000f8e3cff */
[----:B----4-:R-:W-:Y:S05]  /*17040*/  BRA.U UP2, `(.L_x_339) ;  /* 0xffffffed02d87547 */ /* 0x010fea000b83ffff */
.L_x_298:
[----:B------:R-:W-:-:S09]  /*17050*/  UISETP.NE.AND UP2, UPT, UR7, URZ, UPT ;  /* 0x000000ff0700728c */ /* 0x000fd2000bf45270 */
[----:B------:R-:W-:Y:S05]  /*17060*/  BRA.U !UP2, `(.L_x_273) ;  /* 0x0000000d0a147547 */ /* 0x000fea000b800000 */
[----:B------:R-:W-:Y:S05]  /*17070*/  BRA.U !UP0, `(.L_x_340) ;  /* 0x0000000108047547 */ /* 0x000fea000b800000 */
[----:B------:R-:W-:Y:S05]  /*17080*/  BPT.TRAP 0x1 ;  /* 0x000000040000795c */ /* 0x000fea0000300000 */
.L_x_340:
[----:B------:R-:W-:Y:S01]  /*17090*/  ULEA UR17, UR22, UR8, 0x3 ;  /* 0x0000000816117291 */ /* 0x000fe2000f8e18ff */
[----:B-1----:R-:W-:Y:S01]  /*170a0*/  IMAD.U32 R3, RZ, RZ, UR15 ;  /* 0x0000000fff037e24 */ /* 0x002fe2000f8e00ff */
[----:B--23--:R-:W-:-:S04]  /*170b0*/  @!P0 MOV R2, 0x2000 ;  /* 0x0000200000028802 */ /* 0x00cfc80000000f00 */
[----:B------:R-:W-:-:S04]  /*170c0*/  SHF.L.U32 R3, R3, 0x1f, RZ ;  /* 0x0000001f03037819 */ /* 0x000fc800000006ff */
[----:B------:R-:W1:Y:S02]  /*170d0*/  SYNCS.PHASECHK.TRANS64.TRYWAIT P1, [UR17+0xe038], R3 ;  /* 0x00e03803ff0075a7 */ /* 0x000e640008021111 */
[----:B-1----:R-:W-:Y:S05]  /*170e0*/  @!P1 BRA `(.L_x_341) ;  /* 0x00000028002c9947 */ /* 0x002fea0003800000 */
.L_x_471:
[----:B------:R2:W-:Y:S01]  /*170f0*/  @!P0 SYNCS.ARRIVE.TRANS64 RZ, [UR17+0xe020], R2 ;  /* 0x00e02002ffff89a7 */ /* 0x0005e20008000011 */
[----:B------:R-:W-:Y:S05]  /*17100*/  BRA.U !UP1, `(.L_x_342) ;  /* 0x0000000109047547 */ /* 0x000fea000b800000 */
[----:B------:R-:W-:Y:S05]  /*17110*/  BPT.TRAP 0x1 ;  /* 0x000000040000795c */ /* 0x000fea0000300000 */
.L_x_342:
[----:B------:R-:W-:Y:S04]  /*17120*/  BSSY.RECONVERGENT B0, `(.L_x_343) ;  /* 0x0000003000007945 */ /* 0x000fe80003800200 */
[----:B------:R-:W-:Y:S05]  /*17130*/  @P2 BRA `(.L_x_344) ;  /* 0x0000000000042947 */ /* 0x000fea0003800000 */
[----:B------:R-:W-:Y:S05]  /*17140*/  BPT.TRAP 0x1 ;  /* 0x000000040000795c */ /* 0x000fea0000300000 */
.L_x_344:
[----:B------:R-:W-:Y:S05]  /*17150*/  BSYNC.RECONVERGENT B0 ;  /* 0x0000000000007941 */ /* 0x000fea0003800200 */
.L_x_343:
        /* <DEDUP_REMOVED lines=19> */
.L_x_345:
[----:B------:R-:W-:Y:S01]  /*17290*/  ULEA UR17, UR22, UR8, 0x3 ;  /* 0x0000000816117291 */ /* 0x000fe2000f8e18ff */
[----:B-1----:R-:W-:Y:S01]  /*172a0*/  IMAD.U32 R3, RZ, RZ, UR15 ;  /* 0x0000000fff037e24 */ /* 0x002fe2000f8e00ff */
[----:B--2---:R-:W-:-:S04]  /*172b0*/  @!P0 MOV R2, 0x2000 ;  /* 0x0000200000028802 */ /* 0x004fc80000000f00 */
[----:B------:R-:W-:-:S04]  /*172c0*/  SHF.L.U32 R3, R3, 0x1f, RZ ;  /* 0x0000001f03037819 */ /* 0x000fc800000006ff */
[----:B------:R-:W1:Y:S02]  /*172d0*/  SYNCS.PHASECHK.TRANS64.TRYWAIT P1, [UR17+0xe038], R3 ;  /* 0x00e03803ff0075a7 */ /* 0x000e640008021111 */
[----:B-1----:R-:W-:Y:S05]  /*172e0*/  @!P1 BRA `(.L_x_346) ;  /* 0x0000002400c49947 */ /* 0x002fea0003800000 */
.L_x_473:
[----:B------:R2:W-:Y:S01]  /*172f0*/  @!P0 SYNCS.ARRIVE.TRANS64 RZ, [UR17+0xe020], R2 ;  /* 0x00e02002ffff89a7 */ /* 0x0005e20008000011 */
[----:B------:R-:W-:Y:S05]  /*17300*/  BRA.U !UP1, `(.L_x_347) ;  /* 0x0000000109047547 */ /* 0x000fea000b800000 */
[----:B------:R-:W-:Y:S05]  /*17310*/  BPT.TRAP 0x1 ;  /* 0x000000040000795c */ /* 0x000fea0000300000 */
.L_x_347:
[----:B------:R-:W-:Y:S04]  /*17320*/  BSSY.RECONVERGENT B0, `(.L_x_348) ;  /* 0x0000003000007945 */ /* 0x000fe80003800200 */
[----:B------:R-:W-:Y:S05]  /*17330*/  @P2 BRA `(.L_x_349) ;  /* 0x0000000000042947 */ /* 0x000fea0003800000 */
[----:B------:R-:W-:Y:S05]  /*17340*/  BPT.TRAP 0x1 ;  /* 0x000000040000795c */ /* 0x000fea0000300000 */
.L_x_349:
[----:B------:R-:W-:Y:S05]  /*17350*/  BSYNC.RECONVERGENT B0 ;  /* 0x0000000000007941 */ /* 0x000fea0003800200 */
.L_x_348:
        /* <DEDUP_REMOVED lines=16> */
[----:B------:R-:W-:Y:S02]  /*17460*/  UISETP.NE.AND UP2, UPT, UR7, 0x1, UPT ;  /* 0x000000010700788c */ /* 0x000fe4000bf45270 */
[----:B------:R-:W-:-:S07]  /*17470*/  ULOP3.LUT UR15, UR15, UR9, URZ, 0x3c, !UPT ;  /* 0x000000090f0f7292 */ /* 0x000fce000f8e3cff */
[----:B----4-:R-:W-:Y:S05]  /*17480*/  BRA.U !UP2, `(.L_x_273) ;  /* 0x000000090a0c7547 */ /* 0x010fea000b800000 */
[----:B------:R-:W-:Y:S05]  /*17490*/  BRA.U !UP0, `(.L_x_350) ;  /* 0x0000000108047547 */ /* 0x000fea000b800000 */
[----:B------:R-:W-:Y:S05]  /*174a0*/  BPT.TRAP 0x1 ;  /* 0x000000040000795c */ /* 0x000fea0000300000 */
.L_x_350:
[----:B------:R-:W-:Y:S01]  /*174b0*/  ULEA UR17, UR22, UR8, 0x3 ;  /* 0x0000000816117291 */ /* 0x000fe2000f8e18ff */
[----:B-1----:R-:W-:Y:S01]  /*174c0*/  IMAD.U32 R3, RZ, RZ, UR15 ;  /* 0x0000000fff037e24 */ /* 0x002fe2000f8e00ff */
[----:B--2---:R-:W-:-:S04]  /*174d0*/  @!P0 MOV R2, 0x2000 ;  /* 0x0000200000028802 */ /* 0x004fc80000000f00 */
[----:B------:R-:W-:-:S04]  /*174e0*/  SHF.L.U32 R3, R3, 0x1f, RZ ;  /* 0x0000001f03037819 */ /* 0x000fc800000006ff */
[----:B------:R-:W1:Y:S02]  /*174f0*/  SYNCS.PHASECHK.TRANS64.TRYWAIT P1, [UR17+0xe038], R3 ;  /* 0x00e03803ff0075a7 */ /* 0x000e640008021111 */
[----:B-1----:R-:W-:Y:S05]  /*17500*/  @!P1 BRA `(.L_x_351) ;  /* 0x0000002400549947 */ /* 0x002fea0003800000 */
.L_x_475:
[----:B------:R2:W-:Y:S01]  /*17510*/  @!P0 SYNCS.ARRIVE.TRANS64 RZ, [UR17+0xe020], R2 ;  /* 0x00e02002ffff89a7 */ /* 0x0005e20008000011 */
[----:B------:R-:W-:Y:S05]  /*17520*/  BRA.U !UP1, `(.L_x_352) ;  /* 0x0000000109047547 */ /* 0x000fea000b800000 */
[----:B------:R-:W-:Y:S05]  /*17530*/  BPT.TRAP 0x1 ;  /* 0x000000040000795c */ /* 0x000fea0000300000 */
.L_x_352:
[----:B------:R-:W-:Y:S04]  /*17540*/  BSSY.RECONVERGENT B0, `(.L_x_353) ;  /* 0x0000003000007945 */ /* 0x000fe80003800200 */
[----:B------:R-:W-:Y:S05]  /*17550*/  @P2 BRA `(.L_x_354) ;  /* 0x0000000000042947 */ /* 0x000fea0003800000 */
[----:B------:R-:W-:Y:S05]  /*17560*/  BPT.TRAP 0x1 ;  /* 0x000000040000795c */ /* 0x000fea0000300000 */
.L_x_354:
[----:B------:R-:W-:Y:S05]  /*17570*/  BSYNC.RECONVERGENT B0 ;  /* 0x0000000000007941 */ /* 0x000fea0003800200 */
.L_x_353:
        /* <DEDUP_REMOVED lines=19> */
.L_x_355:
[----:B------:R-:W-:Y:S01]  /*176b0*/  ULEA UR17, UR22, UR8, 0x3 ;  /* 0x0000000816117291 */ /* 0x000fe2000f8e18ff */
[----:B-1----:R-:W-:Y:S01]  /*176c0*/  IMAD.U32 R3, RZ, RZ, UR15 ;  /* 0x0000000fff037e24 */ /* 0x002fe2000f8e00ff */
[----:B--2---:R-:W-:-:S04]  /*176d0*/  @!P0 MOV R2, 0x2000 ;  /* 0x0000200000028802 */ /* 0x004fc80000000f00 */
[----:B------:R-:W-:-:S04]  /*176e0*/  SHF.L.U32 R3, R3, 0x1f, RZ ;  /* 0x0000001f03037819 */ /* 0x000fc800000006ff */
[----:B------:R-:W1:Y:S02]  /*176f0*/  SYNCS.PHASECHK.TRANS64.TRYWAIT P1, [UR17+0xe038], R3 ;  /* 0x00e03803ff0075a7 */ /* 0x000e640008021111 */
[----:B-1----:R-:W-:Y:S05]  /*17700*/  @!P1 BRA `(.L_x_356) ;  /* 0x0000002000ec9947 */ /* 0x002fea0003800000 */
.L_x_477:
[----:B------:R2:W-:Y:S01]  /*17710*/  @!P0 SYNCS.ARRIVE.TRANS64 RZ, [UR17+0xe020], R2 ;  /* 0x00e02002ffff89a7 */ /* 0x0005e20008000011 */
[----:B------:R-:W-:Y:S05]  /*17720*/  BRA.U !UP1, `(.L_x_357) ;  /* 0x0000000109047547 */ /* 0x000fea000b800000 */
[----:B------:R-:W-:Y:S05]  /*17730*/  BPT.TRAP 0x1 ;  /* 0x000000040000795c */ /* 0x000fea0000300000 */
.L_x_357:
[----:B------:R-:W-:Y:S04]  /*17740*/  BSSY.RECONVERGENT B0, `(.L_x_358) ;  /* 0x0000003000007945 */ /* 0x000fe80003800200 */
[----:B------:R-:W-:Y:S05]  /*17750*/  @P2 BRA `(.L_x_359) ;  /* 0x0000000000042947 */ /* 0x000fea0003800000 */
[----:B------:R-:W-:Y:S05]  /*17760*/  BPT.TRAP 0x1 ;  /* 0x000000040000795c */ /* 0x000fea0000300000 */
.L_x_359:
[----:B------:R-:W-:Y:S05]  /*17770*/  BSYNC.RECONVERGENT B0 ;  /* 0x0000000000007941 */ /* 0x000fea0003800200 */
.L_x_358:
        /* <DEDUP_REMOVED lines=19> */
[----:B------:R-:W-:Y:S01]  /*178b0*/  UIADD3 UR6, UPT, UPT, UR6, 0x2, URZ ;  /* 0x0000000206067890 */ /* 0x000fe2000fffe0ff */
[----:B------:R-:W-:Y:S11]  /*178c0*/  BRA.U !UP0, `(.L_x_360) ;  /* 0x0000000108047547 */ /* 0x000ff6000b800000 */
[----:B------:R-:W-:Y:S05]  /*178d0*/  BPT.TRAP 0x1 ;  /* 0x000000040000795c */ /* 0x000fea0000300000 */
.L_x_360:
[----:B------:R-:W-:Y:S01]  /*178e0*/  ULEA UR17, UR22, UR8, 0x3 ;  /* 0x0000000816117291 */ /* 0x000fe2000f8e18ff */
[----:B-1----:R-:W-:Y:S01]  /*178f0*/  IMAD.U32 R3, RZ, RZ, UR15 ;  /* 0x0000000fff037e24 */ /* 0x002fe2000f8e00ff */
[----:B--2---:R-:W-:-:S04]  /*17900*/  @!P0 MOV R2, 0x2000 ;  /* 0x0000200000028802 */ /* 0x004fc80000000f00 */
[----:B------:R-:W-:-:S04]  /*17910*/  SHF.L.U32 R3, R3, 0x1f, RZ ;  /* 0x0000001f03037819 */ /* 0x000fc800000006ff */
[----:B------:R-:W1:Y:S02]  /*17920*/  SYNCS.PHASECHK.TRANS64.TRYWAIT P1, [UR17+0xe038], R3 ;  /* 0x00e03803ff0075a7 */ /* 0x000e640008021111 */
[----:B-1----:R-:W-:Y:S05]  /*17930*/  @!P1 BRA `(.L_x_361) ;  /* 0x0000002000789947 */ /* 0x002fea0003800000 */
.L_x_479:
[----:B------:R2:W-:Y:S01]  /*17940*/  @!P0 SYNCS.ARRIVE.TRANS64 RZ, [UR17+0xe020], R2 ;  /* 0x00e02002ffff89a7 */ /* 0x0005e20008000011 */
[----:B------:R-:W-:Y:S05]  /*17950*/  BRA.U !UP1, `(.L_x_362) ;  /* 0x0000000109047547 */ /* 0x000fea000b800000 */
[----:B------:R-:W-:Y:S05]  /*17960*/  BPT.TRAP 0x1 ;  /* 0x000000040000795c */ /* 0x000fea0000300000 */
.L_x_362:
[----:B------:R-:W-:Y:S04]  /*17970*/  BSSY.RECONVERGENT B0, `(.L_x_363) ;  /* 0x0000003000007945 */ /* 0x000fe80003800200 */
[----:B------:R-:W-:Y:S05]  /*17980*/  @P2 BRA `(.L_x_364) ;  /* 0x0000000000042947 */ /* 0x000fea0003800000 */
[----:B------:R-:W-:Y:S05]  /*17990*/  BPT.TRAP 0x1 ;  /* 0x000000040000795c */ /* 0x000fea0000300000 */
.L_x_364:
[----:B------:R-:W-:Y:S05]  /*179a0*/  BSYNC.RECONVERGENT B0 ;  /* 0x0000000000007941 */ /* 0x000fea0003800200 */
.L_x_363:
        /* <DEDUP_REMOVED lines=19> */
.L_x_365:
[----:B------:R-:W-:Y:S01]  /*17ae0*/  ULEA UR9, UR22, UR8, 0x3 ;  /* 0x0000000816097291 */ /* 0x000fe2000f8e18ff */
[----:B-1----:R-:W-:Y:S01]  /*17af0*/  IMAD.U32 R3, RZ, RZ, UR15 ;  /* 0x0000000fff037e24 */ /* 0x002fe2000f8e00ff */
[----:B--2---:R-:W-:-:S04]  /*17b00*/  @!P0 MOV R2, 0x2000 ;  /* 0x0000200000028802 */ /* 0x004fc80000000f00 */
[----:B------:R-:W-:-:S04]  /*17b10*/  SHF.L.U32 R3, R3, 0x1f, RZ ;  /* 0x0000001f03037819 */ /* 0x000fc800000006ff */
[----:B------:R-:W1:Y:S02]  /*17b20*/  SYNCS.PHASECHK.TRANS64.TRYWAIT P1, [UR9+0xe038], R3 ;  /* 0x00e03803ff0075a7 */ /* 0x000e640008021109 */
[----:B-1----:R-:W-:Y:S05]  /*17b30*/  @!P1 BRA `(.L_x_366) ;  /* 0x0000002000109947 */ /* 0x002fea0003800000 */
.L_x_481:
[----:B------:R2:W-:Y:S01]  /*17b40*/  @!P0 SYNCS.ARRIVE.TRANS64 RZ, [UR9+0xe020], R2 ;  /* 0x00e02002ffff89a7 */ /* 0x0005e20008000009 */
[----:B------:R-:W-:Y:S05]  /*17b50*/  BRA.U !UP1, `(.L_x_367) ;  /* 0x0000000109047547 */ /* 0x000fea000b800000 */
[----:B------:R-:W-:Y:S05]  /*17b60*/  BPT.TRAP 0x1 ;  /* 0x000000040000795c */ /* 0x000fea0000300000 */
.L_x_367:
[----:B------:R-:W-:Y:S04]  /*17b70*/  BSSY.RECONVERGENT B0, `(.L_x_368) ;  /* 0x0000003000007945 */ /* 0x000fe80003800200 */
[----:B------:R-:W-:Y:S05]  /*17b80*/  @P2 BRA `(.L_x_369) ;  /* 0x0000000000042947 */ /* 0x000fea0003800000 */
[----:B------:R-:W-:Y:S05]  /*17b90*/  BPT.TRAP 0x1 ;  /* 0x000000040000795c */ /* 0x000fea0000300000 */
.L_x_369:
[----:B------:R-:W-:Y:S05]  /*17ba0*/  BSYNC.RECONVERGENT B0 ;  /* 0x0000000000007941 */ /* 0x000fea0003800200 */
.L_x_368:
[----:B------:R-:W-:Y:S02]  /*17bb0*/  ULEA UR8, UR22, UR8, 0xd ;  /* 0x0000000816087291 */ /* 0x000fe4000f8e68ff */
[----:B------:R-:W-:Y:S02]  /*17bc0*/  UIADD3 UR16, UP2, UPT, UR4, 0x280, URZ ;  /* 0x0000028004107890 */ /* 0x000fe4000ff5e0ff */
[----:B------:R-:W-:Y:S02]  /*17bd0*/  USHF.L.U32 UR11, UR6, 0x7, URZ ;  /* 0x00000007060b7899 */ /* 0x000fe400080006ff */
[----:B------:R-:W-:Y:S02]  /*17be0*/  UIADD3 UR9, UPT, UPT, UR9, 0xe020, URZ ;  /* 0x0000e02009097890 */ /* 0x000fe4000fffe0ff */
[----:B------:R-:W-:Y:S02]  /*17bf0*/  UIADD3 UR8, UPT, UPT, UR8, 0x4000, URZ ;  /* 0x0000400008087890 */ /* 0x000fe4000fffe0ff */
[----:B------:R-:W-:Y:S01]  /*17c00*/  UIADD3.X UR17, UPT, UPT, URZ, UR5, URZ, UP2, !UPT ;  /* 0x00000005ff117290 */ /* 0x000fe200097fe4ff */
[----:B------:R-:W-:Y:S01]  /*17c10*/  UMOV UR12, UR13 ;  /* 0x0000000d000c7c82 */ /* 0x000fe20008000000 */
[----:B------:R-:W-:Y:S01]  /*17c20*/  UMOV UR6, 0x0 ;  /* 0x0000000000067882 */ /* 0x000fe20000000000 */
[----:B------:R-:W-:Y:S01]  /*17c30*/  UMOV UR7, 0x10000000 ;  /* 0x1000000000077882 */ /* 0x000fe20000000000 */
[----:B------:R-:W-:Y:S01]  /*17c40*/  UMOV UR13, UR14 ;  /* 0x0000000e000d7c82 */ /* 0x000fe20008000000 */
[----:B------:R-:W-:Y:S01]  /*17c50*/  UMOV UR10, URZ ;  /* 0x000000ff000a7c82 */ /* 0x000fe20008000000 */
[----:B------:R-:W-:-:S03]  /*17c60*/  UIADD3 UR22, UPT, UPT, UR22, 0x1, URZ ;  /* 0x0000000116167890 */ /* 0x000fc6000fffe0ff */
[----:B------:R4:W-:Y:S01]  /*17c70*/  UTMALDG.4D [UR8], [UR16], desc[UR6] ;  /* 0x00000608100075b4 */ /* 0x0009e20008019000 */
[----:B------:R-:W-:-:S04]  /*17c80*/  UISETP.NE.AND UP2, UPT, UR22, 0x3, UPT ;  /* 0x000000031600788c */ /* 0x000fc8000bf45270 */
[----:B------:R-:W-:Y:S02]  /*17c90*/  USEL UR14, URZ, 0x1, UP2 ;  /* 0x00000001ff0e7887 */ /* 0x000fe40009000000 */
[----:B------:R-:W-:Y:S02]  /*17ca0*/  USEL UR22, UR22, URZ, UP2 ;  /* 0x000000ff16167287 */ /* 0x000fe40009000000 */
[----:B----4-:R-:W-:-:S12]  /*17cb0*/  ULOP3.LUT UR15, UR15, UR14, URZ, 0x3c, !UPT ;  /* 0x0000000e0f0f7292 */ /* 0x010fd8000f8e3cff */
.L_x_273:
[----:B------:R-:W4:Y:S01]  /*17cc0*/  LDCU UR7, c[0x0][0x370] ;  /* 0x00006e00ff0777ac */ /* 0x000f220008000800 */
[----:B------:R-:W5:Y:S01]  /*17cd0*/  LDCU UR6, c[0x0][0x900] ;  /* 0x00012000ff0677ac */ /* 0x000f620008000800 */
[----:B----4-:R-:W-:-:S04]  /*17ce0*/  UIADD3 UR36, UPT, UPT, UR7, UR36, URZ ;  /* 0x0000002407247290 */ /* 0x010fc8000fffe0ff */
[----:B-----5:R-:W-:-:S09]  /*17cf0*/  UISETP.GE.AND UP2, UPT, UR36, UR6, UPT ;  /* 0x000000062400728c */ /* 0x020fd2000bf46270 */
[----:B------:R-:W-:Y:S05]  /*17d00*/  BRA.U !UP2, `(.L_x_370) ;  /* 0xffffffd50a807547 */ /* 0x000fea000b83ffff */
[----:B-1----:R-:W-:Y:S05]  /*17d10*/  EXIT ;  /* 0x000000000000794d */ /* 0x002fea0003800000 */
.L_x_500:
[----:B------:R-:W-:-:S08]  /*17d20*/  NOP ;  /* 0x0000000000007918 */ /* 0x000fd00000000000 */
[----:B------:R-:W1:-:S00]  /*17d30*/  USETMAXREG.DEALLOC.CTAPOOL 0x20 ;  /* 0x00000020000079c8 */ /* 0x000e4000080e0500 */
[----:B-1----:R-:W1:Y:S02]  /*17d40*/  LDC R0, c[0x0][0x900] ;  /* 0x00024000ff007b82 */ /* 0x002e640000000800 */
[----:B-1----:R-:W-:-:S13]  /*17d50*/  ISETP.LE.AND P0, PT, R0, UR36, PT ;  /* 0x0000002400007c0c */ /* 0x002fda000bf03270 */
[----:B------:R-:W-:Y:S05]  /*17d60*/  @P0 EXIT ;  /* 0x000000000000094d */ /* 0x000fea0003800000 */
[----:B------:R-:W-:Y:S01]  /*17d70*/  HFMA2 R4, -RZ, RZ, 0, 0 ;  /* 0x00000000ff047431 */ /* 0x000fe200000001ff */
[----:B------:R-:W-:Y:S01]  /*17d80*/  PRMT R0, RZ, 0x7610, R0 ;  /* 0x00007610ff007816 */ /* 0x000fe20000000000 */
[----:B------:R-:W1:Y:S01]  /*17d90*/  LDCU.64 UR26, c[0x0][0x348] ;  /* 0x00006900ff1a77ac */ /* 0x000e620008000a00 */
[----:B------:R-:W2:Y:S01]  /*17da0*/  LDCU UR24, c[0x0][0x370] ;  /* 0x00006e00ff1877ac */ /* 0x000ea20008000800 */
[----:B------:R-:W3:Y:S01]  /*17db0*/  LDCU UR16, c[0x0][0x900] ;  /* 0x00012000ff1077ac */ /* 0x000ee20008000800 */
[----:B------:R-:W4:Y:S01]  /*17dc0*/  LDCU UR22, c[0x0][0x904] ;  /* 0x00012080ff1677ac */ /* 0x000f220008000800 */
[----:B------:R-:W1:Y:S01]  /*17dd0*/  LDCU UR21, c[0x0][0x380] ;  /* 0x00007000ff1577ac */ /* 0x000e620008000800 */
[----:B------:R-:W1:Y:S01]  /*17de0*/  LDCU UR19, c[0x0][0x38c] ;  /* 0x00007180ff1377ac */ /* 0x000e620008000800 */
[----:B------:R-:W1:Y:S01]  /*17df0*/  LDCU UR23, c[0x0][0x91c] ;  /* 0x00012380ff1777ac */ /* 0x000e620008000800 */
[----:B------:R-:W1:Y:S01]  /*17e00*/  LDCU UR20, c[0x0][0x918] ;  /* 0x00012300ff1477ac */ /* 0x000e620008000800 */
[----:B------:R-:W1:Y:S01]  /*17e10*/  LDCU.64 UR14, c[0x0][0x908] ;  /* 0x00012100ff0e77ac */ /* 0x000e620008000a00 */
[----:B------:R-:W1:Y:S01]  /*17e20*/  LDCU.64 UR6, c[0x0][0x920] ;  /* 0x00012400ff0677ac */ /* 0x000e620008000a00 */
[----:B------:R-:W1:Y:S02]  /*17e30*/  LDCU.64 UR4, c[0x0][0x910] ;  /* 0x00012200ff0477ac */ /* 0x000e640008000a00 */
.L_x_378:
[----:B-1----:R-:W-:Y:S02]  /*17e40*/  UIMAD.WIDE.U32 UR8, UR36, UR14, URZ ;  /* 0x0000000e240872a5 */ /* 0x002fe4000f8e00ff */
[----:B----4-:R-:W-:Y:S02]  /*17e50*/  UISETP.NE.AND UP0, UPT, UR22, 0x1, UPT ;  /* 0x000000011600788c */ /* 0x010fe4000bf05270 */
[----:B------:R-:W-:-:S04]  /*17e60*/  USHF.R.U32.HI UR8, URZ, UR15, UR9 ;  /* 0x0000000fff087299 */ /* 0x000fc80008011609 */
[----:B------:R-:W-:Y:S02]  /*17e70*/  USEL UR8, UR36, UR8, !UP0 ;  /* 0x0000000824087287 */ /* 0x000fe4000c000000 */
[----:B------:R-:W-:Y:S02]  /*17e80*/  UISETP.NE.AND UP0, UPT, UR23, 0x1, UPT ;  /* 0x000000011700788c */ /* 0x000fe4000bf05270 */
[----:B------:R-:W-:Y:S02]  /*17e90*/  UIMAD.WIDE.U32 UR10, UR8, UR6, URZ ;  /* 0x00000006080a72a5 */ /* 0x000fe4000f8e00ff */
[----:B------:R-:W-:Y:S02]  /*17ea0*/  UIADD3 UR10, UPT, UPT, -UR8, URZ, URZ ;  /* 0x000000ff080a7290 */ /* 0x000fe4000fffe1ff */
[----:B------:R-:W-:Y:S02]  /*17eb0*/  USHF.R.U32.HI UR11, URZ, UR7, UR11 ;  /* 0x00000007ff0b7299 */ /* 0x000fe4000801160b */
[----:B------:R-:W-:-:S02]  /*17ec0*/  UIMAD UR10, UR22, UR10, UR36 ;  /* 0x0000000a160a72a4 */ /* 0x000fc4000f8e0224 */
[----:B------:R-:W-:Y:S02]  /*17ed0*/  USEL UR11, UR8, UR11, !UP0 ;  /* 0x0000000b080b7287 */ /* 0x000fe4000c000000 */
[----:B------:R-:W-:Y:S02]  /*17ee0*/  USHF.L.U32 UR10, UR10, 0x8, URZ ;  /* 0x000000080a0a7899 */ /* 0x000fe400080006ff */
[----:B------:R-:W-:Y:S02]  /*17ef0*/  UIADD3 UR13, UPT, UPT, -UR11, URZ, URZ ;  /* 0x000000ff0b0d7290 */ /* 0x000fe4000fffe1ff */
[----:B------:R-:W-:Y:S02]  /*17f00*/  UISETP.GE.AND UP0, UPT, UR10, UR21, UPT ;  /* 0x000000150a00728c */ /* 0x000fe4000bf06270 */
[----:B------:R-:W-:-:S07]  /*17f10*/  UIMAD UR13, UR23, UR13, UR8 ;  /* 0x0000000d170d72a4 */ /* 0x000fce000f8e0208 */
[----:B------:R-:W-:Y:S05]  /*17f20*/  BRA.U UP0, `(.L_x_371) ;  /* 0x0000000500287547 */ /* 0x000fea000b800000 */
[----:B------:R-:W-:Y:S01]  /*17f30*/  IMAD.U32 R3, RZ, RZ, UR19 ;  /* 0x00000013ff037e24 */ /* 0x000fe2000f8e00ff */
[----:B------:R-:W-:Y:S02]  /*17f40*/  UIMAD.WIDE.U32 UR8, UR11, UR5, URZ ;  /* 0x000000050b0872a5 */ /* 0x000fe4000f8e00ff */
[----:B------:R-:W-:Y:S02]  /*17f50*/  UISETP.NE.AND UP0, UPT, UR4, 0x1, UPT ;  /* 0x000000010400788c */ /* 0x000fe4000bf05270 */
[----:B------:R-:W-:Y:S01]  /*17f60*/  IABS R3, R3 ;  /* 0x0000000300037213 */ /* 0x000fe20000000000 */
[----:B------:R-:W-:-:S03]  /*17f70*/  USHF.R.U32.HI UR8, URZ, UR20, UR9 ;  /* 0x00000014ff087299 */ /* 0x000fc60008011609 */
[----:B------:R-:W1:Y:S01]  /*17f80*/  I2F.RP R0, R3 ;  /* 0x0000000300007306 */ /* 0x000e620000209400 */
[----:B------:R-:W-:Y:S02]  /*17f90*/  USEL UR8, UR11, UR8, !UP0 ;  /* 0x000000080b087287 */ /* 0x000fe4000c000000 */
[----:B------:R-:W-:Y:S02]  /*17fa0*/  UISETP.NE.AND UP0, UPT, UR19, URZ, UPT ;  /* 0x000000ff1300728c */ /* 0x000fe4000bf05270 */
[----:B------:R-:W-:-:S04]  /*17fb0*/  UIADD3 UR8, UPT, UPT, -UR8, URZ, URZ ;  /* 0x000000ff08087290 */ /* 0x000fc8000fffe1ff */
[----:B------:R-:W-:-:S04]  /*17fc0*/  UIMAD UR11, UR4, UR8, UR11 ;  /* 0x00000008040b72a4 */ /* 0x000fc8000f8e020b */
[----:B------:R-:W-:Y:S01]  /*17fd0*/  ULOP3.LUT UR8, UR11, UR19, URZ, 0x3c, !UPT ;  /* 0x000000130b087292 */ /* 0x000fe2000f8e3cff */
[----:B-1----:R-:W1:Y:S03]  /*17fe0*/  MUFU.RCP R6, R0 ;  /* 0x0000000000067308 */ /* 0x002e660000001000 */
[----:B------:R-:W-:Y:S01]  /*17ff0*/  UISETP.GE.AND UP1, UPT, UR8, URZ, UPT ;  /* 0x000000ff0800728c */ /* 0x000fe2000bf26270 */
[----:B-1----:R-:W-:Y:S02]  /*18000*/  IADD3 R6, PT, PT, R6, 0xffffffe, RZ ;  /* 0x0ffffffe06067810 */ /* 0x002fe40007ffe0ff */
[----:B------:R-:W-:Y:S02]  /*18010*/  MOV R0, UR11 ;  /* 0x0000000b00007c02 */ /* 0x000fe40008000f00 */
[----:B------:R-:W1:Y:S02]  /*18020*/  F2I.FTZ.U32.TRUNC.NTZ R7, R6 ;  /* 0x0000000600077305 */ /* 0x000e64000021f000 */
[----:B------:R-:W-:Y:S01]  /*18030*/  IABS R0, R0 ;  /* 0x0000000000007213 */ /* 0x000fe20000000000 */
[----:B-1----:R-:W-:-:S02]  /*18040*/  IMAD.MOV R2, RZ, RZ, -R7 ;  /* 0x000000ffff027224 */ /* 0x002fc400078e0a07 */
[----:B------:R-:W-:Y:S02]  /*18050*/  IMAD.MOV.U32 R6, RZ, RZ, RZ ;  /* 0x000000ffff067224 */ /* 0x000fe400078e00ff */
[----:B------:R-:W-:-:S04]  /*18060*/  IMAD R2, R2, R3, RZ ;  /* 0x0000000302027224 */ /* 0x000fc800078e02ff */
[----:B------:R-:W-:-:S06]  /*18070*/  IMAD.HI.U32 R2, R7, R2, R6 ;  /* 0x0000000207027227 */ /* 0x000fcc00078e0006 */
[----:B------:R-:W-:-:S05]  /*18080*/  IMAD.HI.U32 R5, R2, R0, RZ ;  /* 0x0000000002057227 */ /* 0x000fca00078e00ff */
[----:B------:R-:W-:-:S05]  /*18090*/  IADD3 R2, PT, PT, -R5, RZ, RZ ;  /* 0x000000ff05027210 */ /* 0x000fca0007ffe1ff */
[----:B------:R-:W-:-:S05]  /*180a0*/  IMAD R0, R3, R2, R0 ;  /* 0x0000000203007224 */ /* 0x000fca00078e0200 */
[----:B------:R-:W-:-:S13]  /*180b0*/  ISETP.GT.U32.AND P0, PT, R3, R0, PT ;  /* 0x000000000300720c */ /* 0x000fda0003f04070 */
[----:B------:R-:W-:Y:S01]  /*180c0*/  @!P0 IMAD.IADD R0, R0, 0x1, -R3 ;  /* 0x0000000100008824 */ /* 0x000fe200078e0a03 */
[----:B------:R-:W-:Y:S02]  /*180d0*/  @!P0 IADD3 R5, PT, PT, R5, 0x1, RZ ;  /* 0x0000000105058810 */ /* 0x000fe40007ffe0ff */
[----:B------:R-:W-:Y:S02]  /*180e0*/  ELECT P0, URZ, PT ;  /* 0x0000000000ff782f */ /* 0x000fe40003800000 */
[----:B------:R-:W-:-:S13]  /*180f0*/  ISETP.GE.U32.AND P1, PT, R0, R3, PT ;  /* 0x000000030000720c */ /* 0x000fda0003f26070 */
[----:B------:R-:W-:-:S05]  /*18100*/  @P1 VIADD R5, R5, 0x1 ;  /* 0x0000000105051836 */ /* 0x000fca0000000000 */
[----:B------:R-:W-:-:S13]  /*18110*/  R2UR UR12, R5 ;  /* 0x00000000050c72ca */ /* 0x000fda00000e0000 */
[----:B------:R-:W-:Y:S02]  /*18120*/  @!UP1 UIADD3 UR12, UPT, UPT, -UR12, URZ, URZ ;  /* 0x000000ff0c0c9290 */ /* 0x000fe4000fffe1ff */
[----:B------:R-:W-:-:S04]  /*18130*/  @!UP0 ULOP3.LUT UR12, URZ, UR19, URZ, 0x33, !UPT ;  /* 0x00000013ff0c8292 */ /* 0x000fc8000f8e33ff */
[----:B------:R-:W-:-:S04]  /*18140*/  UIADD3 UR8, UPT, UPT, -UR12, URZ, URZ ;  /* 0x000000ff0c087290 */ /* 0x000fc8000fffe1ff */
[----:B------:R-:W-:Y:S01]  /*18150*/  UIMAD UR11, UR19, UR8, UR11 ;  /* 0x00000008130b72a4 */ /* 0x000fe2000f8e020b */
[----:B------:R-:W-:Y:S11]  /*18160*/  BRA.U UP6, `(.L_x_372) ;  /* 0x0000000106047547 */ /* 0x000ff6000b800000 */
[----:B--23--:R-:W-:Y:S05]  /*18170*/  BPT.TRAP 0x1 ;  /* 0x000000040000795c */ /* 0x00cfea0000300000 */
.L_x_372:
[----:B------:R-:W1:Y:S01]  /*18180*/  S2UR UR18, SR_CgaCtaId ;  /* 0x00000000001279c3 */ /* 0x000e620000008800 */
[----:B------:R-:W-:Y:S01]  /*18190*/  UMOV UR17, 0x400 ;  /* 0x0000040000117882 */ /* 0x000fe20000000000 */
[----:B------:R-:W-:Y:S01]  /*181a0*/  SHF.L.U32 R3, R4, 0x1f, RZ ;  /* 0x0000001f04037819 */ /* 0x000fe200000006ff */
[----:B-1----:R-:W-:-:S09]  /*181b0*/  ULEA UR17, UR18, UR17, 0x18 ;  /* 0x0000001112117291 */ /* 0x002fd2000f8ec0ff */
[----:B------:R-:W1:Y:S02]  /*181c0*/  SYNCS.PHASECHK.TRANS64.TRYWAIT P0, [UR17+0xe0b0], R3 ;  /* 0x00e0b003ff0075a7 */ /* 0x000e640008001111 */
[----:B-1----:R-:W-:Y:S05]  /*181d0*/  @!P0 BRA `(.L_x_373) ;  /* 0x0000001800808947 */ /* 0x002fea0003800000 */
.L_x_483:
[----:B------:R-:W-:Y:S02]  /*181e0*/  UIADD3 UR28, UP0, UPT, UR26, 0x400, URZ ;  /* 0x000004001a1c7890 */ /* 0x000fe4000ff1e0ff */
[----:B------:R-:W-:Y:S02]  /*181f0*/  UIADD3 UR8, UPT, UPT, UR17, 0xa000, URZ ;  /* 0x0000a00011087890 */ /* 0x000fe4000fffe0ff */
[----:B------:R-:W-:Y:S01]  /*18200*/  UIADD3.X UR29, UPT, UPT, URZ, UR27, URZ, UP0, !UPT ;  /* 0x0000001bff1d7290 */ /* 0x000fe200087fe4ff */
[----:B------:R-:W-:-:S08]  /*18210*/  UMOV UR9, URZ ;  /* 0x000000ff00097c82 */ /* 0x000fd00008000000 */
[----:B------:R4:W-:Y:S01]  /*18220*/  UTMASTG.5D [UR8], [UR28] ;  /* 0x000000081c0073b5 */ /* 0x0009e20008020000 */
[----:B------:R0:W-:Y:S01]  /*18230*/  UTMACMDFLUSH ;  /* 0x00000000000079b7 */ /* 0x0001e20000000000 */
[----:B----4-:R-:W-:Y:S05]  /*18240*/  BRA.U UP6, `(.L_x_374) ;  /* 0x0000000106047547 */ /* 0x010fea000b800000 */
[----:B--23--:R-:W-:Y:S05]  /*18250*/  BPT.TRAP 0x1 ;  /* 0x000000040000795c */ /* 0x00cfea0000300000 */
.L_x_374:
[----:B------:R-:W4:Y:S02]  /*18260*/  SYNCS.PHASECHK.TRANS64.TRYWAIT P0, [UR17+0xe0b8], R3 ;  /* 0x00e0b803ff0075a7 */ /* 0x000f240008001111 */
[----:B----4-:R-:W-:Y:S05]  /*18270*/  @!P0 BRA `(.L_x_375) ;  /* 0x0000001800708947 */ /* 0x010fea0003800000 */
.L_x_485:
[----:B------:R-:W-:Y:S02]  /*18280*/  UIADD3 UR28, UP0, UPT, UR26, 0x400, URZ ;  /* 0x000004001a1c7890 */ /* 0x000fe4000ff1e0ff */
[----:B------:R-:W-:Y:S02]  /*18290*/  UIADD3 UR10, UPT, UPT, UR10, 0x80, URZ ;  /* 0x000000800a0a7890 */ /* 0x000fe4000fffe0ff */
[----:B------:R-:W-:Y:S02]  /*182a0*/  UIADD3 UR8, UPT, UPT, UR17, 0xc000, URZ ;  /* 0x0000c00011087890 */ /* 0x000fe4000fffe0ff */
[----:B------:R-:W-:Y:S01]  /*182b0*/  UIADD3.X UR29, UPT, UPT, URZ, UR27, URZ, UP0, !UPT ;  /* 0x0000001bff1d7290 */ /* 0x000fe200087fe4ff */
[----:B------:R-:W-:-:S08]  /*182c0*/  UMOV UR9, URZ ;  /* 0x000000ff00097c82 */ /* 0x000fd00008000000 */
[----:B------:R4:W-:Y:S01]  /*182d0*/  UTMASTG.5D [UR8], [UR28] ;  /* 0x000000081c0073b5 */ /* 0x0009e20008020000 */
[----:B------:R0:W-:Y:S01]  /*182e0*/  UTMACMDFLUSH ;  /* 0x00000000000079b7 */ /* 0x0001e20000000000 */
[----:B------:R-:W-:-:S04]  /*182f0*/  DEPBAR.LE SB0, 0x1 ;  /* 0x000080400000791a */ /* 0x000fc80000000000 */
[----:B----4-:R-:W-:Y:S05]  /*18300*/  BRA.U UP6, `(.L_x_376) ;  /* 0x0000000106047547 */ /* 0x010fea000b800000 */
[----:B--23--:R-:W-:Y:S05]  /*18310*/  BPT.TRAP 0x1 ;  /* 0x000000040000795c */ /* 0x00cfea0000300000 */
.L_x_376:
[----:B------:R-:W-:-:S04]  /*18320*/  UIADD3 UR8, UPT, UPT, UR17, 0xe0c0, URZ ;  /* 0x0000e0c011087890 */ /* 0x000fc8000fffe0ff */
[----:B------:R-:W-:-:S09]  /*18330*/  UPRMT UR8, UR18, 0x654, UR8 ;  /* 0x0000065412087896 */ /* 0x000fd20008000008 */
[----:B------:R-:W-:Y:S01]  /*18340*/  SYNCS.ARRIVE.TRANS64.RED.A1T0 RZ, [UR8], RZ ;  /* 0x000000ffffff79a7 */ /* 0x000fe20008100408 */
[----:B------:R-:W-:-:S04]  /*18350*/  DEPBAR.LE SB0, 0x0 ;  /* 0x000080000000791a */ /* 0x000fc80000000000 */
[----:B------:R-:W-:Y:S05]  /*18360*/  BRA.U UP6, `(.L_x_377) ;  /* 0x0000000106047547 */ /* 0x000fea000b800000 */
[----:B--23--:R-:W-:Y:S05]  /*18370*/  BPT.TRAP 0x1 ;  /* 0x000000040000795c */ /* 0x00cfea0000300000 */
.L_x_377:
[----:B------:R-:W-:Y:S01]  /*18380*/  UIADD3 UR17, UPT, UPT, UR17, 0xe0c8, URZ ;  /* 0x0000e0c811117890 */ /* 0x000fe2000fffe0ff */
[----:B-1----:R-:W-:Y:S01]  /*18390*/  HFMA2 R0, -RZ, RZ, 0, 5.9604644775390625e-08 ;  /* 0x00000001ff007431 */ /* 0x002fe200000001ff */
[----:B------:R-:W-:Y:S02]  /*183a0*/  LOP3.LUT R4, R4, 0x1, RZ, 0x3c, !PT ;  /* 0x0000000104047812 */ /* 0x000fe400078e3cff */
[----:B------:R-:W-:-:S09]  /*183b0*/  UPRMT UR17, UR18, 0x654, UR17 ;  /* 0x0000065412117896 */ /* 0x000fd20008000011 */
[----:B------:R-:W-:Y:S03]  /*183c0*/  SYNCS.ARRIVE.TRANS64.RED.A1T0 RZ, [UR17], RZ ;  /* 0x000000ffffff79a7 */ /* 0x000fe60008100411 */
.L_x_371:
[----:B--2---:R-:W-:-:S04]  /*183d0*/  UIADD3 UR36, UPT, UPT, UR24, UR36, URZ ;  /* 0x0000002418247290 */ /* 0x004fc8000fffe0ff */
[----:B---3--:R-:W-:-:S09]  /*183e0*/  UISETP.GE.AND UP0, UPT, UR36, UR16, UPT ;  /* 0x000000102400728c */ /* 0x008fd2000bf06270 */
[----:B------:R-:W-:Y:S05]  /*183f0*/  BRA.U !UP0, `(.L_x_378) ;  /* 0xfffffff908907547 */ /* 0x000fea000b83ffff */
[----:B------:R-:W-:-:S13]  /*18400*/  LOP3.LUT P0, RZ, R0, 0xff, RZ, 0xc0, !PT ;  /* 0x000000ff00ff7812 */ /* 0x000fda000780c0ff */
[----:B------:R-:W-:Y:S05]  /*18410*/  @!P0 EXIT ;  /* 0x000000000000894d */ /* 0x000fea0003800000 */
[----:B------:R-:W1:Y:S01]  /*18420*/  S2UR UR4, SR_CgaCtaId ;  /* 0x00000000000479c3 */ /* 0x000e620000008800 */
[----:B------:R-:W-:Y:S01]  /*18430*/  UMOV UR5, 0x400 ;  /* 0x0000040000057882 */ /* 0x000fe20000000000 */
[----:B------:R-:W-:Y:S01]  /*18440*/  UMOV UR6, 0x40 ;  /* 0x0000004000067882 */ /* 0x000fe20000000000 */
[----:B------:R-:W-:Y:S02]  /*18450*/  IMAD.MOV.U32 R2, RZ, RZ, 0xffff ;  /* 0x0000ffffff027424 */ /* 0x000fe400078e00ff */
[----:B------:R-:W-:Y:S01]  /*18460*/  IMAD.MOV.U32 R0, RZ, RZ, 0x1 ;  /* 0x00000001ff007424 */ /* 0x000fe200078e00ff */
[----:B-1----:R-:W-:Y:S02]  /*18470*/  ULEA UR5, UR4, UR5, 0x18 ;  /* 0x0000000504057291 */ /* 0x002fe4000f8ec0ff */
[----:B------:R-:W-:-:S07]  /*18480*/  ULEA UR6, UR4, UR6, 0x18 ;  /* 0x0000000604067291 */ /* 0x000fce000f8ec0ff */
[----:B------:R-:W1:Y:S01]  /*18490*/  LDS R3, [UR5+0xe0e0] ;  /* 0x00e0e005ff037984 */ /* 0x000e620008000800 */
[----:B------:R-:W-:-:S03]  /*184a0*/  NOP ;  /* 0x0000000000007918 */ /* 0x000fc60000000000 */
[----:B------:R-:W2:Y:S01]  /*184b0*/  LDS R5, [UR6+0x14] ;  /* 0x00001406ff057984 */ /* 0x000ea20008000800 */
[----:B-1----:R-:W-:-:S04]  /*184c0*/  LOP3.LUT R3, R3, 0xffff, RZ, 0xc0, !PT ;  /* 0x0000ffff03037812 */ /* 0x002fc800078ec0ff */
[----:B------:R-:W-:-:S04]  /*184d0*/  SHF.R.U32.HI R3, RZ, 0x5, R3 ;  /* 0x00000005ff037819 */ /* 0x000fc80000011603 */
[-C--:B------:R-:W-:Y:S02]  /*184e0*/  SHF.L.U32 R2, R2, R3.reuse, RZ ;  /* 0x0000000302027219 */ /* 0x080fe400000006ff */
[----:B------:R-:W-:Y:S02]  /*184f0*/  SHF.L.U32 R0, R0, R3, RZ ;  /* 0x0000000300007219 */ /* 0x000fe400000006ff */
[----:B--2---:R-:W-:-:S04]  /*18500*/  LOP3.LUT R5, R5, R2, RZ, 0xc0, !PT ;  /* 0x0000000205057212 */ /* 0x004fc800078ec0ff */
[----:B------:R-:W-:-:S13]  /*18510*/  ISETP.NE.AND P0, PT, R5, R2, PT ;  /* 0x000000020500720c */ /* 0x000fda0003f05270 */
[----:B------:R-:W-:Y:S05]  /*18520*/  @P0 BRA `(.L_x_379) ;  /* 0x00000000005c0947 */ /* 0x000fea0003800000 */
[----:B------:R-:W1:Y:S02]  /*18530*/  LDS R3, [UR6+0x18] ;  /* 0x00001806ff037984 */ /* 0x000e640008000800 */
[----:B-1----:R-:W-:-:S04]  /*18540*/  LOP3.LUT R3, R3, R0, RZ, 0xc0, !PT ;  /* 0x0000000003037212 */ /* 0x002fc800078ec0ff */
[----:B------:R-:W-:-:S13]  /*18550*/  ISETP.NE.AND P0, PT, R3, R0, PT ;  /* 0x000000000300720c */ /* 0x000fda0003f05270 */
[----:B------:R-:W-:Y:S05]  /*18560*/  @P0 BRA `(.L_x_380) ;  /* 0x0000000000400947 */ /* 0x000fea0003800000 */
[----:B------:R-:W-:Y:S01]  /*18570*/  R2UR UR8, R2 ;  /* 0x00000000020872ca */ /* 0x000fe200000e0000 */
[----:B------:R-:W1:Y:S01]  /*18580*/  S2R R3, SR_LANEID ;  /* 0x0000000000037919 */ /* 0x000e620000000000 */
[----:B------:R-:W-:Y:S01]  /*18590*/  LOP3.LUT R4, RZ, R0, RZ, 0x33, !PT ;  /* 0x00000000ff047212 */ /* 0x000fe200078e33ff */
[----:B------:R-:W-:Y:S02]  /*185a0*/  VOTEU.ANY UR7, UPT, PT ;  /* 0x0000000000077886 */ /* 0x000fe400038e0100 */
[----:B------:R-:W-:Y:S01]  /*185b0*/  UFLO.U32 UR7, UR7 ;  /* 0x00000007000772bd */ /* 0x000fe200080e0000 */
[----:B------:R-:W2:Y:S07]  /*185c0*/  REDUX UR4, R4 ;  /* 0x00000000040473c4 */ /* 0x000eae0000000000 */
[----:B------:R-:W-:-:S06]  /*185d0*/  ULOP3.LUT UR8, URZ, UR8, URZ, 0x33, !UPT ;  /* 0x00000008ff087292 */ /* 0x000fcc000f8e33ff */
[----:B------:R-:W-:-:S04]  /*185e0*/  IMAD.U32 R2, RZ, RZ, UR8 ;  /* 0x00000008ff027e24 */ /* 0x000fc8000f8e00ff */
[----:B------:R-:W3:Y:S02]  /*185f0*/  REDUX UR5, R2 ;  /* 0x00000000020573c4 */ /* 0x000ee40000000000 */
[----:B------:R4:W-:Y:S01]  /*18600*/  UTCATOMSWS.AND URZ, UR8 ;  /* 0x0000000800ff79e3 */ /* 0x0009e20008000000 */
[----:B--2---:R-:W-:Y:S01]  /*18610*/  IMAD.U32 R0, RZ, RZ, UR4 ;  /* 0x00000004ff007e24 */ /* 0x004fe2000f8e00ff */
[----:B-1----:R-:W-:Y:S01]  /*18620*/  ISETP.EQ.U32.AND P0, PT, R3, UR7, PT ;  /* 0x0000000703007c0c */ /* 0x002fe2000bf02070 */
[----:B---3--:R-:W-:-:S12]  /*18630*/  IMAD.U32 R3, RZ, RZ, UR5 ;  /* 0x00000005ff037e24 */ /* 0x008fd8000f8e00ff */
[----:B------:R4:W-:Y:S04]  /*18640*/  @P0 ATOMS.AND RZ, [UR6+0x14], R3 ;  /* 0x00001403ffff098c */ /* 0x0009e8000a800006 */
[----:B------:R4:W-:Y:S01]  /*18650*/  @P0 ATOMS.AND RZ, [UR6+0x18], R0 ;  /* 0x00001800ffff098c */ /* 0x0009e2000a800006 */
[----:B------:R-:W-:Y:S05]  /*18660*/  BRA `(.L_x_381) ;  /* 0x0000000000147947 */ /* 0x000fea0003800000 */
.L_x_380:
[----:B------:R-:W-:Y:S02]  /*18670*/  MOV R2, 0x18690 ;  /* 0x0001869000027802 */ /* 0x000fe40000000f00 */
[----:B------:R-:W-:Y:S05]  /*18680*/  CALL.REL.NOINC `($__internal_0_$__cuda_sm10x_tcgen05_guardrail_trap_col_being_dealloced_not_returned_by_alloc) ;  /* 0x0000001400847944 */ /* 0x000fea0003c00000 */
[----:B------:R-:W-:Y:S05]  /*18690*/  BRA `(.L_x_381) ;  /* 0x0000000000087947 */ /* 0x000fea0003800000 */
.L_x_379:
[----:B------:R-:W-:Y:S02]  /*186a0*/  MOV R2, 0x186c0 ;  /* 0x000186c000027802 */ /* 0x000fe40000000f00 */
[----:B------:R-:W-:Y:S05]  /*186b0*/  CALL.REL.NOINC `($__internal_2_$__cuda_sm10x_tcgen05_guardrail_trap_unallocated_columns_being_dealloced) ;  /* 0x0000001400907944 */ /* 0x000fea0003c00000 */
.L_x_381:
[----:B------:R-:W-:Y:S01]  /*186c0*/  NOP ;  /* 0x0000000000007918 */ /* 0x000fe20000000000 */
[----:B----4-:R-:W-:Y:S05]  /*186d0*/  EXIT ;  /* 0x000000000000794d */ /* 0x010fea0003800000 */
.L_x_37:
[----:B-1----:R-:W-:-:S07]  /*186e0*/  MOV R0, UR20 ;  /* 0x0000001400007c02 */ /* 0x002fce0008000f00 */
.L_x_382:
[----:B-1----:R1:W2:Y:S02]  /*186f0*/  SYNCS.PHASECHK.TRANS64.TRYWAIT P0, [R0+URZ+0xe000], R5 ;  /* 0x00e00005000075a7 */ /* 0x0022a400080011ff */
[----:B--2---:R-:W-:Y:S05]  /*18700*/  @!P0 NANOSLEEP.SYNCS 0x989680 ;  /* 0x009896800000895d */ /* 0x004fea0003900000 */
[----:B------:R-:W2:Y:S02]  /*18710*/  @!P0 SYNCS.PHASECHK.TRANS64 P0, [R0+URZ+0xe000], R5 ;  /* 0x00e00005000085a7 */ /* 0x000ea400080010ff */
[----:B--2---:R-:W-:Y:S05]  /*18720*/  @!P0 BRA `(.L_x_382) ;  /* 0xfffffffc00f08947 */ /* 0x004fea000383ffff */
[----:B------:R-:W-:Y:S05]  /*18730*/  BRA `(.L_x_383) ;  /* 0xfffffe9400647947 */ /* 0x000fea000383ffff */
.L_x_39:
[----:B------:R-:W-:-:S07]  /*18740*/  MOV R0, UR5 ;  /* 0x0000000500007c02 */ /* 0x000fce0008000f00 */
.L_x_384:
[----:B-1----:R1:W2:Y:S02]  /*18750*/  SYNCS.PHASECHK.TRANS64.TRYWAIT P0, [R0+URZ+0xe020], R3 ;  /* 0x00e02003000075a7 */ /* 0x0022a400080011ff */
[----:B--2---:R-:W-:Y:S05]  /*18760*/  @!P0 NANOSLEEP.SYNCS 0x989680 ;  /* 0x009896800000895d */ /* 0x004fea0003900000 */
[----:B------:R-:W2:Y:S02]  /*18770*/  @!P0 SYNCS.PHASECHK.TRANS64 P0, [R0+URZ+0xe020], R3 ;  /* 0x00e02003000085a7 */ /* 0x000ea400080010ff */
[----:B--2---:R-:W-:Y:S05]  /*18780*/  @!P0 BRA `(.L_x_384) ;  /* 0xfffffffc00f08947 */ /* 0x004fea000383ffff */
[----:B------:R-:W-:Y:S05]  /*18790*/  BRA `(.L_x_385) ;  /* 0xfffffe94006c7947 */ /* 0x000fea000383ffff */
.L_x_41:
[----:B------:R-:W-:-:S07]  /*187a0*/  MOV R3, UR20 ;  /* 0x0000001400037c02 */ /* 0x000fce0008000f00 */
.L_x_386:
[----:B-1----:R1:W2:Y:S02]  /*187b0*/  SYNCS.PHASECHK.TRANS64.TRYWAIT P0, [R3+URZ+0xe058], R4 ;  /* 0x00e05804030075a7 */ /* 0x0022a400080011ff */
[----:B--2---:R-:W-:Y:S05]  /*187c0*/  @!P0 NANOSLEEP.SYNCS 0x989680 ;  /* 0x009896800000895d */ /* 0x004fea0003900000 */
[----:B------:R-:W2:Y:S02]  /*187d0*/  @!P0 SYNCS.PHASECHK.TRANS64 P0, [R3+URZ+0xe058], R4 ;  /* 0x00e05804030085a7 */ /* 0x000ea400080010ff */
[----:B--2---:R-:W-:Y:S05]  /*187e0*/  @!P0 BRA `(.L_x_386) ;  /* 0xfffffffc00f08947 */ /* 0x004fea000383ffff */
[----:B------:R-:W-:Y:S05]  /*187f0*/  BRA `(.L_x_387) ;  /* 0xfffffe9400947947 */ /* 0x000fea000383ffff */
.L_x_45:
[----:B------:R-:W-:-:S07]  /*18800*/  MOV R0, UR20 ;  /* 0x0000001400007c02 */ /* 0x000fce0008000f00 */
.L_x_388:
[----:B--2---:R2:W3:Y:S02]  /*18810*/  SYNCS.PHASECHK.TRANS64.TRYWAIT P0, [R0+URZ+0xe008], R5 ;  /* 0x00e00805000075a7 */ /* 0x0044e400080011ff */
[----:B---3--:R-:W-:Y:S05]  /*18820*/  @!P0 NANOSLEEP.SYNCS 0x989680 ;  /* 0x009896800000895d */ /* 0x008fea0003900000 */
[----:B------:R-:W3:Y:S02]  /*18830*/  @!P0 SYNCS.PHASECHK.TRANS64 P0, [R0+URZ+0xe008], R5 ;  /* 0x00e00805000085a7 */ /* 0x000ee400080010ff */
[----:B---3--:R-:W-:Y:S05]  /*18840*/  @!P0 BRA `(.L_x_388) ;  /* 0xfffffffc00f08947 */ /* 0x008fea000383ffff */
[----:B------:R-:W-:Y:S05]  /*18850*/  BRA `(.L_x_389) ;  /* 0xfffffe9400e87947 */ /* 0x000fea000383ffff */
.L_x_47:
[----:B------:R-:W-:-:S07]  /*18860*/  MOV R3, UR20 ;  /* 0x0000001400037c02 */ /* 0x000fce0008000f00 */
.L_x_390:
[----:B-1----:R1:W2:Y:S02]  /*18870*/  SYNCS.PHASECHK.TRANS64.TRYWAIT P0, [R3+URZ+0xe068], R4 ;  /* 0x00e06804030075a7 */ /* 0x0022a400080011ff */
[----:B--2---:R-:W-:Y:S05]  /*18880*/  @!P0 NANOSLEEP.SYNCS 0x989680 ;  /* 0x009896800000895d */ /* 0x004fea0003900000 */
[----:B------:R-:W2:Y:S02]  /*18890*/  @!P0 SYNCS.PHASECHK.TRANS64 P0, [R3+URZ+0xe068], R4 ;  /* 0x00e06804030085a7 */ /* 0x000ea400080010ff */
[----:B--2---:R-:W-:Y:S05]  /*188a0*/  @!P0 BRA `(.L_x_390) ;  /* 0xfffffffc00f08947 */ /* 0x004fea000383ffff */
[----:B------:R-:W-:Y:S05]  /*188b0*/  BRA `(.L_x_391) ;  /* 0xfffffe9400f07947 */ /* 0x000fea000383ffff */
.L_x_51:
[----:B------:R-:W-:-:S07]  /*188c0*/  MOV R0, UR5 ;  /* 0x0000000500007c02 */ /* 0x000fce0008000f00 */
.L_x_392:
[----:B-1----:R1:W3:Y:S02]  /*188d0*/  SYNCS.PHASECHK.TRANS64.TRYWAIT P0, [R0+URZ+0xe020], R3 ;  /* 0x00e02003000075a7 */ /* 0x0022e400080011ff */
[----:B---3--:R-:W-:Y:S05]  /*188e0*/  @!P0 NANOSLEEP.SYNCS 0x989680 ;  /* 0x009896800000895d */ /* 0x008fea0003900000 */
[----:B------:R-:W3:Y:S02]  /*188f0*/  @!P0 SYNCS.PHASECHK.TRANS64 P0, [R0+URZ+0xe020], R3 ;  /* 0x00e02003000085a7 */ /* 0x000ee400080010ff */
[----:B---3--:R-:W-:Y:S05]  /*18900*/  @!P0 BRA `(.L_x_392) ;  /* 0xfffffffc00f08947 */ /* 0x008fea000383ffff */
[----:B------:R-:W-:Y:S05]  /*18910*/  BRA `(.L_x_393) ;  /* 0xfffffe98004c7947 */ /* 0x000fea000383ffff */
.L_x_53:
[----:B------:R-:W-:-:S07]  /*18920*/  MOV R0, UR20 ;  /* 0x0000001400007c02 */ /* 0x000fce0008000f00 */
.L_x_394:
[----:B-1----:R1:W3:Y:S02]  /*18930*/  SYNCS.PHASECHK.TRANS64.TRYWAIT P0, [R0+URZ+0xe0a0], R3 ;  /* 0x00e0a003000075a7 */ /* 0x0022e400080011ff */
[----:B---3--:R-:W-:Y:S05]  /*18940*/  @!P0 NANOSLEEP.SYNCS 0x989680 ;  /* 0x009896800000895d */ /* 0x008fea0003900000 */
[----:B------:R-:W3:Y:S02]  /*18950*/  @!P0 SYNCS.PHASECHK.TRANS64 P0, [R0+URZ+0xe0a0], R3 ;  /* 0x00e0a003000085a7 */ /* 0x000ee400080010ff */
[----:B---3--:R-:W-:Y:S05]  /*18960*/  @!P0 BRA `(.L_x_394) ;  /* 0xfffffffc00f08947 */ /* 0x008fea000383ffff */
[----:B------:R-:W-:Y:S05]  /*18970*/  BRA `(.L_x_395) ;  /* 0xfffffe9800607947 */ /* 0x000fea000383ffff */
.L_x_55:
[----:B------:R-:W-:-:S07]  /*18980*/  MOV R0, UR20 ;  /* 0x0000001400007c02 */ /* 0x000fce0008000f00 */
.L_x_396:
[----:B-1----:R1:W3:Y:S02]  /*18990*/  SYNCS.PHASECHK.TRANS64.TRYWAIT P0, [R0+URZ+0xe058], R5 ;  /* 0x00e05805000075a7 */ /* 0x0022e400080011ff */
[----:B---3--:R-:W-:Y:S05]  /*189a0*/  @!P0 NANOSLEEP.SYNCS 0x989680 ;  /* 0x009896800000895d */ /* 0x008fea0003900000 */
[----:B------:R-:W3:Y:S02]  /*189b0*/  @!P0 SYNCS.PHASECHK.TRANS64 P0, [R0+URZ+0xe058], R5 ;  /* 0x00e05805000085a7 */ /* 0x000ee400080010ff */
[----:B---3--:R-:W-:Y:S05]  /*189c0*/  @!P0 BRA `(.L_x_396) ;  /* 0xfffffffc00f08947 */ /* 0x008fea000383ffff */
[----:B------:R-:W-:Y:S05]  /*189d0*/  BRA `(.L_x_397) ;  /* 0xfffffe9800687947 */ /* 0x000fea000383ffff */
.L_x_59:
[----:B------:R-:W-:Y:S07]  /*189e0*/  MOV R0, UR4 ;  /* 0x0000000400007c02 */ /* 0x000fee0008000f00 */
.L_x_398:
[----:B-1----:R1:W2:Y:S02]  /*189f0*/  SYNCS.PHASECHK.TRANS64.TRYWAIT P0, [R0+URZ+0xe020], R3 ;  /* 0x00e02003000075a7 */ /* 0x0022a400080011ff */
[----:B--2---:R-:W-:Y:S05]  /*18a00*/  @!P0 NANOSLEEP.SYNCS 0x989680 ;  /* 0x009896800000895d */ /* 0x004fea0003900000 */
[----:B------:R-:W2:Y:S02]  /*18a10*/  @!P0 SYNCS.PHASECHK.TRANS64 P0, [R0+URZ+0xe020], R3 ;  /* 0x00e02003000085a7 */ /* 0x000ea400080010ff */
[----:B--2---:R-:W-:Y:S05]  /*18a20*/  @!P0 BRA `(.L_x_398) ;  /* 0xfffffffc00f08947 */ /* 0x004fea000383ffff */
[----:B------:R-:W-:Y:S05]  /*18a30*/  BRA `(.L_x_399) ;  /* 0xfffffe9c00e07947 */ /* 0x000fea000383ffff */
.L_x_62:
[----:B------:R-:W-:Y:S07]  /*18a40*/  MOV R0, UR20 ;  /* 0x0000001400007c02 */ /* 0x000fee0008000f00 */
.L_x_400:
[----:B--2---:R2:W3:Y:S02]  /*18a50*/  SYNCS.PHASECHK.TRANS64.TRYWAIT P0, [R0+URZ+0xe0a8], R3 ;  /* 0x00e0a803000075a7 */ /* 0x0044e400080011ff */
[----:B---3--:R-:W-:Y:S05]  /*18a60*/  @!P0 NANOSLEEP.SYNCS 0x989680 ;  /* 0x009896800000895d */ /* 0x008fea0003900000 */
[----:B------:R-:W3:Y:S02]  /*18a70*/  @!P0 SYNCS.PHASECHK.TRANS64 P0, [R0+URZ+0xe0a8], R3 ;  /* 0x00e0a803000085a7 */ /* 0x000ee400080010ff */
[----:B---3--:R-:W-:Y:S05]  /*18a80*/  @!P0 BRA `(.L_x_400) ;  /* 0xfffffffc00f08947 */ /* 0x008fea000383ffff */
[----:B------:R-:W-:Y:S05]  /*18a90*/  BRA `(.L_x_401) ;  /* 0xfffffea000687947 */ /* 0x000fea000383ffff */
.L_x_64:
[----:B------:R-:W-:Y:S07]  /*18aa0*/  MOV R0, UR20 ;  /* 0x0000001400007c02 */ /* 0x000fee0008000f00 */
.L_x_402:
[----:B--2---:R2:W3:Y:S02]  /*18ab0*/  SYNCS.PHASECHK.TRANS64.TRYWAIT P0, [R0+URZ+0xe068], R5 ;  /* 0x00e06805000075a7 */ /* 0x0044e400080011ff */
[----:B---3--:R-:W-:Y:S05]  /*18ac0*/  @!P0 NANOSLEEP.SYNCS 0x989680 ;  /* 0x009896800000895d */ /* 0x008fea0003900000 */
[----:B------:R-:W3:Y:S02]  /*18ad0*/  @!P0 SYNCS.PHASECHK.TRANS64 P0, [R0+URZ+0xe068], R5 ;  /* 0x00e06805000085a7 */ /* 0x000ee400080010ff */
[----:B---3--:R-:W-:Y:S05]  /*18ae0*/  @!P0 BRA `(.L_x_402) ;  /* 0xfffffffc00f08947 */ /* 0x008fea000383ffff */
[----:B------:R-:W-:Y:S05]  /*18af0*/  BRA `(.L_x_403) ;  /* 0xfffffea000707947 */ /* 0x000fea000383ffff */
.L_x_70:
[----:B------:R-:W-:Y:S07]  /*18b00*/  MOV R0, UR4 ;  /* 0x0000000400007c02 */ /* 0x000fee0008000f00 */
.L_x_404:
[----:B-1----:R1:W2:Y:S02]  /*18b10*/  SYNCS.PHASECHK.TRANS64.TRYWAIT P0, [R0+URZ+0xe020], R3 ;  /* 0x00e02003000075a7 */ /* 0x0022a400080011ff */
[----:B--2---:R-:W-:Y:S05]  /*18b20*/  @!P0 NANOSLEEP.SYNCS 0x989680 ;  /* 0x009896800000895d */ /* 0x004fea0003900000 */
[----:B------:R-:W2:Y:S02]  /*18b30*/  @!P0 SYNCS.PHASECHK.TRANS64 P0, [R0+URZ+0xe020], R3 ;  /* 0x00e02003000085a7 */ /* 0x000ea400080010ff */
[----:B--2---:R-:W-:Y:S05]  /*18b40*/  @!P0 BRA `(.L_x_404) ;  /* 0xfffffffc00f08947 */ /* 0x004fea000383ffff */
[----:B------:R-:W-:Y:S05]  /*18b50*/  BRA `(.L_x_405) ;  /* 0xfffffea800307947 */ /* 0x000fea000383ffff */
.L_x_72:
[----:B------:R-:W-:Y:S07]  /*18b60*/  MOV R0, UR20 ;  /* 0x0000001400007c02 */ /* 0x000fee0008000f00 */
.L_x_406:
[----:B-1----:R1:W2:Y:S02]  /*18b70*/  SYNCS.PHASECHK.TRANS64.TRYWAIT P0, [R0+URZ+0xe0a0], R3 ;  /* 0x00e0a003000075a7 */ /* 0x0022a400080011ff */
[----:B--2---:R-:W-:Y:S05]  /*18b80*/  @!P0 NANOSLEEP.SYNCS 0x989680 ;  /* 0x009896800000895d */ /* 0x004fea0003900000 */
[----:B------:R-:W2:Y:S02]  /*18b90*/  @!P0 SYNCS.PHASECHK.TRANS64 P0, [R0+URZ+0xe0a0], R3 ;  /* 0x00e0a003000085a7 */ /* 0x000ea400080010ff */
[----:B--2---:R-:W-:Y:S05]  /*18ba0*/  @!P0 BRA `(.L_x_406) ;  /* 0xfffffffc00f08947 */ /* 0x004fea000383ffff */
[----:B------:R-:W-:Y:S05]  /*18bb0*/  BRA `(.L_x_407) ;  /* 0xfffffea800447947 */ /* 0x000fea000383ffff */
.L_x_74:
[----:B------:R-:W-:Y:S01]  /*18bc0*/  MOV R6, UR20 ;  /* 0x0000001400067c02 */ /* 0x000fe20008000f00 */
[----:B------:R-:W-:Y:S05]  /*18bd0*/  IMAD.U32 R5, RZ, RZ, UR26 ;  /* 0x0000001aff057e24 */ /* 0x000fea000f8e00ff */
[----:B------:R-:W-:Y:S07]  /*18be0*/  SHF.L.U32 R5, R5, 0x1f, RZ ;  /* 0x0000001f05057819 */ /* 0x000fee00000006ff */
.L_x_408:
[----:B-1----:R1:W2:Y:S02]  /*18bf0*/  SYNCS.PHASECHK.TRANS64.TRYWAIT P0, [R6+URZ+0xe058], R5 ;  /* 0x00e05805060075a7 */ /* 0x0022a400080011ff */
[----:B--2---:R-:W-:Y:S05]  /*18c00*/  @!P0 NANOSLEEP.SYNCS 0x989680 ;  /* 0x009896800000895d */ /* 0x004fea0003900000 */
[----:B------:R-:W2:Y:S02]  /*18c10*/  @!P0 SYNCS.PHASECHK.TRANS64 P0, [R6+URZ+0xe058], R5 ;  /* 0x00e05805060085a7 */ /* 0x000ea400080010ff */
[----:B--2---:R-:W-:Y:S05]  /*18c20*/  @!P0 BRA `(.L_x_408) ;  /* 0xfffffffc00f08947 */ /* 0x004fea000383ffff */
[----:B------:R-:W-:Y:S05]  /*18c30*/  BRA `(.L_x_409) ;  /* 0xfffffea800507947 */ /* 0x000fea000383ffff */
.L_x_82:
[----:B------:R-:W-:-:S07]  /*18c40*/  MOV R0, UR20 ;  /* 0x0000001400007c02 */ /* 0x000fce0008000f00 */
.L_x_410:
[----:B--2---:R2:W3:Y:S02]  /*18c50*/  SYNCS.PHASECHK.TRANS64.TRYWAIT P0, [R0+URZ+0xe0a8], R3 ;  /* 0x00e0a803000075a7 */ /* 0x0044e400080011ff */
[----:B---3--:R-:W-:Y:S05]  /*18c60*/  @!P0 NANOSLEEP.SYNCS 0x989680 ;  /* 0x009896800000895d */ /* 0x008fea0003900000 */
[----:B------:R-:W3:Y:S02]  /*18c70*/  @!P0 SYNCS.PHASECHK.TRANS64 P0, [R0+URZ+0xe0a8], R3 ;  /* 0x00e0a803000085a7 */ /* 0x000ee400080010ff */
[----:B---3--:R-:W-:Y:S05]  /*18c80*/  @!P0 BRA `(.L_x_410) ;  /* 0xfffffffc00f08947 */ /* 0x008fea000383ffff */
[----:B------:R-:W-:Y:S05]  /*18c90*/  BRA `(.L_x_411) ;  /* 0xfffffeac00a07947 */ /* 0x000fea000383ffff */
.L_x_84:
[----:B------:R-:W-:-:S07]  /*18ca0*/  MOV R0, UR20 ;  /* 0x0000001400007c02 */ /* 0x000fce0008000f00 */
.L_x_412:
[----:B--2---:R2:W3:Y:S02]  /*18cb0*/  SYNCS.PHASECHK.TRANS64.TRYWAIT P0, [R0+URZ+0xe068], R5 ;  /* 0x00e06805000075a7 */ /* 0x0044e400080011ff */
[----:B---3--:R-:W-:Y:S05]  /*18cc0*/  @!P0 NANOSLEEP.SYNCS 0x989680 ;  /* 0x009896800000895d */ /* 0x008fea0003900000 */
[----:B------:R-:W3:Y:S02]  /*18cd0*/  @!P0 SYNCS.PHASECHK.TRANS64 P0, [R0+URZ+0xe068], R5 ;  /* 0x00e06805000085a7 */ /* 0x000ee400080010ff */
[----:B---3--:R-:W-:Y:S05]  /*18ce0*/  @!P0 BRA `(.L_x_412) ;  /* 0xfffffffc00f08947 */ /* 0x008fea000383ffff */
[----:B------:R-:W-:Y:S05]  /*18cf0*/  BRA `(.L_x_413) ;  /* 0xfffffeac00a87947 */ /* 0x000fea000383ffff */
.L_x_96:
[----:B-1----:R1:W2:Y:S02]  /*18d00*/  SYNCS.PHASECHK.TRANS64.TRYWAIT P0, [R16+URZ+0xe0c0], R3 ;  /* 0x00e0c003100075a7 */ /* 0x0022a400080011ff */
[----:B--2---:R-:W-:Y:S05]  /*18d10*/  @!P0 NANOSLEEP.SYNCS 0x989680 ;  /* 0x009896800000895d */ /* 0x004fea0003900000 */
[----:B------:R-:W2:Y:S02]  /*18d20*/  @!P0 SYNCS.PHASECHK.TRANS64 P0, [R16+URZ+0xe0c0], R3 ;  /* 0x00e0c003100085a7 */ /* 0x000ea400080010ff */
[----:B--2---:R-:W-:Y:S05]  /*18d30*/  @!P0 BRA `(.L_x_96) ;  /* 0xfffffffc00f08947 */ /* 0x004fea000383ffff */
[----:B------:R-:W-:Y:S05]  /*18d40*/  BRA `(.L_x_414) ;  /* 0xfffffeb800107947 */ /* 0x000fea000383ffff */
.L_x_163:
[----:B-1----:R1:W2:Y:S02]  /*18d50*/  SYNCS.PHASECHK.TRANS64.TRYWAIT P0, [R16+URZ+0xe0c8], R3 ;  /* 0x00e0c803100075a7 */ /* 0x0022a400080011ff */
[----:B--2---:R-:W-:Y:S05]  /*18d60*/  @!P0 NANOSLEEP.SYNCS 0x989680 ;  /* 0x009896800000895d */ /* 0x004fea0003900000 */
[----:B------:R-:W2:Y:S02]  /*18d70*/  @!P0 SYNCS.PHASECHK.TRANS64 P0, [R16+URZ+0xe0c8], R3 ;  /* 0x00e0c803100085a7 */ /* 0x000ea400080010ff */
[----:B--2---:R-:W-:Y:S05]  /*18d80*/  @!P0 BRA `(.L_x_163) ;  /* 0xfffffffc00f08947 */ /* 0x004fea000383ffff */
[----:B------:R-:W-:Y:S05]  /*18d90*/  BRA `(.L_x_415) ;  /* 0xfffffee800847947 */ /* 0x000fea000383ffff */
.L_x_169:
[----:B-1----:R1:W2:Y:S02]  /*18da0*/  SYNCS.PHASECHK.TRANS64.TRYWAIT P0, [R47+URZ+0xe070], R0 ;  /* 0x00e070002f0075a7 */ /* 0x0022a400080011ff */
[----:B--2---:R-:W-:Y:S05]  /*18db0*/  @!P0 NANOSLEEP.SYNCS 0x989680 ;  /* 0x009896800000895d */ /* 0x004fea0003900000 */
[----:B------:R-:W2:Y:S02]  /*18dc0*/  @!P0 SYNCS.PHASECHK.TRANS64 P0, [R47+URZ+0xe070], R0 ;  /* 0x00e070002f0085a7 */ /* 0x000ea400080010ff */
[----:B--2---:R-:W-:Y:S05]  /*18dd0*/  @!P0 BRA `(.L_x_169) ;  /* 0xfffffffc00f08947 */ /* 0x004fea000383ffff */
[----:B------:R-:W-:Y:S05]  /*18de0*/  BRA `(.L_x_416) ;  /* 0xfffffeec009c7947 */ /* 0x000fea000383ffff */
.L_x_172:
[----:B--2---:R2:W3:Y:S02]  /*18df0*/  SYNCS.PHASECHK.TRANS64.TRYWAIT P1, [R47+URZ+0xe080], R6 ;  /* 0x00e080062f0075a7 */ /* 0x0044e400080211ff */
[----:B---3--:R-:W-:Y:S05]  /*18e00*/  @!P1 NANOSLEEP.SYNCS 0x989680 ;  /* 0x009896800000995d */ /* 0x008fea0003900000 */
[----:B------:R-:W3:Y:S02]  /*18e10*/  @!P1 SYNCS.PHASECHK.TRANS64 P1, [R47+URZ+0xe080], R6 ;  /* 0x00e080062f0095a7 */ /* 0x000ee400080210ff */
[----:B---3--:R-:W-:Y:S05]  /*18e20*/  @!P1 BRA `(.L_x_172) ;  /* 0xfffffffc00f09947 */ /* 0x008fea000383ffff */
[----:B------:R-:W-:Y:S05]  /*18e30*/  BRA `(.L_x_417) ;  /* 0xfffffeec00c47947 */ /* 0x000fea000383ffff */
.L_x_175:
[----:B-1----:R1:W3:Y:S02]  /*18e40*/  SYNCS.PHASECHK.TRANS64.TRYWAIT P0, [R47+URZ+0xe070], R0 ;  /* 0x00e070002f0075a7 */ /* 0x0022e400080011ff */
[----:B---3--:R-:W-:Y:S05]  /*18e50*/  @!P0 NANOSLEEP.SYNCS 0x989680 ;  /* 0x009896800000895d */ /* 0x008fea0003900000 */
[----:B------:R-:W3:Y:S02]  /*18e60*/  @!P0 SYNCS.PHASECHK.TRANS64 P0, [R47+URZ+0xe070], R0 ;  /* 0x00e070002f0085a7 */ /* 0x000ee400080010ff */
[----:B---3--:R-:W-:Y:S05]  /*18e70*/  @!P0 BRA `(.L_x_175) ;  /* 0xfffffffc00f08947 */ /* 0x008fea000383ffff */
[----:B------:R-:W-:Y:S05]  /*18e80*/  BRA `(.L_x_418) ;  /* 0xfffffef0000c7947 */ /* 0x000fea000383ffff */
.L_x_177:
[----:B-1----:R1:W3:Y:S02]  /*18e90*/  SYNCS.PHASECHK.TRANS64.TRYWAIT P0, [R47+URZ+0xe090], R0 ;  /* 0x00e090002f0075a7 */ /* 0x0022e400080011ff */
[----:B---3--:R-:W-:Y:S05]  /*18ea0*/  @!P0 NANOSLEEP.SYNCS 0x989680 ;  /* 0x009896800000895d */ /* 0x008fea0003900000 */
[----:B------:R-:W3:Y:S02]  /*18eb0*/  @!P0 SYNCS.PHASECHK.TRANS64 P0, [R47+URZ+0xe090], R0 ;  /* 0x00e090002f0085a7 */ /* 0x000ee400080010ff */
[----:B---3--:R-:W-:Y:S05]  /*18ec0*/  @!P0 BRA `(.L_x_177) ;  /* 0xfffffffc00f08947 */ /* 0x008fea000383ffff */
[----:B------:R-:W-:Y:S05]  /*18ed0*/  BRA `(.L_x_419) ;  /* 0xfffffef000547947 */ /* 0x000fea000383ffff */
.L_x_184:
[----:B-1----:R1:W4:Y:S02]  /*18ee0*/  SYNCS.PHASECHK.TRANS64.TRYWAIT P0, [R47+URZ+0xe080], R0 ;  /* 0x00e080002f0075a7 */ /* 0x00232400080011ff */
[----:B----4-:R-:W-:Y:S05]  /*18ef0*/  @!P0 NANOSLEEP.SYNCS 0x989680 ;  /* 0x009896800000895d */ /* 0x010fea0003900000 */
[----:B------:R-:W4:Y:S02]  /*18f00*/  @!P0 SYNCS.PHASECHK.TRANS64 P0, [R47+URZ+0xe080], R0 ;  /* 0x00e080002f0085a7 */ /* 0x000f2400080010ff */
[----:B----4-:R-:W-:Y:S05]  /*18f10*/  @!P0 BRA `(.L_x_184) ;  /* 0xfffffffc00f08947 */ /* 0x010fea000383ffff */
[----:B------:R-:W-:Y:S05]  /*18f20*/  BRA `(.L_x_420) ;  /* 0xfffffef400707947 */ /* 0x000fea000383ffff */
.L_x_186:
[----:B-1----:R1:W3:Y:S02]  /*18f30*/  SYNCS.PHASECHK.TRANS64.TRYWAIT P0, [R47+URZ+0xe098], R0 ;  /* 0x00e098002f0075a7 */ /* 0x0022e400080011ff */
[----:B---3--:R-:W-:Y:S05]  /*18f40*/  @!P0 NANOSLEEP.SYNCS 0x989680 ;  /* 0x009896800000895d */ /* 0x008fea0003900000 */
[----:B------:R-:W3:Y:S02]  /*18f50*/  @!P0 SYNCS.PHASECHK.TRANS64 P0, [R47+URZ+0xe098], R0 ;  /* 0x00e098002f0085a7 */ /* 0x000ee400080010ff */
[----:B---3--:R-:W-:Y:S05]  /*18f60*/  @!P0 BRA `(.L_x_186) ;  /* 0xfffffffc00f08947 */ /* 0x008fea000383ffff */
[----:B------:R-:W-:Y:S05]  /*18f70*/  BRA `(.L_x_421) ;  /* 0xfffffef400b47947 */ /* 0x000fea000383ffff */
.L_x_195:
[----:B---3--:R3:W4:Y:S02]  /*18f80*/  SYNCS.PHASECHK.TRANS64.TRYWAIT P0, [R47+URZ+0xe070], R4 ;  /* 0x00e070042f0075a7 */ /* 0x00872400080011ff */
[----:B----4-:R-:W-:Y:S05]  /*18f90*/  @!P0 NANOSLEEP.SYNCS 0x989680 ;  /* 0x009896800000895d */ /* 0x010fea0003900000 */
[----:B------:R-:W4:Y:S02]  /*18fa0*/  @!P0 SYNCS.PHASECHK.TRANS64 P0, [R47+URZ+0xe070], R4 ;  /* 0x00e070042f0085a7 */ /* 0x000f2400080010ff */
[----:B----4-:R-:W-:Y:S05]  /*18fb0*/  @!P0 BRA `(.L_x_195) ;  /* 0xfffffffc00f08947 */ /* 0x010fea000383ffff */
[----:B------:R-:W-:Y:S05]  /*18fc0*/  BRA `(.L_x_422) ;  /* 0xfffffef800f07947 */ /* 0x000fea000383ffff */
.L_x_198:
[----:B-1----:R1:W4:Y:S02]  /*18fd0*/  SYNCS.PHASECHK.TRANS64.TRYWAIT P0, [R47+URZ+0xe090], R0 ;  /* 0x00e090002f0075a7 */ /* 0x00232400080011ff */
[----:B----4-:R-:W-:Y:S05]  /*18fe0*/  @!P0 NANOSLEEP.SYNCS 0x989680 ;  /* 0x009896800000895d */ /* 0x010fea0003900000 */
[----:B------:R-:W4:Y:S02]  /*18ff0*/  @!P0 SYNCS.PHASECHK.TRANS64 P0, [R47+URZ+0xe090], R0 ;  /* 0x00e090002f0085a7 */ /* 0x000f2400080010ff */
[----:B----4-:R-:W-:Y:S05]  /*19000*/  @!P0 BRA `(.L_x_198) ;  /* 0xfffffffc00f08947 */ /* 0x010fea000383ffff */
[----:B------:R-:W-:Y:S05]  /*19010*/  BRA `(.L_x_423) ;  /* 0xfffffefc00147947 */ /* 0x000fea000383ffff */
.L_x_201:
[----:B-1----:R1:W4:Y:S02]  /*19020*/  SYNCS.PHASECHK.TRANS64.TRYWAIT P0, [R47+URZ+0xe0c0], R0 ;  /* 0x00e0c0002f0075a7 */ /* 0x00232400080011ff */
[----:B----4-:R-:W-:Y:S05]  /*19030*/  @!P0 NANOSLEEP.SYNCS 0x989680 ;  /* 0x009896800000895d */ /* 0x010fea0003900000 */
[----:B------:R-:W4:Y:S02]  /*19040*/  @!P0 SYNCS.PHASECHK.TRANS64 P0, [R47+URZ+0xe0c0], R0 ;  /* 0x00e0c0002f0085a7 */ /* 0x000f2400080010ff */
[----:B----4-:R-:W-:Y:S05]  /*19050*/  @!P0 BRA `(.L_x_201) ;  /* 0xfffffffc00f08947 */ /* 0x010fea000383ffff */
[----:B------:R-:W-:Y:S05]  /*19060*/  BRA `(.L_x_424) ;  /* 0xfffffefc00207947 */ /* 0x000fea000383ffff */
.L_x_209:
[----:B-1----:R1:W2:Y:S02]  /*19070*/  SYNCS.PHASECHK.TRANS64.TRYWAIT P0, [R47+URZ+0xe080], R4 ;  /* 0x00e080042f0075a7 */ /* 0x0022a400080011ff */
[----:B--2---:R-:W-:Y:S05]  /*19080*/  @!P0 NANOSLEEP.SYNCS 0x989680 ;  /* 0x009896800000895d */ /* 0x004fea0003900000 */
[----:B------:R-:W2:Y:S02]  /*19090*/  @!P0 SYNCS.PHASECHK.TRANS64 P0, [R47+URZ+0xe080], R4 ;  /* 0x00e080042f0085a7 */ /* 0x000ea400080010ff */
[----:B--2---:R-:W-:Y:S05]  /*190a0*/  @!P0 BRA `(.L_x_209) ;  /* 0xfffffffc00f08947 */ /* 0x004fea000383ffff */
[----:B------:R-:W-:Y:S05]  /*190b0*/  BRA `(.L_x_425) ;  /* 0xffffff08005c7947 */ /* 0x000fea000383ffff */
.L_x_212:
[----:B----4-:R4:W1:Y:S02]  /*190c0*/  SYNCS.PHASECHK.TRANS64.TRYWAIT P0, [R47+URZ+0xe098], R0 ;  /* 0x00e098002f0075a7 */ /* 0x01086400080011ff */
[----:B-1----:R-:W-:Y:S05]  /*190d0*/  @!P0 NANOSLEEP.SYNCS 0x989680 ;  /* 0x009896800000895d */ /* 0x002fea0003900000 */
[----:B------:R-:W1:Y:S02]  /*190e0*/  @!P0 SYNCS.PHASECHK.TRANS64 P0, [R47+URZ+0xe098], R0 ;  /* 0x00e098002f0085a7 */ /* 0x000e6400080010ff */
[----:B-1----:R-:W-:Y:S05]  /*190f0*/  @!P0 BRA `(.L_x_212) ;  /* 0xfffffffc00f08947 */ /* 0x002fea000383ffff */
[----:B------:R-:W-:Y:S05]  /*19100*/  BRA `(.L_x_426) ;  /* 0xffffff0800807947 */ /* 0x000fea000383ffff */
.L_x_215:
[----:B-1----:R1:W4:Y:S02]  /*19110*/  SYNCS.PHASECHK.TRANS64.TRYWAIT P0, [R47+URZ+0xe0c8], R0 ;  /* 0x00e0c8002f0075a7 */ /* 0x00232400080011ff */
[----:B----4-:R-:W-:Y:S05]  /*19120*/  @!P0 NANOSLEEP.SYNCS 0x989680 ;  /* 0x009896800000895d */ /* 0x010fea0003900000 */
[----:B------:R-:W4:Y:S02]  /*19130*/  @!P0 SYNCS.PHASECHK.TRANS64 P0, [R47+URZ+0xe0c8], R0 ;  /* 0x00e0c8002f0085a7 */ /* 0x000f2400080010ff */
[----:B----4-:R-:W-:Y:S05]  /*19140*/  @!P0 BRA `(.L_x_215) ;  /* 0xfffffffc00f08947 */ /* 0x010fea000383ffff */
[----:B------:R-:W-:Y:S05]  /*19150*/  BRA `(.L_x_427) ;  /* 0xffffff08008c7947 */ /* 0x000fea000383ffff */
.L_x_225:
[----:B------:R-:W-:-:S07]  /*19160*/  MOV R0, UR6 ;  /* 0x0000000600007c02 */ /* 0x000fce0008000f00 */
.L_x_428:
[----:B-1----:R1:W2:Y:S02]  /*19170*/  SYNCS.PHASECHK.TRANS64.TRYWAIT P0, [R0+URZ], R3 ;  /* 0x00000003000075a7 */ /* 0x0022a400080011ff */
[----:B--2---:R-:W-:Y:S05]  /*19180*/  @!P0 NANOSLEEP.SYNCS 0x989680 ;  /* 0x009896800000895d */ /* 0x004fea0003900000 */
[----:B------:R-:W2:Y:S02]  /*19190*/  @!P0 SYNCS.PHASECHK.TRANS64 P0, [R0+URZ], R3 ;  /* 0x00000003000085a7 */ /* 0x000ea400080010ff */
[----:B--2---:R-:W-:Y:S05]  /*191a0*/  @!P0 BRA `(.L_x_428) ;  /* 0xfffffffc00f08947 */ /* 0x004fea000383ffff */
[----:B------:R-:W-:Y:S05]  /*191b0*/  BRA `(.L_x_429) ;  /* 0xffffff1800907947 */ /* 0x000fea000383ffff */
.L_x_228:
[----:B------:R-:W-:-:S07]  /*191c0*/  MOV R0, UR5 ;  /* 0x0000000500007c02 */ /* 0x000fce0008000f00 */
.L_x_430:
[----:B-1----:R1:W4:Y:S02]  /*191d0*/  SYNCS.PHASECHK.TRANS64.TRYWAIT P1, [R0+URZ], R3 ;  /* 0x00000003000075a7 */ /* 0x00232400080211ff */
[----:B----4-:R-:W-:Y:S05]  /*191e0*/  @!P1 NANOSLEEP.SYNCS 0x989680 ;  /* 0x009896800000995d */ /* 0x010fea0003900000 */
[----:B------:R-:W4:Y:S02]  /*191f0*/  @!P1 SYNCS.PHASECHK.TRANS64 P1, [R0+URZ], R3 ;  /* 0x00000003000095a7 */ /* 0x000f2400080210ff */
[----:B----4-:R-:W-:Y:S05]  /*19200*/  @!P1 BRA `(.L_x_430) ;  /* 0xfffffffc00f09947 */ /* 0x010fea000383ffff */
[----:B------:R-:W-:Y:S05]  /*19210*/  BRA `(.L_x_431) ;  /* 0xffffff1c00187947 */ /* 0x000fea000383ffff */
.L_x_235:
[----:B-1----:R-:W-:-:S04]  /*19220*/  MOV R4, UR41 ;  /* 0x0000002900047c02 */ /* 0x002fc80008000f00 */
[----:B------:R1:W2:Y:S03]  /*19230*/  SYNCS.PHASECHK.TRANS64.TRYWAIT P5, [R4+URZ], R3 ;  /* 0x00000003040075a7 */ /* 0x0002a600080a11ff */
[----:B--2---:R-:W-:Y:S05]  /*19240*/  @!P5 NANOSLEEP.SYNCS 0x989680 ;  /* 0x009896800000d95d */ /* 0x004fea0003900000 */
[----:B------:R-:W2:Y:S02]  /*19250*/  @!P5 SYNCS.PHASECHK.TRANS64 P5, [R4+URZ], R3 ;  /* 0x000000030400d5a7 */ /* 0x000ea400080a10ff */
[----:B--2---:R-:W-:Y:S05]  /*19260*/  @!P5 BRA `(.L_x_235) ;  /* 0xfffffffc00ecd947 */ /* 0x004fea000383ffff */
[----:B------:R-:W-:Y:S05]  /*19270*/  BRA `(.L_x_432) ;  /* 0xffffff2800507947 */ /* 0x000fea000383ffff */
.L_x_240:
[----:B------:R-:W-:-:S07]  /*19280*/  MOV R5, UR6 ;  /* 0x0000000600057c02 */ /* 0x000fce0008000f00 */
.L_x_433:
[----:B---3--:R3:W4:Y:S02]  /*19290*/  SYNCS.PHASECHK.TRANS64.TRYWAIT P2, [R5+URZ], R0 ;  /* 0x00000000050075a7 */ /* 0x00872400080411ff */
[----:B----4-:R-:W-:Y:S05]  /*192a0*/  @!P2 NANOSLEEP.SYNCS 0x989680 ;  /* 0x009896800000a95d */ /* 0x010fea0003900000 */
[----:B------:R-:W4:Y:S02]  /*192b0*/  @!P2 SYNCS.PHASECHK.TRANS64 P2, [R5+URZ], R0 ;  /* 0x000000000500a5a7 */ /* 0x000f2400080410ff */
[----:B----4-:R-:W-:Y:S05]  /*192c0*/  @!P2 BRA `(.L_x_433) ;  /* 0xfffffffc00f0a947 */ /* 0x010fea000383ffff */
[----:B------:R-:W-:Y:S05]  /*192d0*/  BRA `(.L_x_434) ;  /* 0xffffff5400e87947 */ /* 0x000fea000383ffff */
.L_x_245:
[----:B------:R-:W-:-:S07]  /*192e0*/  MOV R3, UR6 ;  /* 0x0000000600037c02 */ /* 0x000fce0008000f00 */
.L_x_435:
[----:B-1----:R1:W2:Y:S02]  /*192f0*/  SYNCS.PHASECHK.TRANS64.TRYWAIT P1, [R3+URZ], R0 ;  /* 0x00000000030075a7 */ /* 0x0022a400080211ff */
[----:B--2---:R-:W-:Y:S05]  /*19300*/  @!P1 NANOSLEEP.SYNCS 0x989680 ;  /* 0x009896800000995d */ /* 0x004fea0003900000 */
[----:B------:R-:W2:Y:S02]  /*19310*/  @!P1 SYNCS.PHASECHK.TRANS64 P1, [R3+URZ], R0 ;  /* 0x00000000030095a7 */ /* 0x000ea400080210ff */
[----:B--2---:R-:W-:Y:S05]  /*19320*/  @!P1 BRA `(.L_x_435) ;  /* 0xfffffffc00f09947 */ /* 0x004fea000383ffff */
[----:B------:R-:W-:Y:S05]  /*19330*/  BRA `(.L_x_436) ;  /* 0xffffff5c00487947 */ /* 0x000fea000383ffff */
.L_x_250:
[----:B------:R-:W-:-:S07]  /*19340*/  MOV R0, UR4 ;  /* 0x0000000400007c02 */ /* 0x000fce0008000f00 */
.L_x_437:
[----:B-1----:R1:W3:Y:S02]  /*19350*/  SYNCS.PHASECHK.TRANS64.TRYWAIT P1, [R0+URZ], R3 ;  /* 0x00000003000075a7 */ /* 0x0022e400080211ff */
[----:B---3--:R-:W-:Y:S05]  /*19360*/  @!P1 NANOSLEEP.SYNCS 0x989680 ;  /* 0x009896800000995d */ /* 0x008fea0003900000 */
[----:B------:R-:W3:Y:S02]  /*19370*/  @!P1 SYNCS.PHASECHK.TRANS64 P1, [R0+URZ], R3 ;  /* 0x00000003000095a7 */ /* 0x000ee400080210ff */
[----:B---3--:R-:W-:Y:S05]  /*19380*/  @!P1 BRA `(.L_x_437) ;  /* 0xfffffffc00f09947 */ /* 0x008fea000383ffff */
[----:B------:R-:W-:Y:S05]  /*19390*/  BRA `(.L_x_438) ;  /* 0xffffff6000147947 */ /* 0x000fea000383ffff */
.L_x_257:
[----:B-1----:R-:W-:-:S04]  /*193a0*/  MOV R4, UR41 ;  /* 0x0000002900047c02 */ /* 0x002fc80008000f00 */
[----:B------:R1:W4:Y:S03]  /*193b0*/  SYNCS.PHASECHK.TRANS64.TRYWAIT P5, [R4+URZ], R3 ;  /* 0x00000003040075a7 */ /* 0x00032600080a11ff */
[----:B----4-:R-:W-:Y:S05]  /*193c0*/  @!P5 NANOSLEEP.SYNCS 0x989680 ;  /* 0x009896800000d95d */ /* 0x010fea0003900000 */
[----:B------:R-:W4:Y:S02]  /*193d0*/  @!P5 SYNCS.PHASECHK.TRANS64 P5, [R4+URZ], R3 ;  /* 0x000000030400d5a7 */ /* 0x000f2400080a10ff */
[----:B----4-:R-:W-:Y:S05]  /*193e0*/  @!P5 BRA `(.L_x_257) ;  /* 0xfffffffc00ecd947 */ /* 0x010fea000383ffff */
[----:B------:R-:W-:Y:S05]  /*193f0*/  BRA `(.L_x_439) ;  /* 0xffffff8400587947 */ /* 0x000fea000383ffff */
.L_x_262:
[----:B------:R-:W-:-:S07]  /*19400*/  MOV R3, UR5 ;  /* 0x0000000500037c02 */ /* 0x000fce0008000f00 */
.L_x_440:
[----:B--2---:R2:W3:Y:S02]  /*19410*/  SYNCS.PHASECHK.TRANS64.TRYWAIT P2, [R3+URZ], R0 ;  /* 0x00000000030075a7 */ /* 0x0044e400080411ff */
[----:B---3--:R-:W-:Y:S05]  /*19420*/  @!P2 NANOSLEEP.SYNCS 0x989680 ;  /* 0x009896800000a95d */ /* 0x008fea0003900000 */
[----:B------:R-:W3:Y:S02]  /*19430*/  @!P2 SYNCS.PHASECHK.TRANS64 P2, [R3+URZ], R0 ;  /* 0x000000000300a5a7 */ /* 0x000ee400080410ff */
[----:B---3--:R-:W-:Y:S05]  /*19440*/  @!P2 BRA `(.L_x_440) ;  /* 0xfffffffc00f0a947 */ /* 0x008fea000383ffff */
[----:B------:R-:W-:Y:S05]  /*19450*/  BRA `(.L_x_441) ;  /* 0xffffffb000d87947 */ /* 0x000fea000383ffff */
.L_x_266:
[----:B------:R-:W-:-:S07]  /*19460*/  MOV R3, UR5 ;  /* 0x0000000500037c02 */ /* 0x000fce0008000f00 */
.L_x_442:
[----:B-1----:R1:W2:Y:S02]  /*19470*/  SYNCS.PHASECHK.TRANS64.TRYWAIT P1, [R3+URZ], R0 ;  /* 0x00000000030075a7 */ /* 0x0022a400080211ff */
[----:B--2---:R-:W-:Y:S05]  /*19480*/  @!P1 NANOSLEEP.SYNCS 0x989680 ;  /* 0x009896800000995d */ /* 0x004fea0003900000 */
[----:B------:R-:W2:Y:S02]  /*19490*/  @!P1 SYNCS.PHASECHK.TRANS64 P1, [R3+URZ], R0 ;  /* 0x00000000030095a7 */ /* 0x000ea400080210ff */
[----:B--2---:R-:W-:Y:S05]  /*194a0*/  @!P1 BRA `(.L_x_442) ;  /* 0xfffffffc00f09947 */ /* 0x004fea000383ffff */
[----:B------:R-:W-:Y:S05]  /*194b0*/  BRA `(.L_x_443) ;  /* 0xffffffb800307947 */ /* 0x000fea000383ffff */
.L_x_270:
[----:B------:R-:W-:-:S07]  /*194c0*/  MOV R0, UR4 ;  /* 0x0000000400007c02 */ /* 0x000fce0008000f00 */
.L_x_444:
[----:B-1----:R1:W4:Y:S02]  /*194d0*/  SYNCS.PHASECHK.TRANS64.TRYWAIT P0, [R0+URZ], R3 ;  /* 0x00000003000075a7 */ /* 0x00232400080011ff */
[----:B----4-:R-:W-:Y:S05]  /*194e0*/  @!P0 NANOSLEEP.SYNCS 0x989680 ;  /* 0x009896800000895d */ /* 0x010fea0003900000 */
[----:B------:R-:W4:Y:S02]  /*194f0*/  @!P0 SYNCS.PHASECHK.TRANS64 P0, [R0+URZ], R3 ;  /* 0x00000003000085a7 */ /* 0x000f2400080010ff */
[----:B----4-:R-:W-:Y:S05]  /*19500*/  @!P0 BRA `(.L_x_444) ;  /* 0xfffffffc00f08947 */ /* 0x010fea000383ffff */
[----:B------:R-:W-:Y:S05]  /*19510*/  BRA `(.L_x_445) ;  /* 0xffffffb800dc7947 */ /* 0x000fea000383ffff */
.L_x_276:
[----:B------:R-:W-:-:S07]  /*19520*/  MOV R3, UR8 ;  /* 0x0000000800037c02 */ /* 0x000fce0008000f00 */
.L_x_446:
[----:B-1----:R1:W2:Y:S02]  /*19530*/  SYNCS.PHASECHK.TRANS64.TRYWAIT P1, [R3+URZ+0xe010], R6 ;  /* 0x00e01006030075a7 */ /* 0x0022a400080211ff */
[----:B--2---:R-:W-:Y:S05]  /*19540*/  @!P1 NANOSLEEP.SYNCS 0x989680 ;  /* 0x009896800000995d */ /* 0x004fea0003900000 */
[----:B------:R-:W2:Y:S02]  /*19550*/  @!P1 SYNCS.PHASECHK.TRANS64 P1, [R3+URZ+0xe010], R6 ;  /* 0x00e01006030095a7 */ /* 0x000ea400080210ff */
[----:B--2---:R-:W-:Y:S05]  /*19560*/  @!P1 BRA `(.L_x_446) ;  /* 0xfffffffc00f09947 */ /* 0x004fea000383ffff */
[----:B------:R-:W-:Y:S05]  /*19570*/  BRA `(.L_x_447) ;  /* 0xffffffc000807947 */ /* 0x000fea000383ffff */
.L_x_282:
[----:B--2---:R-:W-:-:S07]  /*19580*/  MOV R0, UR17 ;  /* 0x0000001100007c02 */ /* 0x004fce0008000f00 */
.L_x_448:
[----:B-1----:R1:W2:Y:S02]  /*19590*/  SYNCS.PHASECHK.TRANS64.TRYWAIT P1, [R0+URZ+0xe038], R5 ;  /* 0x00e03805000075a7 */ /* 0x0022a400080211ff */
[----:B--2---:R-:W-:Y:S05]  /*195a0*/  @!P1 NANOSLEEP.SYNCS 0x989680 ;  /* 0x009896800000995d */ /* 0x004fea0003900000 */
[----:B------:R-:W2:Y:S02]  /*195b0*/  @!P1 SYNCS.PHASECHK.TRANS64 P1, [R0+URZ+0xe038], R5 ;  /* 0x00e03805000095a7 */ /* 0x000ea400080210ff */
[----:B--2---:R-:W-:Y:S05]  /*195c0*/  @!P1 BRA `(.L_x_448) ;  /* 0xfffffffc00f09947 */ /* 0x004fea000383ffff */
[----:B------:R-:W-:Y:S05]  /*195d0*/  BRA `(.L_x_449) ;  /* 0xffffffc000d47947 */ /* 0x000fea000383ffff */
.L_x_288:
[----:B------:R-:W-:-:S07]  /*195e0*/  MOV R3, UR8 ;  /* 0x0000000800037c02 */ /* 0x000fce0008000f00 */
.L_x_450:
[----:B-1----:R1:W2:Y:S02]  /*195f0*/  SYNCS.PHASECHK.TRANS64.TRYWAIT P1, [R3+URZ+0xe018], R6 ;  /* 0x00e01806030075a7 */ /* 0x0022a400080211ff */
[----:B--2---:R-:W-:Y:S05]  /*19600*/  @!P1 NANOSLEEP.SYNCS 0x989680 ;  /* 0x009896800000995d */ /* 0x004fea0003900000 */
[----:B------:R-:W2:Y:S02]  /*19610*/  @!P1 SYNCS.PHASECHK.TRANS64 P1, [R3+URZ+0xe018], R6 ;  /* 0x00e01806030095a7 */ /* 0x000ea400080210ff */
[----:B--2---:R-:W-:Y:S05]  /*19620*/  @!P1 BRA `(.L_x_450) ;  /* 0xfffffffc00f09947 */ /* 0x004fea000383ffff */
[----:B------:R-:W-:Y:S05]  /*19630*/  BRA `(.L_x_451) ;  /* 0xffffffc400407947 */ /* 0x000fea000383ffff */
.L_x_294:
[----:B--2---:R-:W-:-:S07]  /*19640*/  MOV R0, UR17 ;  /* 0x0000001100007c02 */ /* 0x004fce0008000f00 */
.L_x_452:
[----:B-1----:R1:W2:Y:S02]  /*19650*/  SYNCS.PHASECHK.TRANS64.TRYWAIT P1, [R0+URZ+0xe038], R3 ;  /* 0x00e03803000075a7 */ /* 0x0022a400080211ff */
[----:B--2---:R-:W-:Y:S05]  /*19660*/  @!P1 NANOSLEEP.SYNCS 0x989680 ;  /* 0x009896800000995d */ /* 0x004fea0003900000 */
[----:B------:R-:W2:Y:S02]  /*19670*/  @!P1 SYNCS.PHASECHK.TRANS64 P1, [R0+URZ+0xe038], R3 ;  /* 0x00e03803000095a7 */ /* 0x000ea400080210ff */
[----:B--2---:R-:W-:Y:S05]  /*19680*/  @!P1 BRA `(.L_x_452) ;  /* 0xfffffffc00f09947 */ /* 0x004fea000383ffff */
[----:B------:R-:W-:Y:S05]  /*19690*/  BRA `(.L_x_453) ;  /* 0xffffffc400a07947 */ /* 0x000fea000383ffff */
.L_x_300:
[----:B--2---:R-:W-:-:S07]  /*196a0*/  MOV R0, UR17 ;  /* 0x0000001100007c02 */ /* 0x004fce0008000f00 */
.L_x_454:
[----:B-1----:R1:W2:Y:S02]  /*196b0*/  SYNCS.PHASECHK.TRANS64.TRYWAIT P1, [R0+URZ+0xe038], R3 ;  /* 0x00e03803000075a7 */ /* 0x0022a400080211ff */
[----:B--2---:R-:W-:Y:S05]  /*196c0*/  @!P1 NANOSLEEP.SYNCS 0x989680 ;  /* 0x009896800000995d */ /* 0x004fea0003900000 */
[----:B------:R-:W2:Y:S02]  /*196d0*/  @!P1 SYNCS.PHASECHK.TRANS64 P1, [R0+URZ+0xe038], R3 ;  /* 0x00e03803000095a7 */ /* 0x000ea400080210ff */
[----:B--2---:R-:W-:Y:S05]  /*196e0*/  @!P1 BRA `(.L_x_454) ;  /* 0xfffffffc00f09947 */ /* 0x004fea000383ffff */
[----:B------:R-:W-:Y:S05]  /*196f0*/  BRA `(.L_x_455) ;  /* 0xffffffc800587947 */ /* 0x000fea000383ffff */
.L_x_305:
[----:B------:R-:W-:-:S07]  /*19700*/  MOV R0, UR17 ;  /* 0x0000001100007c02 */ /* 0x000fce0008000f00 */
.L_x_456:
[----:B-1----:R1:W2:Y:S02]  /*19710*/  SYNCS.PHASECHK.TRANS64.TRYWAIT P1, [R0+URZ+0xe038], R3 ;  /* 0x00e03803000075a7 */ /* 0x0022a400080211ff */
[----:B--2---:R-:W-:Y:S05]  /*19720*/  @!P1 NANOSLEEP.SYNCS 0x989680 ;  /* 0x009896800000995d */ /* 0x004fea0003900000 */
[----:B------:R-:W2:Y:S02]  /*19730*/  @!P1 SYNCS.PHASECHK.TRANS64 P1, [R0+URZ+0xe038], R3 ;  /* 0x00e03803000095a7 */ /* 0x000ea400080210ff */
[----:B--2---:R-:W-:Y:S05]  /*19740*/  @!P1 BRA `(.L_x_456) ;  /* 0xfffffffc00f09947 */ /* 0x004fea000383ffff */
[----:B------:R-:W-:Y:S05]  /*19750*/  BRA `(.L_x_457) ;  /* 0xffffffc800cc7947 */ /* 0x000fea000383ffff */
.L_x_310:
[----:B------:R-:W-:-:S07]  /*19760*/  MOV R0, UR17 ;  /* 0x0000001100007c02 */ /* 0x000fce0008000f00 */
.L_x_458:
[----:B-1----:R1:W2:Y:S02]  /*19770*/  SYNCS.PHASECHK.TRANS64.TRYWAIT P1, [R0+URZ+0xe038], R3 ;  /* 0x00e03803000075a7 */ /* 0x0022a400080211ff */
[----:B--2---:R-:W-:Y:S05]  /*19780*/  @!P1 NANOSLEEP.SYNCS 0x989680 ;  /* 0x009896800000995d */ /* 0x004fea0003900000 */
[----:B------:R-:W2:Y:S02]  /*19790*/  @!P1 SYNCS.PHASECHK.TRANS64 P1, [R0+URZ+0xe038], R3 ;  /* 0x00e03803000095a7 */ /* 0x000ea400080210ff */
[----:B--2---:R-:W-:Y:S05]  /*197a0*/  @!P1 BRA `(.L_x_458) ;  /* 0xfffffffc00f09947 */ /* 0x004fea000383ffff */
[----:B------:R-:W-:Y:S05]  /*197b0*/  BRA `(.L_x_459) ;  /* 0xffffffcc00347947 */ /* 0x000fea000383ffff */
.L_x_315:
[----:B------:R-:W-:-:S07]  /*197c0*/  MOV R0, UR17 ;  /* 0x0000001100007c02 */ /* 0x000fce0008000f00 */
.L_x_460:
[----:B-1----:R1:W2:Y:S02]  /*197d0*/  SYNCS.PHASECHK.TRANS64.TRYWAIT P1, [R0+URZ+0xe038], R3 ;  /* 0x00e03803000075a7 */ /* 0x0022a400080211ff */
[----:B--2---:R-:W-:Y:S05]  /*197e0*/  @!P1 NANOSLEEP.SYNCS 0x989680 ;  /* 0x009896800000995d */ /* 0x004fea0003900000 */
[----:B------:R-:W2:Y:S02]  /*197f0*/  @!P1 SYNCS.PHASECHK.TRANS64 P1, [R0+URZ+0xe038], R3 ;  /* 0x00e03803000095a7 */ /* 0x000ea400080210ff */
[----:B--2---:R-:W-:Y:S05]  /*19800*/  @!P1 BRA `(.L_x_460) ;  /* 0xfffffffc00f09947 */ /* 0x004fea000383ffff */
[----:B------:R-:W-:Y:S05]  /*19810*/  BRA `(.L_x_461) ;  /* 0xffffffcc009c7947 */ /* 0x000fea000383ffff */
.L_x_320:
[----:B------:R-:W-:-:S07]  /*19820*/  MOV R0, UR17 ;  /* 0x0000001100007c02 */ /* 0x000fce0008000f00 */
.L_x_462:
[----:B-1----:R1:W2:Y:S02]  /*19830*/  SYNCS.PHASECHK.TRANS64.TRYWAIT P1, [R0+URZ+0xe038], R3 ;  /* 0x00e03803000075a7 */ /* 0x0022a400080211ff */
[----:B--2---:R-:W-:Y:S05]  /*19840*/  @!P1 NANOSLEEP.SYNCS 0x989680 ;  /* 0x009896800000995d */ /* 0x004fea0003900000 */
[----:B------:R-:W2:Y:S02]  /*19850*/  @!P1 SYNCS.PHASECHK.TRANS64 P1, [R0+URZ+0xe038], R3 ;  /* 0x00e03803000095a7 */ /* 0x000ea400080210ff */
[----:B--2---:R-:W-:Y:S05]  /*19860*/  @!P1 BRA `(.L_x_462) ;  /* 0xfffffffc00f09947 */ /* 0x004fea000383ffff */
[----:B------:R-:W-:Y:S05]  /*19870*/  BRA `(.L_x_463) ;  /* 0xffffffd000047947 */ /* 0x000fea000383ffff */
.L_x_325:
[----:B------:R-:W-:-:S07]  /*19880*/  MOV R0, UR17 ;  /* 0x0000001100007c02 */ /* 0x000fce0008000f00 */
.L_x_464:
[----:B-1----:R1:W2:Y:S02]  /*19890*/  SYNCS.PHASECHK.TRANS64.TRYWAIT P1, [R0+URZ+0xe038], R3 ;  /* 0x00e03803000075a7 */ /* 0x0022a400080211ff */
[----:B--2---:R-:W-:Y:S05]  /*198a0*/  @!P1 NANOSLEEP.SYNCS 0x989680 ;  /* 0x009896800000995d */ /* 0x004fea0003900000 */
[----:B------:R-:W2:Y:S02]  /*198b0*/  @!P1 SYNCS.PHASECHK.TRANS64 P1, [R0+URZ+0xe038], R3 ;  /* 0x00e03803000095a7 */ /* 0x000ea400080210ff */
[----:B--2---:R-:W-:Y:S05]  /*198c0*/  @!P1 BRA `(.L_x_464) ;  /* 0xfffffffc00f09947 */ /* 0x004fea000383ffff */
[----:B------:R-:W-:Y:S05]  /*198d0*/  BRA `(.L_x_465) ;  /* 0xffffffd0006c7947 */ /* 0x000fea000383ffff */
.L_x_330:
[----:B------:R-:W-:-:S07]  /*198e0*/  MOV R0, UR17 ;  /* 0x0000001100007c02 */ /* 0x000fce0008000f00 */
.L_x_466:
[----:B-1----:R1:W2:Y:S02]  /*198f0*/  SYNCS.PHASECHK.TRANS64.TRYWAIT P1, [R0+URZ+0xe038], R3 ;  /* 0x00e03803000075a7 */ /* 0x0022a400080211ff */
[----:B--2---:R-:W-:Y:S05]  /*19900*/  @!P1 NANOSLEEP.SYNCS 0x989680 ;  /* 0x009896800000995d */ /* 0x004fea0003900000 */
[----:B------:R-:W2:Y:S02]  /*19910*/  @!P1 SYNCS.PHASECHK.TRANS64 P1, [R0+URZ+0xe038], R3 ;  /* 0x00e03803000095a7 */ /* 0x000ea400080210ff */
[----:B--2---:R-:W-:Y:S05]  /*19920*/  @!P1 BRA `(.L_x_466) ;  /* 0xfffffffc00f09947 */ /* 0x004fea000383ffff */
[----:B------:R-:W-:Y:S05]  /*19930*/  BRA `(.L_x_467) ;  /* 0xffffffd000d87947 */ /* 0x000fea000383ffff */
.L_x_335:
[----:B------:R-:W-:-:S07]  /*19940*/  MOV R0, UR17 ;  /* 0x0000001100007c02 */ /* 0x000fce0008000f00 */
.L_x_468:
[----:B-1----:R1:W2:Y:S02]  /*19950*/  SYNCS.PHASECHK.TRANS64.TRYWAIT P1, [R0+URZ+0xe038], R3 ;  /* 0x00e03803000075a7 */ /* 0x0022a400080211ff */
[----:B--2---:R-:W-:Y:S05]  /*19960*/  @!P1 NANOSLEEP.SYNCS 0x989680 ;  /* 0x009896800000995d */ /* 0x004fea0003900000 */
[----:B------:R-:W2:Y:S02]  /*19970*/  @!P1 SYNCS.PHASECHK.TRANS64 P1, [R0+URZ+0xe038], R3 ;  /* 0x00e03803000095a7 */ /* 0x000ea400080210ff */
[----:B--2---:R-:W-:Y:S05]  /*19980*/  @!P1 BRA `(.L_x_468) ;  /* 0xfffffffc00f09947 */ /* 0x004fea000383ffff */
[----:B------:R-:W-:Y:S05]  /*19990*/  BRA `(.L_x_469) ;  /* 0xffffffd400407947 */ /* 0x000fea000383ffff */
.L_x_341:
[----:B------:R-:W-:-:S07]  /*199a0*/  MOV R0, UR17 ;  /* 0x0000001100007c02 */ /* 0x000fce0008000f00 */
.L_x_470:
[----:B-1----:R1:W2:Y:S02]  /*199b0*/  SYNCS.PHASECHK.TRANS64.TRYWAIT P1, [R0+URZ+0xe038], R3 ;  /* 0x00e03803000075a7 */ /* 0x0022a400080211ff */
[----:B--2---:R-:W-:Y:S05]  /*199c0*/  @!P1 NANOSLEEP.SYNCS 0x989680 ;  /* 0x009896800000995d */ /* 0x004fea0003900000 */
[----:B------:R-:W2:Y:S02]  /*199d0*/  @!P1 SYNCS.PHASECHK.TRANS64 P1, [R0+URZ+0xe038], R3 ;  /* 0x00e03803000095a7 */ /* 0x000ea400080210ff */
[----:B--2---:R-:W-:Y:S05]  /*199e0*/  @!P1 BRA `(.L_x_470) ;  /* 0xfffffffc00f09947 */ /* 0x004fea000383ffff */
[----:B------:R-:W-:Y:S05]  /*199f0*/  BRA `(.L_x_471) ;  /* 0xffffffd400bc7947 */ /* 0x000fea000383ffff */
.L_x_346:
[----:B------:R-:W-:-:S07]  /*19a00*/  MOV R0, UR17 ;  /* 0x0000001100007c02 */ /* 0x000fce0008000f00 */
.L_x_472:
[----:B-1----:R1:W2:Y:S02]  /*19a10*/  SYNCS.PHASECHK.TRANS64.TRYWAIT P1, [R0+URZ+0xe038], R3 ;  /* 0x00e03803000075a7 */ /* 0x0022a400080211ff */
[----:B--2---:R-:W-:Y:S05]  /*19a20*/  @!P1 NANOSLEEP.SYNCS 0x989680 ;  /* 0x009896800000995d */ /* 0x004fea0003900000 */
[----:B------:R-:W2:Y:S02]  /*19a30*/  @!P1 SYNCS.PHASECHK.TRANS64 P1, [R0+URZ+0xe038], R3 ;  /* 0x00e03803000095a7 */ /* 0x000ea400080210ff */
[----:B--2---:R-:W-:Y:S05]  /*19a40*/  @!P1 BRA `(.L_x_472) ;  /* 0xfffffffc00f09947 */ /* 0x004fea000383ffff */
[----:B------:R-:W-:Y:S05]  /*19a50*/  BRA `(.L_x_473) ;  /* 0xffffffd800247947 */ /* 0x000fea000383ffff */
.L_x_351:
[----:B------:R-:W-:-:S07]  /*19a60*/  MOV R0, UR17 ;  /* 0x0000001100007c02 */ /* 0x000fce0008000f00 */
.L_x_474:
[----:B-1----:R1:W2:Y:S02]  /*19a70*/  SYNCS.PHASECHK.TRANS64.TRYWAIT P1, [R0+URZ+0xe038], R3 ;  /* 0x00e03803000075a7 */ /* 0x0022a400080211ff */
[----:B--2---:R-:W-:Y:S05]  /*19a80*/  @!P1 NANOSLEEP.SYNCS 0x989680 ;  /* 0x009896800000995d */ /* 0x004fea0003900000 */
[----:B------:R-:W2:Y:S02]  /*19a90*/  @!P1 SYNCS.PHASECHK.TRANS64 P1, [R0+URZ+0xe038], R3 ;  /* 0x00e03803000095a7 */ /* 0x000ea400080210ff */
[----:B--2---:R-:W-:Y:S05]  /*19aa0*/  @!P1 BRA `(.L_x_474) ;  /* 0xfffffffc00f09947 */ /* 0x004fea000383ffff */
[----:B------:R-:W-:Y:S05]  /*19ab0*/  BRA `(.L_x_475) ;  /* 0xffffffd800947947 */ /* 0x000fea000383ffff */
.L_x_356:
[----:B------:R-:W-:-:S07]  /*19ac0*/  MOV R0, UR17 ;  /* 0x0000001100007c02 */ /* 0x000fce0008000f00 */
.L_x_476:
[----:B-1----:R1:W2:Y:S02]  /*19ad0*/  SYNCS.PHASECHK.TRANS64.TRYWAIT P1, [R0+URZ+0xe038], R3 ;  /* 0x00e03803000075a7 */ /* 0x0022a400080211ff */
[----:B--2---:R-:W-:Y:S05]  /*19ae0*/  @!P1 NANOSLEEP.SYNCS 0x989680 ;  /* 0x009896800000995d */ /* 0x004fea0003900000 */
[----:B------:R-:W2:Y:S02]  /*19af0*/  @!P1 SYNCS.PHASECHK.TRANS64 P1, [R0+URZ+0xe038], R3 ;  /* 0x00e03803000095a7 */ /* 0x000ea400080210ff */
[----:B--2---:R-:W-:Y:S05]  /*19b00*/  @!P1 BRA `(.L_x_476) ;  /* 0xfffffffc00f09947 */ /* 0x004fea000383ffff */
[----:B------:R-:W-:Y:S05]  /*19b10*/  BRA `(.L_x_477) ;  /* 0xffffffd800fc7947 */ /* 0x000fea000383ffff */
.L_x_361:
[----:B------:R-:W-:-:S07]  /*19b20*/  MOV R0, UR17 ;  /* 0x0000001100007c02 */ /* 0x000fce0008000f00 */
.L_x_478:
[----:B-1----:R1:W2:Y:S02]  /*19b30*/  SYNCS.PHASECHK.TRANS64.TRYWAIT P1, [R0+URZ+0xe038], R3 ;  /* 0x00e03803000075a7 */ /* 0x0022a400080211ff */
[----:B--2---:R-:W-:Y:S05]  /*19b40*/  @!P1 NANOSLEEP.SYNCS 0x989680 ;  /* 0x009896800000995d */ /* 0x004fea0003900000 */
[----:B------:R-:W2:Y:S02]  /*19b50*/  @!P1 SYNCS.PHASECHK.TRANS64 P1, [R0+URZ+0xe038], R3 ;  /* 0x00e03803000095a7 */ /* 0x000ea400080210ff */
[----:B--2---:R-:W-:Y:S05]  /*19b60*/  @!P1 BRA `(.L_x_478) ;  /* 0xfffffffc00f09947 */ /* 0x004fea000383ffff */
[----:B------:R-:W-:Y:S05]  /*19b70*/  BRA `(.L_x_479) ;  /* 0xffffffdc00707947 */ /* 0x000fea000383ffff */
.L_x_366:
[----:B------:R-:W-:-:S07]  /*19b80*/  MOV R0, UR9 ;  /* 0x0000000900007c02 */ /* 0x000fce0008000f00 */
.L_x_480:
[----:B-1----:R1:W2:Y:S02]  /*19b90*/  SYNCS.PHASECHK.TRANS64.TRYWAIT P1, [R0+URZ+0xe038], R3 ;  /* 0x00e03803000075a7 */ /* 0x0022a400080211ff */
[----:B--2---:R-:W-:Y:S05]  /*19ba0*/  @!P1 NANOSLEEP.SYNCS 0x989680 ;  /* 0x009896800000995d */ /* 0x004fea0003900000 */
[----:B------:R-:W2:Y:S02]  /*19bb0*/  @!P1 SYNCS.PHASECHK.TRANS64 P1, [R0+URZ+0xe038], R3 ;  /* 0x00e03803000095a7 */ /* 0x000ea400080210ff */
[----:B--2---:R-:W-:Y:S05]  /*19bc0*/  @!P1 BRA `(.L_x_480) ;  /* 0xfffffffc00f09947 */ /* 0x004fea000383ffff */
[----:B------:R-:W-:Y:S05]  /*19bd0*/  BRA `(.L_x_481) ;  /* 0xffffffdc00d87947 */ /* 0x000fea000383ffff */
.L_x_373:
[----:B------:R-:W-:-:S07]  /*19be0*/  MOV R0, UR17 ;  /* 0x0000001100007c02 */ /* 0x000fce0008000f00 */
.L_x_482:
[----:B-1----:R1:W4:Y:S02]  /*19bf0*/  SYNCS.PHASECHK.TRANS64.TRYWAIT P0, [R0+URZ+0xe0b0], R3 ;  /* 0x00e0b003000075a7 */ /* 0x00232400080011ff */
[----:B----4-:R-:W-:Y:S05]  /*19c00*/  @!P0 NANOSLEEP.SYNCS 0x989680 ;  /* 0x009896800000895d */ /* 0x010fea0003900000 */
[----:B------:R-:W4:Y:S02]  /*19c10*/  @!P0 SYNCS.PHASECHK.TRANS64 P0, [R0+URZ+0xe0b0], R3 ;  /* 0x00e0b003000085a7 */ /* 0x000f2400080010ff */
[----:B----4-:R-:W-:Y:S05]  /*19c20*/  @!P0 BRA `(.L_x_482) ;  /* 0xfffffffc00f08947 */ /* 0x010fea000383ffff */
[----:B------:R-:W-:Y:S05]  /*19c30*/  BRA `(.L_x_483) ;  /* 0xffffffe400687947 */ /* 0x000fea000383ffff */
.L_x_375:
[----:B-1----:R-:W-:-:S07]  /*19c40*/  MOV R0, UR17 ;  /* 0x0000001100007c02 */ /* 0x002fce0008000f00 */
.L_x_484:
[----:B-1----:R1:W4:Y:S02]  /*19c50*/  SYNCS.PHASECHK.TRANS64.TRYWAIT P0, [R0+URZ+0xe0b8], R3 ;  /* 0x00e0b803000075a7 */ /* 0x00232400080011ff */
[----:B----4-:R-:W-:Y:S05]  /*19c60*/  @!P0 NANOSLEEP.SYNCS 0x989680 ;  /* 0x009896800000895d */ /* 0x010fea0003900000 */
[----:B------:R-:W4:Y:S02]  /*19c70*/  @!P0 SYNCS.PHASECHK.TRANS64 P0, [R0+URZ+0xe0b8], R3 ;  /* 0x00e0b803000085a7 */ /* 0x000f2400080010ff */
[----:B----4-:R-:W-:Y:S05]  /*19c80*/  @!P0 BRA `(.L_x_484) ;  /* 0xfffffffc00f08947 */ /* 0x010fea000383ffff */
[----:B------:R-:W-:Y:S05]  /*19c90*/  BRA `(.L_x_485) ;  /* 0xffffffe400787947 */ /* 0x000fea000383ffff */
        .weak           $__internal_0_$__cuda_sm10x_tcgen05_guardrail_trap_col_being_dealloced_not_returned_by_alloc
        .type           $__internal_0_$__cuda_sm10x_tcgen05_guardrail_trap_col_being_dealloced_not_returned_by_alloc,@function
        .size           $__internal_0_$__cuda_sm10x_tcgen05_guardrail_trap_col_being_dealloced_not_returned_by_alloc,($__internal_1_$__cuda_sm10x_tcgen05_guardrail_trap_phase_invalid_during_alloc - $__internal_0_$__cuda_sm10x_tcgen05_guardrail_trap_col_being_dealloced_not_returned_by_alloc)
$__internal_0_$__cuda_sm10x_tcgen05_guardrail_trap_col_being_dealloced_not_returned_by_alloc:
[----:B------:R-:W-:Y:S05]  /*19ca0*/  BPT.TRAP 0x1 ;  /* 0x000000040000795c */ /* 0x000fea0000300000 */
[----:B------:R-:W-:-:S04]  /*19cb0*/  MOV R3, 0x0 ;  /* 0x0000000000037802 */ /* 0x000fc80000000f00 */
[----:B------:R-:W-:Y:S05]  /*19cc0*/  RET.REL.NODEC R2 `(_ZN7cutlass13device_kernelINS_4fmha6kernel36Sm100FmhaFwdKernelTmaWarpspecializedIN4cute5tupleIJiiiNS5_IJNS5_IJiiEEEiEEEEEENS1_10collective38Sm100FmhaFwdMainloopTmaWarpspecializedINS_6half_tEffNS5_IJNS4_1CILi256EEENSC_ILi128EEENSC_ILi32EEEEEENS5_IJiNSC_ILi1EEES7_EEENS5_IJiSH_NS5_IJNS5_IJNSC_ILi0EEEiEEEiEEEEEESM_NS9_12ResidualMaskENS5_IJNSC_ILi2EEESH_SH_EEENSC_ILb0EEEEENS9_38Sm100FmhaFwdEpilogueTmaWarpspecializedISB_fNS5_IJSE_SF_SE_EEESI_NS5_IJSH_S7_EEESQ_EENS2_23PersistentTileSchedulerENS2_41Sm100FmhaCtxKernelWarpspecializedScheduleEEEEEvNT_6ParamsE) ;  /* 0xfffffe6002cc7950 */ /* 0x000fea0003c3ffff */
        .weak           $__internal_1_$__cuda_sm10x_tcgen05_guardrail_trap_phase_invalid_during_alloc
        .type           $__internal_1_$__cuda_sm10x_tcgen05_guardrail_trap_phase_invalid_during_alloc,@function
        .size           $__internal_1_$__cuda_sm10x_tcgen05_guardrail_trap_phase_invalid_during_alloc,($__internal_2_$__cuda_sm10x_tcgen05_guardrail_trap_unallocated_columns_being_dealloced - $__internal_1_$__cuda_sm10x_tcgen05_guardrail_trap_phase_invalid_during_alloc)
$__internal_1_$__cuda_sm10x_tcgen05_guardrail_trap_phase_invalid_during_alloc:
[----:B------:R-:W-:Y:S05]  /*19cd0*/  BPT.TRAP 0x1 ;  /* 0x000000040000795c */ /* 0x000fea0000300000 */
[----:B------:R-:W-:-:S04]  /*19ce0*/  HFMA2 R3, -RZ, RZ, 0, 0 ;  /* 0x00000000ff037431 */ /* 0x000fc800000001ff */
[----:B------:R-:W-:Y:S05]  /*19cf0*/  RET.REL.NODEC R2 `(_ZN7cutlass13device_kernelINS_4fmha6kernel36Sm100FmhaFwdKernelTmaWarpspecializedIN4cute5tupleIJiiiNS5_IJNS5_IJiiEEEiEEEEEENS1_10collective38Sm100FmhaFwdMainloopTmaWarpspecializedINS_6half_tEffNS5_IJNS4_1CILi256EEENSC_ILi128EEENSC_ILi32EEEEEENS5_IJiNSC_ILi1EEES7_EEENS5_IJiSH_NS5_IJNS5_IJNSC_ILi0EEEiEEEiEEEEEESM_NS9_12ResidualMaskENS5_IJNSC_ILi2EEESH_SH_EEENSC_ILb0EEEEENS9_38Sm100FmhaFwdEpilogueTmaWarpspecializedISB_fNS5_IJSE_SF_SE_EEESI_NS5_IJSH_S7_EEESQ_EENS2_23PersistentTileSchedulerENS2_41Sm100FmhaCtxKernelWarpspecializedScheduleEEEEEvNT_6ParamsE) ;  /* 0xfffffe6002c07950 */ /* 0x000fea0003c3ffff */
        .weak           $__internal_2_$__cuda_sm10x_tcgen05_guardrail_trap_unallocated_columns_being_dealloced
        .type           $__internal_2_$__cuda_sm10x_tcgen05_guardrail_trap_unallocated_columns_being_dealloced,@function
        .size           $__internal_2_$__cuda_sm10x_tcgen05_guardrail_trap_unallocated_columns_being_dealloced,($__internal_3_$__cuda_sm3x_div_rn_noftz_f32_slowpath - $__internal_2_$__cuda_sm10x_tcgen05_guardrail_trap_unallocated_columns_being_dealloced)
$__internal_2_$__cuda_sm10x_tcgen05_guardrail_trap_unallocated_columns_being_dealloced:
[----:B------:R-:W-:Y:S05]  /*19d00*/  BPT.TRAP 0x1 ;  /* 0x000000040000795c */ /* 0x000fea0000300000 */
[----:B------:R-:W-:-:S04]  /*19d10*/  MOV R3, 0x0 ;  /* 0x0000000000037802 */ /* 0x000fc80000000f00 */
[----:B------:R-:W-:Y:S05]  /*19d20*/  RET.REL.NODEC R2 `(_ZN7cutlass13device_kernelINS_4fmha6kernel36Sm100FmhaFwdKernelTmaWarpspecializedIN4cute5tupleIJiiiNS5_IJNS5_IJiiEEEiEEEEEENS1_10collective38Sm100FmhaFwdMainloopTmaWarpspecializedINS_6half_tEffNS5_IJNS4_1CILi256EEENSC_ILi128EEENSC_ILi32EEEEEENS5_IJiNSC_ILi1EEES7_EEENS5_IJiSH_NS5_IJNS5_IJNSC_ILi0EEEiEEEiEEEEEESM_NS9_12ResidualMaskENS5_IJNSC_ILi2EEESH_SH_EEENSC_ILb0EEEEENS9_38Sm100FmhaFwdEpilogueTmaWarpspecializedISB_fNS5_IJSE_SF_SE_EEESI_NS5_IJSH_S7_EEESQ_EENS2_23PersistentTileSchedulerENS2_41Sm100FmhaCtxKernelWarpspecializedScheduleEEEEEvNT_6ParamsE) ;  /* 0xfffffe6002b47950 */ /* 0x000fea0003c3ffff */
        .weak           $__internal_3_$__cuda_sm3x_div_rn_noftz_f32_slowpath
        .type           $__internal_3_$__cuda_sm3x_div_rn_noftz_f32_slowpath,@function
        .size           $__internal_3_$__cuda_sm3x_div_rn_noftz_f32_slowpath,(.L_x_502 - $__internal_3_$__cuda_sm3x_div_rn_noftz_f32_slowpath)
$__internal_3_$__cuda_sm3x_div_rn_noftz_f32_slowpath:
[----:B------:R-:W-:Y:S01]  /*19d30*/  SHF.R.U32.HI R3, RZ, 0x17, R22 ;  /* 0x00000017ff037819 */ /* 0x000fe20000011616 */
[----:B------:R-:W-:Y:S01]  /*19d40*/  BSSY B1, `(.L_x_486) ;  /* 0x0000065000017945 */ /* 0x000fe20003800000 */
[--C-:B------:R-:W-:Y:S01]  /*19d50*/  SHF.R.U32.HI R8, RZ, 0x17, R30.reuse ;  /* 0x00000017ff087819 */ /* 0x100fe2000001161e */
[----:B------:R-:W-:Y:S01]  /*19d60*/  IMAD.MOV.U32 R7, RZ, RZ, R30 ;  /* 0x000000ffff077224 */ /* 0x000fe200078e001e */
[----:B------:R-:W-:Y:S01]  /*19d70*/  LOP3.LUT R3, R3, 0xff, RZ, 0xc0, !PT ;  /* 0x000000ff03037812 */ /* 0x000fe200078ec0ff */
[----:B------:R-:W-:Y:S01]  /*19d80*/  IMAD.MOV.U32 R6, RZ, RZ, R22 ;  /* 0x000000ffff067224 */ /* 0x000fe200078e0016 */
[----:B------:R-:W-:-:S03]  /*19d90*/  LOP3.LUT R8, R8, 0xff, RZ, 0xc0, !PT ;  /* 0x000000ff08087812 */ /* 0x000fc600078ec0ff */
[----:B------:R-:W-:Y:S02]  /*19da0*/  VIADD R0, R3, 0xffffffff ;  /* 0xffffffff03007836 */ /* 0x000fe40000000000 */
[----:B------:R-:W-:-:S03]  /*19db0*/  VIADD R5, R8, 0xffffffff ;  /* 0xffffffff08057836 */ /* 0x000fc60000000000 */
[----:B------:R-:W-:-:S04]  /*19dc0*/  ISETP.GT.U32.AND P0, PT, R0, 0xfd, PT ;  /* 0x000000fd0000780c */ /* 0x000fc80003f04070 */
[----:B------:R-:W-:-:S13]  /*19dd0*/  ISETP.GT.U32.OR P0, PT, R5, 0xfd, P0 ;  /* 0x000000fd0500780c */ /* 0x000fda0000704470 */
[----:B------:R-:W-:Y:S01]  /*19de0*/  @!P0 IMAD.MOV.U32 R10, RZ, RZ, RZ ;  /* 0x000000ffff0a8224 */ /* 0x000fe200078e00ff */
[----:B------:R-:W-:Y:S06]  /*19df0*/  @!P0 BRA `(.L_x_487) ;  /* 0x00000000005c8947 */ /* 0x000fec0003800000 */
[----:B------:R-:W-:Y:S02]  /*19e00*/  FSETP.GTU.FTZ.AND P1, PT, |R30|, +INF , PT ;  /* 0x7f8000001e00780b */ /* 0x000fe40003f3c200 */
[----:B------:R-:W-:-:S04]  /*19e10*/  FSETP.GTU.FTZ.AND P0, PT, |R22|, +INF , PT ;  /* 0x7f8000001600780b */ /* 0x000fc80003f1c200 */
[----:B------:R-:W-:-:S13]  /*19e20*/  PLOP3.LUT P0, PT, P1, P0, PT, 0xf8, 0x8f ;  /* 0x00000000008f781c */ /* 0x000fda0000f01f70 */
[----:B------:R-:W-:Y:S05]  /*19e30*/  @P0 BRA `(.L_x_488) ;  /* 0x0000000400500947 */ /* 0x000fea0003800000 */
[----:B------:R-:W-:-:S13]  /*19e40*/  LOP3.LUT P0, RZ, R6, 0x7fffffff, R7, 0xc8, !PT ;  /* 0x7fffffff06ff7812 */ /* 0x000fda000780c807 */
[----:B------:R-:W-:Y:S05]  /*19e50*/  @!P0 BRA `(.L_x_489) ;  /* 0x0000000400408947 */ /* 0x000fea0003800000 */
[----:B------:R-:W-:Y:S02]  /*19e60*/  FSETP.NEU.FTZ.AND P0, PT, |R30|, +INF , PT ;  /* 0x7f8000001e00780b */ /* 0x000fe40003f1d200 */
[----:B------:R-:W-:Y:S02]  /*19e70*/  FSETP.NEU.FTZ.AND P1, PT, |R22|, +INF , PT ;  /* 0x7f8000001600780b */ /* 0x000fe40003f3d200 */
[----:B------:R-:W-:-:S11]  /*19e80*/  FSETP.NEU.FTZ.AND P2, PT, |R30|, +INF , PT ;  /* 0x7f8000001e00780b */ /* 0x000fd60003f5d200 */
[----:B------:R-:W-:Y:S05]  /*19e90*/  @!P1 BRA !P0, `(.L_x_489) ;  /* 0x0000000400309947 */ /* 0x000fea0004000000 */
[----:B------:R-:W-:-:S04]  /*19ea0*/  LOP3.LUT P0, RZ, R7, 0x7fffffff, RZ, 0xc0, !PT ;  /* 0x7fffffff07ff7812 */ /* 0x000fc8000780c0ff */
[----:B------:R-:W-:-:S13]  /*19eb0*/  PLOP3.LUT P0, PT, P1, P0, PT, 0x2f, 0xf2 ;  /* 0x0000000000f2781c */ /* 0x000fda0000f00577 */
[----:B------:R-:W-:Y:S05]  /*19ec0*/  @P0 BRA `(.L_x_490) ;  /* 0x00000004001c0947 */ /* 0x000fea0003800000 */
[----:B------:R-:W-:-:S04]  /*19ed0*/  LOP3.LUT P0, RZ, R6, 0x7fffffff, RZ, 0xc0, !PT ;  /* 0x7fffffff06ff7812 */ /* 0x000fc8000780c0ff */
[----:B------:R-:W-:-:S13]  /*19ee0*/  PLOP3.LUT P0, PT, P2, P0, PT, 0x2f, 0xf2 ;  /* 0x0000000000f2781c */ /* 0x000fda0001700577 */
[----:B------:R-:W-:Y:S05]  /*19ef0*/  @P0 BRA `(.L_x_491) ;  /* 0x0000000400040947 */ /* 0x000fea0003800000 */
[----:B------:R-:W-:Y:S02]  /*19f00*/  ISETP.GE.AND P1, PT, R5, RZ, PT ;  /* 0x000000ff0500720c */ /* 0x000fe40003f26270 */
[----:B------:R-:W-:-:S11]  /*19f10*/  ISETP.GE.AND P0, PT, R0, RZ, PT ;  /* 0x000000ff0000720c */ /* 0x000fd60003f06270 */
[----:B------:R-:W-:Y:S01]  /*19f20*/  @P1 MOV R10, RZ ;  /* 0x000000ff000a1202 */ /* 0x000fe20000000f00 */
[----:B------:R-:W-:Y:S01]  /*19f30*/  @!P1 FFMA R7, R30, 1.84467440737095516160e+19, RZ ;  /* 0x5f8000001e079823 */ /* 0x000fe200000000ff */
[----:B------:R-:W-:Y:S01]  /*19f40*/  @!P1 MOV R10, 0xffffffc0 ;  /* 0xffffffc0000a9802 */ /* 0x000fe20000000f00 */
[----:B------:R-:W-:-:S03]  /*19f50*/  @!P0 FFMA R6, R22, 1.84467440737095516160e+19, RZ ;  /* 0x5f80000016068823 */ /* 0x000fc600000000ff */
[----:B------:R-:W-:-:S07]  /*19f60*/  @!P0 IADD3 R10, PT, PT, R10, 0x40, RZ ;  /* 0x000000400a0a8810 */ /* 0x000fce0007ffe0ff */
.L_x_487:
[----:B------:R-:W-:Y:S01]  /*19f70*/  LEA R11, R3, 0xc0800000, 0x17 ;  /* 0xc0800000030b7811 */ /* 0x000fe200078eb8ff */
[----:B------:R-:W-:Y:S01]  /*19f80*/  BSSY B0, `(.L_x_492) ;  /* 0x0000036000007945 */ /* 0x000fe20003800000 */
[----:B------:R-:W-:Y:S02]  /*19f90*/  IADD3 R8, PT, PT, R8, -0x7f, RZ ;  /* 0xffffff8108087810 */ /* 0x000fe40007ffe0ff */
[----:B------:R-:W-:-:S03]  /*19fa0*/  IADD3 R11, PT, PT, -R11, R6, RZ ;  /* 0x000000060b0b7210 */ /* 0x000fc60007ffe1ff */
[----:B------:R-:W-:Y:S01]  /*19fb0*/  IMAD R9, R8, -0x800000, R7 ;  /* 0xff80000008097824 */ /* 0x000fe200078e0207 */
[----:B------:R-:W1:Y:S01]  /*19fc0*/  MUFU.RCP R5, R11 ;  /* 0x0000000b00057308 */ /* 0x000e620000001000 */
[----:B------:R-:W-:-:S04]  /*19fd0*/  FADD.FTZ R6, -R11, -RZ ;  /* 0x800000ff0b067221 */ /* 0x000fc80000010100 */
[----:B-1----:R-:W-:-:S04]  /*19fe0*/  FFMA R0, R5, R6, 1 ;  /* 0x3f80000005007423 */ /* 0x002fc80000000006 */
[----:B------:R-:W-:-:S04]  /*19ff0*/  FFMA R0, R5, R0, R5 ;  /* 0x0000000005007223 */ /* 0x000fc80000000005 */
[----:B------:R-:W-:-:S04]  /*1a000*/  FFMA R7, R9, R0, RZ ;  /* 0x0000000009077223 */ /* 0x000fc800000000ff */
[----:B------:R-:W-:-:S04]  /*1a010*/  FFMA R5, R6, R7, R9 ;  /* 0x0000000706057223 */ /* 0x000fc80000000009 */
[----:B------:R-:W-:-:S04]  /*1a020*/  FFMA R5, R0, R5, R7 ;  /* 0x0000000500057223 */ /* 0x000fc80000000007 */
[----:B------:R-:W-:Y:S01]  /*1a030*/  FFMA R6, R6, R5, R9 ;  /* 0x0000000506067223 */ /* 0x000fe20000000009 */
[----:B------:R-:W-:-:S03]  /*1a040*/  IADD3 R9, PT, PT, R8, 0x7f, -R3 ;  /* 0x0000007f08097810 */ /* 0x000fc60007ffe803 */
[----:B------:R-:W-:Y:S01]  /*1a050*/  FFMA R7, R0, R6, R5 ;  /* 0x0000000600077223 */ /* 0x000fe20000000005 */
[----:B------:R-:W-:-:S04]  /*1a060*/  IADD3 R10, PT, PT, R9, R10, RZ ;  /* 0x0000000a090a7210 */ /* 0x000fc80007ffe0ff */
[----:B------:R-:W-:-:S04]  /*1a070*/  SHF.R.U32.HI R3, RZ, 0x17, R7 ;  /* 0x00000017ff037819 */ /* 0x000fc80000011607 */
[----:B------:R-:W-:-:S04]  /*1a080*/  LOP3.LUT R3, R3, 0xff, RZ, 0xc0, !PT ;  /* 0x000000ff03037812 */ /* 0x000fc800078ec0ff */
[----:B------:R-:W-:-:S04]  /*1a090*/  IADD3 R3, PT, PT, R3, R10, RZ ;  /* 0x0000000a03037210 */ /* 0x000fc80007ffe0ff */
[----:B------:R-:W-:-:S04]  /*1a0a0*/  IADD3 R8, PT, PT, R3, -0x1, RZ ;  /* 0xffffffff03087810 */ /* 0x000fc80007ffe0ff */
[----:B------:R-:W-:-:S13]  /*1a0b0*/  ISETP.GE.U32.AND P0, PT, R8, 0xfe, PT ;  /* 0x000000fe0800780c */ /* 0x000fda0003f06070 */
[----:B------:R-:W-:Y:S05]  /*1a0c0*/  @!P0 BRA `(.L_x_493) ;  /* 0x0000000000808947 */ /* 0x000fea0003800000 */
[----:B------:R-:W-:-:S13]  /*1a0d0*/  ISETP.GT.AND P0, PT, R3, 0xfe, PT ;  /* 0x000000fe0300780c */ /* 0x000fda0003f04270 */
[----:B------:R-:W-:Y:S05]  /*1a0e0*/  @P0 BRA `(.L_x_494) ;  /* 0x00000000006c0947 */ /* 0x000fea0003800000 */
[----:B------:R-:W-:-:S13]  /*1a0f0*/  ISETP.GE.AND P0, PT, R3, 0x1, PT ;  /* 0x000000010300780c */ /* 0x000fda0003f06270 */
[----:B------:R-:W-:Y:S05]  /*1a100*/  @P0 BRA `(.L_x_495) ;  /* 0x0000000000740947 */ /* 0x000fea0003800000 */
[----:B------:R-:W-:Y:S02]  /*1a110*/  ISETP.GE.AND P0, PT, R3, -0x18, PT ;  /* 0xffffffe80300780c */ /* 0x000fe40003f06270 */
[----:B------:R-:W-:-:S11]  /*1a120*/  LOP3.LUT R7, R7, 0x80000000, RZ, 0xc0, !PT ;  /* 0x8000000007077812 */ /* 0x000fd600078ec0ff */
[----:B------:R-:W-:Y:S05]  /*1a130*/  @!P0 BRA `(.L_x_495) ;  /* 0x0000000000688947 */ /* 0x000fea0003800000 */
[CCC-:B------:R-:W-:Y:S01]  /*1a140*/  FFMA.RZ R8, R0.reuse, R6.reuse, R5.reuse ;  /* 0x0000000600087223 */ /* 0x1c0fe2000000c005 */
[CCC-:B------:R-:W-:Y:S01]  /*1a150*/  FFMA.RP R9, R0.reuse, R6.reuse, R5.reuse ;  /* 0x0000000600097223 */ /* 0x1c0fe20000008005 */
[----:B------:R-:W-:Y:S01]  /*1a160*/  FFMA.RM R6, R0, R6, R5 ;  /* 0x0000000600067223 */ /* 0x000fe20000004005 */
[C---:B------:R-:W-:Y:S01]  /*1a170*/  VIADD R0, R3.reuse, 0x20 ;  /* 0x0000002003007836 */ /* 0x040fe20000000000 */
[C---:B------:R-:W-:Y:S02]  /*1a180*/  ISETP.NE.AND P0, PT, R3.reuse, RZ, PT ;  /* 0x000000ff0300720c */ /* 0x040fe40003f05270 */
[----:B------:R-:W-:Y:S02]  /*1a190*/  LOP3.LUT R8, R8, 0x7fffff, RZ, 0xc0, !PT ;  /* 0x007fffff08087812 */ /* 0x000fe400078ec0ff */
[----:B------:R-:W-:Y:S01]  /*1a1a0*/  ISETP.NE.AND P1, PT, R3, RZ, PT ;  /* 0x000000ff0300720c */ /* 0x000fe20003f25270 */
[----:B------:R-:W-:Y:S01]  /*1a1b0*/  IMAD.MOV R3, RZ, RZ, -R3 ;  /* 0x000000ffff037224 */ /* 0x000fe200078e0a03 */
[----:B------:R-:W-:-:S02]  /*1a1c0*/  LOP3.LUT R5, R8, 0x800000, RZ, 0xfc, !PT ;  /* 0x0080000008057812 */ /* 0x000fc400078efcff */
[----:B------:R-:W-:Y:S02]  /*1a1d0*/  FSETP.NEU.FTZ.AND P2, PT, R9, R6, PT ;  /* 0x000000060900720b */ /* 0x000fe40003f5d000 */
[----:B------:R-:W-:Y:S02]  /*1a1e0*/  SHF.L.U32 R0, R5, R0, RZ ;  /* 0x0000000005007219 */ /* 0x000fe400000006ff */
[----:B------:R-:W-:Y:S02]  /*1a1f0*/  SEL R6, R3, RZ, P0 ;  /* 0x000000ff03067207 */ /* 0x000fe40000000000 */
[----:B------:R-:W-:Y:S02]  /*1a200*/  ISETP.NE.AND P1, PT, R0, RZ, P1 ;  /* 0x000000ff0000720c */ /* 0x000fe40000f25270 */
[----:B------:R-:W-:Y:S02]  /*1a210*/  SHF.R.U32.HI R5, RZ, R6, R5 ;  /* 0x00000006ff057219 */ /* 0x000fe40000011605 */
[----:B------:R-:W-:-:S02]  /*1a220*/  PLOP3.LUT P1, PT, P2, P1, PT, 0xf8, 0x8f ;  /* 0x00000000008f781c */ /* 0x000fc40001723f70 */
[----:B------:R-:W-:Y:S02]  /*1a230*/  SHF.R.U32.HI R3, RZ, 0x1, R5 ;  /* 0x00000001ff037819 */ /* 0x000fe40000011605 */
[----:B------:R-:W-:-:S04]  /*1a240*/  SEL R0, RZ, 0x1, !P1 ;  /* 0x00000001ff007807 */ /* 0x000fc80004800000 */
[----:B------:R-:W-:-:S04]  /*1a250*/  LOP3.LUT R0, R0, 0x1, R3, 0xf8, !PT ;  /* 0x0000000100007812 */ /* 0x000fc800078ef803 */
[----:B------:R-:W-:-:S05]  /*1a260*/  LOP3.LUT R0, R0, R5, RZ, 0xc0, !PT ;  /* 0x0000000500007212 */ /* 0x000fca00078ec0ff */
[----:B------:R-:W-:-:S05]  /*1a270*/  IMAD.IADD R0, R3, 0x1, R0 ;  /* 0x0000000103007824 */ /* 0x000fca00078e0200 */
[----:B------:R-:W-:Y:S01]  /*1a280*/  LOP3.LUT R7, R0, R7, RZ, 0xfc, !PT ;  /* 0x0000000700077212 */ /* 0x000fe200078efcff */
[----:B------:R-:W-:Y:S05]  /*1a290*/  BRA `(.L_x_495) ;  /* 0x0000000000107947 */ /* 0x000fea0003800000 */
.L_x_494:
[----:B------:R-:W-:-:S04]  /*1a2a0*/  LOP3.LUT R7, R7, 0x80000000, RZ, 0xc0, !PT ;  /* 0x8000000007077812 */ /* 0x000fc800078ec0ff */
[----:B------:R-:W-:Y:S01]  /*1a2b0*/  LOP3.LUT R7, R7, 0x7f800000, RZ, 0xfc, !PT ;  /* 0x7f80000007077812 */ /* 0x000fe200078efcff */
[----:B------:R-:W-:Y:S05]  /*1a2c0*/  BRA `(.L_x_495) ;  /* 0x0000000000047947 */ /* 0x000fea0003800000 */
.L_x_493:
[----:B------:R-:W-:Y:S02]  /*1a2d0*/  LEA R7, R10, R7, 0x17 ;  /* 0x000000070a077211 */ /* 0x000fe400078eb8ff */
.L_x_495:
[----:B------:R-:W-:Y:S05]  /*1a2e0*/  BSYNC B0 ;  /* 0x0000000000007941 */ /* 0x000fea0003800000 */
.L_x_492:
[----:B------:R-:W-:Y:S01]  /*1a2f0*/  MOV R32, R7 ;  /* 0x0000000700207202 */ /* 0x000fe20000000f00 */
[----:B------:R-:W-:Y:S05]  /*1a300*/  BRA `(.L_x_496) ;  /* 0x0000000000207947 */ /* 0x000fea0003800000 */
.L_x_491:
[----:B------:R-:W-:-:S04]  /*1a310*/  LOP3.LUT R6, R6, 0x80000000, R7, 0x48, !PT ;  /* 0x8000000006067812 */ /* 0x000fc800078e4807 */
[----:B------:R-:W-:Y:S01]  /*1a320*/  LOP3.LUT R32, R6, 0x7f800000, RZ, 0xfc, !PT ;  /* 0x7f80000006207812 */ /* 0x000fe200078efcff */
[----:B------:R-:W-:Y:S05]  /*1a330*/  BRA `(.L_x_496) ;  /* 0x0000000000147947 */ /* 0x000fea0003800000 */
.L_x_490:
[----:B------:R-:W-:Y:S01]  /*1a340*/  LOP3.LUT R32, R6, 0x80000000, R7, 0x48, !PT ;  /* 0x8000000006207812 */ /* 0x000fe200078e4807 */
[----:B------:R-:W-:Y:S05]  /*1a350*/  BRA `(.L_x_496) ;  /* 0x00000000000c7947 */ /* 0x000fea0003800000 */
.L_x_489:
[----:B------:R-:W1:Y:S01]  /*1a360*/  MUFU.RSQ R32, -QNAN ;  /* 0xffc0000000207908 */ /* 0x000e620000001400 */
[----:B------:R-:W-:Y:S05]  /*1a370*/  BRA `(.L_x_496) ;  /* 0x0000000000047947 */ /* 0x000fea0003800000 */
.L_x_488:
[----:B------:R-:W-:-:S07]  /*1a380*/  FADD.FTZ R32, R30, R22 ;  /* 0x000000161e207221 */ /* 0x000fce0000010000 */
.L_x_496:
[----:B------:R-:W-:Y:S05]  /*1a390*/  BSYNC B1 ;  /* 0x0000000000017941 */ /* 0x000fea0003800000 */
.L_x_486:
[----:B------:R-:W-:-:S04]  /*1a3a0*/  HFMA2 R5, -RZ, RZ, 0, 0 ;  /* 0x00000000ff057431 */ /* 0x000fc800000001ff */
[----:B-1----:R-:W-:Y:S05]  /*1a3b0*/  RET.REL.NODEC R4 `(_ZN7cutlass13device_kernelINS_4fmha6kernel36Sm100FmhaFwdKernelTmaWarpspecializedIN4cute5tupleIJiiiNS5_IJNS5_IJiiEEEiEEEEEENS1_10collective38Sm100FmhaFwdMainloopTmaWarpspecializedINS_6half_tEffNS5_IJNS4_1CILi256EEENSC_ILi128EEENSC_ILi32EEEEEENS5_IJiNSC_ILi1EEES7_EEENS5_IJiSH_NS5_IJNS5_IJNSC_ILi0EEEiEEEiEEEEEESM_NS9_12ResidualMaskENS5_IJNSC_ILi2EEESH_SH_EEENSC_ILb0EEEEENS9_38Sm100FmhaFwdEpilogueTmaWarpspecializedISB_fNS5_IJSE_SF_SE_EEESI_NS5_IJSH_S7_EEESQ_EENS2_23PersistentTileSchedulerENS2_41Sm100FmhaCtxKernelWarpspecializedScheduleEEEEEvNT_6ParamsE) ;  /* 0xfffffe5c04107950 */ /* 0x002fea0003c3ffff */
.L_x_497:
[----:B------:R-:W-:-:S00]  /*1a3c0*/  BRA `(.L_x_497) ;  /* 0xfffffffc00fc7947 */ /* 0x000fc0000383ffff */
[----:B------:R-:W-:-:S00]  /*1a3d0*/  NOP ;  /* 0x0000000000007918 */ /* 0x000fc00000000000 */
        /* <DEDUP_REMOVED lines=10> */
.L_x_502:


//--------------------- .nv.global.init           --------------------------
	.section	.nv.global.init,"aw",@progbits
.nv.global.init:
	.type		$str$23,@object
	.size		$str$23,($str$37 - $str$23)
$str$23:
        /*0000*/ 	.byte	0x0a, 0x00
	.type		$str$37,@object
	.size		$str$37,($str$32 - $str$37)
$str$37:
        /*0002*/ 	.byte	0x3a, 0x00
	.type		$str$32,@object
	.size		$str$32,($str$29 - $str$32)
$str$32:
        /*0004*/ 	.byte	0x5f, 0x00
	.type		$str$29,@object
	.size		$str$29,($str$28 - $str$29)
$str$29:
        /*0006*/ 	.byte	0x25, 0x64, 0x00
	.type		$str$28,@object
	.size		$str$28,($str$30 - $str$28)
$str$28:
        /*0009*/ 	.byte	0x25, 0x63, 0x00
	.type		$str$30,@object
	.size		$str$30,($str$31 - $str$30)
$str$30:
        /*000c*/ 	.byte	0x25, 0x73, 0x00
	.type		$str$31,@object
	.size		$str$31,($str$35 - $str$31)
$str$31:
        /*000f*/ 	.byte	0x20, 0x6f, 0x20, 0x00
	.type		$str$35,@object
	.size		$str$35,($str$22 - $str$35)
$str$35:
        /*0013*/ 	.byte	0x70, 0x74, 0x72, 0x5b, 0x00
	.type		$str$22,@object
	.size		$str$22,($str$34 - $str$22)
$str$22:
        /*0018*/ 	.byte	0x73, 0x4f, 0x3a, 0x20, 0x00
	.type		$str$34,@object
	.size		$str$34,($str$36 - $str$34)
$str$34:
        /*001d*/ 	.byte	0x73, 0x6d, 0x65, 0x6d, 0x5f, 0x00
	.type		$str$36,@object
	.size		$str$36,($str$33 - $str$36)
$str$36:
        /*0023*/ 	.byte	0x62, 0x5d, 0x28, 0x25, 0x70, 0x29, 0x00
	.type		$str$33,@object
	.size		$str$33,($str$27 - $str$33)
$str$33:
        /*002a*/ 	.byte	0x53, 0x77, 0x3c, 0x25, 0x64, 0x2c, 0x25, 0x64, 0x2c, 0x25, 0x64, 0x3e, 0x00
	.type		$str$27,@object
	.size		$str$27,($str$26 - $str$27)
$str$27:
        /*0037*/ 	.byte	0x2f, 0x74, 0x6d, 0x70, 0x2f, 0x63, 0x75, 0x74, 0x6c, 0x61, 0x73, 0x73, 0x5f, 0x73, 0x77, 0x65
        /*0047*/ 	.byte	0x65, 0x70, 0x5f, 0x73, 0x72, 0x63, 0x2f, 0x69, 0x6e, 0x63, 0x6c, 0x75, 0x64, 0x65, 0x2f, 0x63
        /*0057*/ 	.byte	0x75, 0x74, 0x65, 0x2f, 0x61, 0x74, 0x6f, 0x6d, 0x2f, 0x63, 0x6f, 0x70, 0x79, 0x5f, 0x74, 0x72
        /*0067*/ 	.byte	0x61, 0x69, 0x74, 0x73, 0x5f, 0x73, 0x6d, 0x31, 0x30, 0x30, 0x2e, 0x68, 0x70, 0x70, 0x00
	.type		$str$26,@object
	.size		$str$26,(__unnamed_4 - $str$26)
$str$26:
        /*0076*/ 	.byte	0x28, 0x28, 0x75, 0x69, 0x6e, 0x74, 0x33, 0x32, 0x5f, 0x74, 0x28, 0x74, 0x68, 0x72, 0x65, 0x61
        /*0086*/ 	.byte	0x64, 0x49, 0x64, 0x78, 0x2e, 0x78, 0x29, 0x20, 0x2f, 0x20, 0x33, 0x32, 0x29, 0x20, 0x25, 0x20
        /*0096*/ 	.byte	0x34, 0x29, 0x20, 0x3d, 0x3d, 0x20, 0x28, 0x28, 0x28, 0x74, 0x6d, 0x65, 0x6d, 0x5f, 0x61, 0x64
        /*00a6*/ 	.byte	0x64, 0x72, 0x20, 0x3e, 0x3e, 0x20, 0x31, 0x36, 0x29, 0x20, 0x2f, 0x20, 0x33, 0x32, 0x29, 0x20
        /*00b6*/ 	.byte	0x25, 0x20, 0x34, 0x29, 0x00
	.type		__unnamed_4,@object
	.size		__unnamed_4,(__unnamed_1 - __unnamed_4)
__unnamed_4:
        /* <DEDUP_REMOVED lines=37> */
        /*030b*/ 	.byte	0x30, 0x3e, 0x3e, 0x3e, 0x3e, 0x5d, 0x00
	.type		__unnamed_1,@object
	.size		__unnamed_1,(__unnamed_5 - __unnamed_1)
__unnamed_1:
        /* <DEDUP_REMOVED lines=37> */
        /*0562*/ 	.byte	0x3a, 0x43, 0x3c, 0x30, 0x3e, 0x3e, 0x3e, 0x3e, 0x5d, 0x00
	.type		__unnamed_5,@object
	.size		__unnamed_5,(__unnamed_6 - __unnamed_5)
__unnamed_5:
        /* <DEDUP_REMOVED lines=38> */
	.type		__unnamed_6,@object
	.size		__unnamed_6,(__unnamed_7 - __unnamed_6)
__unnamed_6:
        /* <DEDUP_REMOVED lines=37> */
        /*0a16*/ 	.byte	0x74, 0x65, 0x3a, 0x3a, 0x43, 0x3c, 0x30, 0x3e, 0x3e, 0x3e, 0x3e, 0x5d, 0x00
	.type		__unnamed_7,@object
	.size		__unnamed_7,(__unnamed_2 - __unnamed_7)
__unnamed_7:
        /* <DEDUP_REMOVED lines=37> */
        /*0c73*/ 	.byte	0x63, 0x75, 0x74, 0x65, 0x3a, 0x3a, 0x43, 0x3c, 0x30, 0x3e, 0x3e, 0x3e, 0x3e, 0x5d, 0x00
	.type		__unnamed_2,@object
	.size		__unnamed_2,(__unnamed_3 - __unnamed_2)
__unnamed_2:
        /* <DEDUP_REMOVED lines=38> */
	.type		__unnamed_3,@object
	.size		__unnamed_3,(.L_3 - __unnamed_3)
__unnamed_3:
        /* <DEDUP_REMOVED lines=38> */
        /*1142*/ 	.byte	0x3e, 0x3e, 0x5d, 0x00
.L_3:


//--------------------- .nv.shared._ZN7cutlass13device_kernelINS_4fmha6kernel36Sm100FmhaFwdKernelTmaWarpspecializedIN4cute5tupleIJiiiNS5_IJNS5_IJiiEEEiEEEEEENS1_10collective38Sm100FmhaFwdMainloopTmaWarpspecializedINS_6half_tEffNS5_IJNS4_1CILi256EEENSC_ILi128EEENSC_ILi32EEEEEENS5_IJiNSC_ILi1EEES7_EEENS5_IJiSH_NS5_IJNS5_IJNSC_ILi0EEEiEEEiEEEEEESM_NS9_12ResidualMaskENS5_IJNSC_ILi2EEESH_SH_EEENSC_ILb0EEEEENS9_38Sm100FmhaFwdEpilogueTmaWarpspecializedISB_fNS5_IJSE_SF_SE_EEESI_NS5_IJSH_S7_EEESQ_EENS2_23PersistentTileSchedulerENS2_41Sm100FmhaCtxKernelWarpspecializedScheduleEEEEEvNT_6ParamsE --------------------------
	.section	.nv.shared._ZN7cutlass13device_kernelINS_4fmha6kernel36Sm100FmhaFwdKernelTmaWarpspecializedIN4cute5tupleIJiiiNS5_IJNS5_IJiiEEEiEEEEEENS1_10collective38Sm100FmhaFwdMainloopTmaWarpspecializedINS_6half_tEffNS5_IJNS4_1CILi256EEENSC_ILi128EEENSC_ILi32EEEEEENS5_IJiNSC_ILi1EEES7_EEENS5_IJiSH_NS5_IJNS5_IJNSC_ILi0EEEiEEEiEEEEEESM_NS9_12ResidualMaskENS5_IJNSC_ILi2EEESH_SH_EEENSC_ILb0EEEEENS9_38Sm100FmhaFwdEpilogueTmaWarpspecializedISB_fNS5_IJSE_SF_SE_EEESI_NS5_IJSH_S7_EEESQ_EENS2_23PersistentTileSchedulerENS2_41Sm100FmhaCtxKernelWarpspecializedScheduleEEEEEvNT_6ParamsE,"aw",@nobits
	.sectionflags	@""
	.align	16
	.zero		1024


//--------------------- .nv.shared.reserved.0     --------------------------
	.section	.nv.shared.reserved.0,"aw",@nobits
	.weak		__nv_reservedSMEM_offset_0_alias
	.size		__nv_reservedSMEM_offset_0_alias, 0, 64
	.other		__nv_reservedSMEM_offset_0_alias,@"STO_CUDA_RESERVED_SHARED STV_DEFAULT"
__nv_reservedSMEM_offset_0_alias:
	.zero		0
.nv.shared.reserved.0:
	.zero		64
	.weak		__nv_reservedSMEM_tcgen05_partition
	.type		__nv_reservedSMEM_tcgen05_partition,@object
	.size		__nv_reservedSMEM_tcgen05_partition,(.L_0 - __nv_reservedSMEM_tcgen05_partition)
__nv_reservedSMEM_tcgen05_partition:
	.zero		32
.L_0:


//--------------------- .nv.global                --------------------------
	.section	.nv.global,"aw",@nobits
.nv.global:
	.type		_ZN39_INTERNAL_17e673c0_4_k_cu_0bf229c4_26764cute1_E,@object
	.size		_ZN39_INTERNAL_17e673c0_4_k_cu_0bf229c4_26764cute1_E,(_ZN39_INTERNAL_17e673c0_4_k_cu_0bf229c4_26764cuda3std3__45__cpo6cbeginE - _ZN39_INTERNAL_17e673c0_4_k_cu_0bf229c4_26764cute1_E)
_ZN39_INTERNAL_17e673c0_4_k_cu_0bf229c4_26764cute1_E:
	.zero		1
	.type		_ZN39_INTERNAL_17e673c0_4_k_cu_0bf229c4_26764cuda3std3__45__cpo6cbeginE,@object
	.size		_ZN39_INTERNAL_17e673c0_4_k_cu_0bf229c4_26764cuda3std3__45__cpo6cbeginE,(_ZN39_INTERNAL_17e673c0_4_k_cu_0bf229c4_26764cuda3std3__48in_placeE - _ZN39_INTERNAL_17e673c0_4_k_cu_0bf229c4_26764cuda3std3__45__cpo6cbeginE)
_ZN39_INTERNAL_17e673c0_4_k_cu_0bf229c4_26764cuda3std3__45__cpo6cbeginE:
	.zero		1
	.type		_ZN39_INTERNAL_17e673c0_4_k_cu_0bf229c4_26764cuda3std3__48in_placeE,@object
	.size		_ZN39_INTERNAL_17e673c0_4_k_cu_0bf229c4_26764cuda3std3__48in_placeE,(_ZN39_INTERNAL_17e673c0_4_k_cu_0bf229c4_26764cuda3std6ranges3__45__cpo9iter_moveE - _ZN39_INTERNAL_17e673c0_4_k_cu_0bf229c4_26764cuda3std3__48in_placeE)
_ZN39_INTERNAL_17e673c0_4_k_cu_0bf229c4_26764cuda3std3__48in_placeE:
	.zero		1
	.type		_ZN39_INTERNAL_17e673c0_4_k_cu_0bf229c4_26764cuda3std6ranges3__45__cpo9iter_moveE,@object
	.size		_ZN39_INTERNAL_17e673c0_4_k_cu_0bf229c4_26764cuda3std6ranges3__45__cpo9iter_moveE,(_ZN39_INTERNAL_17e673c0_4_k_cu_0bf229c4_26764cuda3std3__45__cpo5beginE - _ZN39_INTERNAL_17e673c0_4_k_cu_0bf229c4_26764cuda3std6ranges3__45__cpo9iter_moveE)
_ZN39_INTERNAL_17e673c0_4_k_cu_0bf229c4_26764cuda3std6ranges3__45__cpo9iter_moveE:
	.zero		1
	.type		_ZN39_INTERNAL_17e673c0_4_k_cu_0bf229c4_26764cuda3std3__45__cpo5beginE,@object
	.size		_ZN39_INTERNAL_17e673c0_4_k_cu_0bf229c4_26764cuda3std3__45__cpo5beginE,(_ZN39_INTERNAL_17e673c0_4_k_cu_0bf229c4_26764cuda3std3__441_GLOBAL__N__17e673c0_4_k_cu_0bf229c4_26766ignoreE - _ZN39_INTERNAL_17e673c0_4_k_cu_0bf229c4_26764cuda3std3__45__cpo5beginE)
_ZN39_INTERNAL_17e673c0_4_k_cu_0bf229c4_26764cuda3std3__45__cpo5beginE:
	.zero		1
	.type		_ZN39_INTERNAL_17e673c0_4_k_cu_0bf229c4_26764cuda3std3__441_GLOBAL__N__17e673c0_4_k_cu_0bf229c4_26766ignoreE,@object
	.size		_ZN39_INTERNAL_17e673c0_4_k_cu_0bf229c4_26764cuda3std3__441_GLOBAL__N__17e673c0_4_k_cu_0bf229c4_26766ignoreE,(_ZN39_INTERNAL_17e673c0_4_k_cu_0bf229c4_26764cute7productE - _ZN39_INTERNAL_17e673c0_4_k_cu_0bf229c4_26764cuda3std3__441_GLOBAL__N__17e673c0_4_k_cu_0bf229c4_26766ignoreE)
_ZN39_INTERNAL_17e673c0_4_k_cu_0bf229c4_26764cuda3std3__441_GLOBAL__N__17e673c0_4_k_cu_0bf229c4_26766ignoreE:
	.zero		1
	.type		_ZN39_INTERNAL_17e673c0_4_k_cu_0bf229c4_26764cute7productE,@object
	.size		_ZN39_INTERNAL_17e673c0_4_k_cu_0bf229c4_26764cute7productE,(_ZN39_INTERNAL_17e673c0_4_k_cu_0bf229c4_26764cuda3std3__45__cpo3endE - _ZN39_INTERNAL_17e673c0_4_k_cu_0bf229c4_26764cute7productE)
_ZN39_INTERNAL_17e673c0_4_k_cu_0bf229c4_26764cute7productE:
	.zero		1
	.type		_ZN39_INTERNAL_17e673c0_4_k_cu_0bf229c4_26764cuda3std3__45__cpo3endE,@object
	.size		_ZN39_INTERNAL_17e673c0_4_k_cu_0bf229c4_26764cuda3std3__45__cpo3endE,(_ZN39_INTERNAL_17e673c0_4_k_cu_0bf229c4_26764cuda3std3__419piecewise_constructE - _ZN39_INTERNAL_17e673c0_4_k_cu_0bf229c4_26764cuda3std3__45__cpo3endE)
_ZN39_INTERNAL_17e673c0_4_k_cu_0bf229c4_26764cuda3std3__45__cpo3endE:
	.zero		1
	.type		_ZN39_INTERNAL_17e673c0_4_k_cu_0bf229c4_26764cuda3std3__419piecewise_constructE,@object
	.size		_ZN39_INTERNAL_17e673c0_4_k_cu_0bf229c4_26764cuda3std3__419piecewise_constructE,(_ZN39_INTERNAL_17e673c0_4_k_cu_0bf229c4_26764cuda3std3__45__cpo4cendE - _ZN39_INTERNAL_17e673c0_4_k_cu_0bf229c4_26764cuda3std3__419piecewise_constructE)
_ZN39_INTERNAL_17e673c0_4_k_cu_0bf229c4_26764cuda3std3__419piecewise_constructE:
	.zero		1
	.type		_ZN39_INTERNAL_17e673c0_4_k_cu_0bf229c4_26764cuda3std3__45__cpo4cendE,@object
	.size		_ZN39_INTERNAL_17e673c0_4_k_cu_0bf229c4_26764cuda3std3__45__cpo4cendE,(_ZN39_INTERNAL_17e673c0_4_k_cu_0bf229c4_26764cuda3std6ranges3__45__cpo4swapE - _ZN39_INTERNAL_17e673c0_4_k_cu_0bf229c4_26764cuda3std3__45__cpo4cendE)
_ZN39_INTERNAL_17e673c0_4_k_cu_0bf229c4_26764cuda3std3__45__cpo4cendE:
	.zero		1
	.type		_ZN39_INTERNAL_17e673c0_4_k_cu_0bf229c4_26764cuda3std6ranges3__45__cpo4swapE,@object
	.size		_ZN39_INTERNAL_17e673c0_4_k_cu_0bf229c4_26764cuda3std6ranges3__45__cpo4swapE,(.L_15 - _ZN39_INTERNAL_17e673c0_4_k_cu_0bf229c4_26764cuda3std6ranges3__45__cpo4swapE)
_ZN39_INTERNAL_17e673c0_4_k_cu_0bf229c4_26764cuda3std6ranges3__45__cpo4swapE:
	.zero		1
.L_15:


//--------------------- .nv.constant0._ZN7cutlass13device_kernelINS_4fmha6kernel36Sm100FmhaFwdKernelTmaWarpspecializedIN4cute5tupleIJiiiNS5_IJNS5_IJiiEEEiEEEEEENS1_10collective38Sm100FmhaFwdMainloopTmaWarpspecializedINS_6half_tEffNS5_IJNS4_1CILi256EEENSC_ILi128EEENSC_ILi32EEEEEENS5_IJiNSC_ILi1EEES7_EEENS5_IJiSH_NS5_IJNS5_IJNSC_ILi0EEEiEEEiEEEEEESM_NS9_12ResidualMaskENS5_IJNSC_ILi2EEESH_SH_EEENSC_ILb0EEEEENS9_38Sm100FmhaFwdEpilogueTmaWarpspecializedISB_fNS5_IJSE_SF_SE_EEESI_NS5_IJSH_S7_EEESQ_EENS2_23PersistentTileSchedulerENS2_41Sm100FmhaCtxKernelWarpspecializedScheduleEEEEEvNT_6ParamsE --------------------------
	.section	.nv.constant0._ZN7cutlass13device_kernelINS_4fmha6kernel36Sm100FmhaFwdKernelTmaWarpspecializedIN4cute5tupleIJiiiNS5_IJNS5_IJiiEEEiEEEEEENS1_10collective38Sm100FmhaFwdMainloopTmaWarpspecializedINS_6half_tEffNS5_IJNS4_1CILi256EEENSC_ILi128EEENSC_ILi32EEEEEENS5_IJiNSC_ILi1EEES7_EEENS5_IJiSH_NS5_IJNS5_IJNSC_ILi0EEEiEEEiEEEEEESM_NS9_12ResidualMaskENS5_IJNSC_ILi2EEESH_SH_EEENSC_ILb0EEEEENS9_38Sm100FmhaFwdEpilogueTmaWarpspecializedISB_fNS5_IJSE_SF_SE_EEESI_NS5_IJSH_S7_EEESQ_EENS2_23PersistentTileSchedulerENS2_41Sm100FmhaCtxKernelWarpspecializedScheduleEEEEEvNT_6ParamsE,"a",@progbits
	.sectionflags	@""
	.align	4
.nv.constant0._ZN7cutlass13device_kernelINS_4fmha6kernel36Sm100FmhaFwdKernelTmaWarpspecializedIN4cute5tupleIJiiiNS5_IJNS5_IJiiEEEiEEEEEENS1_10collective38Sm100FmhaFwdMainloopTmaWarpspecializedINS_6half_tEffNS5_IJNS4_1CILi256EEENSC_ILi128EEENSC_ILi32EEEEEENS5_IJiNSC_ILi1EEES7_EEENS5_IJiSH_NS5_IJNS5_IJNSC_ILi0EEEiEEEiEEEEEESM_NS9_12ResidualMaskENS5_IJNSC_ILi2EEESH_SH_EEENSC_ILb0EEEEENS9_38Sm100FmhaFwdEpilogueTmaWarpspecializedISB_fNS5_IJSE_SF_SE_EEESI_NS5_IJSH_S7_EEESQ_EENS2_23PersistentTileSchedulerENS2_41Sm100FmhaCtxKernelWarpspecializedScheduleEEEEEvNT_6ParamsE:
	.zero		2432


//--------------------- SYMBOLS --------------------------

	.type		.nv.reservedSmem.offset0,@object
	.size		.nv.reservedSmem.offset0,0x4
	.type		.nv.reservedSmem.cap,@object
	.size		.nv.reservedSmem.cap,0x4
	.type		vprintf,@function
	.type		__assertfail,@function
